//
// Generated by NVIDIA NVVM Compiler
//
// Compiler Build ID: CL-36424714
// Cuda compilation tools, release 13.0, V13.0.88
// Based on NVVM 20.0.0
//

.version 9.0
.target sm_100
.address_size 64

	// .globl	_Z20layersInEachTrianglePfPiif
// _ZZN3cub18CUB_300001_SM_10006detail4scan16DeviceScanKernelINS2_10policy_hubIiiijN4cuda3std3__44plusIvEEE10Policy1000EN6thrust24THRUST_300001_SM_1000_NS6detail15normal_iteratorINSD_10device_ptrIiEEEESI_NS0_13ScanTileStateIiLb1EEES9_NS0_8NullTypeEjiLb0ESL_EEvT0_T1_T2_iT3_T4_T5_E12temp_storage has been demoted
// _ZZN3cub18CUB_300001_SM_10006detail4scan16DeviceScanKernelINS2_10policy_hubIiiimN4cuda3std3__44plusIvEEE10Policy1000EN6thrust24THRUST_300001_SM_1000_NS6detail15normal_iteratorINSD_10device_ptrIiEEEESI_NS0_13ScanTileStateIiLb1EEES9_NS0_8NullTypeEmiLb0ESL_EEvT0_T1_T2_iT3_T4_T5_E12temp_storage has been demoted
.global .align 1 .b8 _ZN34_INTERNAL_cabf0a98_4_k_cu_3ff96cc14cuda3std3__45__cpo5beginE[1];
.global .align 1 .b8 _ZN34_INTERNAL_cabf0a98_4_k_cu_3ff96cc14cuda3std3__45__cpo3endE[1];
.global .align 1 .b8 _ZN34_INTERNAL_cabf0a98_4_k_cu_3ff96cc14cuda3std3__45__cpo6cbeginE[1];
.global .align 1 .b8 _ZN34_INTERNAL_cabf0a98_4_k_cu_3ff96cc14cuda3std3__45__cpo4cendE[1];
.global .align 1 .b8 _ZN34_INTERNAL_cabf0a98_4_k_cu_3ff96cc14cuda3std3__45__cpo6rbeginE[1];
.global .align 1 .b8 _ZN34_INTERNAL_cabf0a98_4_k_cu_3ff96cc14cuda3std3__45__cpo4rendE[1];
.global .align 1 .b8 _ZN34_INTERNAL_cabf0a98_4_k_cu_3ff96cc14cuda3std3__45__cpo7crbeginE[1];
.global .align 1 .b8 _ZN34_INTERNAL_cabf0a98_4_k_cu_3ff96cc14cuda3std3__45__cpo5crendE[1];
.global .align 1 .b8 _ZN34_INTERNAL_cabf0a98_4_k_cu_3ff96cc14cuda3std3__436_GLOBAL__N__cabf0a98_4_k_cu_3ff96cc16ignoreE[1];
.global .align 1 .b8 _ZN34_INTERNAL_cabf0a98_4_k_cu_3ff96cc14cuda3std3__419piecewise_constructE[1];
.global .align 1 .b8 _ZN34_INTERNAL_cabf0a98_4_k_cu_3ff96cc14cuda3std3__48in_placeE[1];
.global .align 1 .b8 _ZN34_INTERNAL_cabf0a98_4_k_cu_3ff96cc14cuda3std3__420unreachable_sentinelE[1];
.global .align 1 .b8 _ZN34_INTERNAL_cabf0a98_4_k_cu_3ff96cc14cuda3std3__47nulloptE[1];
.global .align 1 .b8 _ZN34_INTERNAL_cabf0a98_4_k_cu_3ff96cc14cuda3std3__48unexpectE[1];
.global .align 1 .b8 _ZN34_INTERNAL_cabf0a98_4_k_cu_3ff96cc14cuda3std6ranges3__45__cpo4swapE[1];
.global .align 1 .b8 _ZN34_INTERNAL_cabf0a98_4_k_cu_3ff96cc14cuda3std6ranges3__45__cpo9iter_moveE[1];
.global .align 1 .b8 _ZN34_INTERNAL_cabf0a98_4_k_cu_3ff96cc14cuda3std6ranges3__45__cpo5beginE[1];
.global .align 1 .b8 _ZN34_INTERNAL_cabf0a98_4_k_cu_3ff96cc14cuda3std6ranges3__45__cpo3endE[1];
.global .align 1 .b8 _ZN34_INTERNAL_cabf0a98_4_k_cu_3ff96cc14cuda3std6ranges3__45__cpo6cbeginE[1];
.global .align 1 .b8 _ZN34_INTERNAL_cabf0a98_4_k_cu_3ff96cc14cuda3std6ranges3__45__cpo4cendE[1];
.global .align 1 .b8 _ZN34_INTERNAL_cabf0a98_4_k_cu_3ff96cc14cuda3std6ranges3__45__cpo7advanceE[1];
.global .align 1 .b8 _ZN34_INTERNAL_cabf0a98_4_k_cu_3ff96cc14cuda3std6ranges3__45__cpo9iter_swapE[1];
.global .align 1 .b8 _ZN34_INTERNAL_cabf0a98_4_k_cu_3ff96cc14cuda3std6ranges3__45__cpo4nextE[1];
.global .align 1 .b8 _ZN34_INTERNAL_cabf0a98_4_k_cu_3ff96cc14cuda3std6ranges3__45__cpo4prevE[1];
.global .align 1 .b8 _ZN34_INTERNAL_cabf0a98_4_k_cu_3ff96cc14cuda3std6ranges3__45__cpo4dataE[1];
.global .align 1 .b8 _ZN34_INTERNAL_cabf0a98_4_k_cu_3ff96cc14cuda3std6ranges3__45__cpo5cdataE[1];
.global .align 1 .b8 _ZN34_INTERNAL_cabf0a98_4_k_cu_3ff96cc14cuda3std6ranges3__45__cpo4sizeE[1];
.global .align 1 .b8 _ZN34_INTERNAL_cabf0a98_4_k_cu_3ff96cc14cuda3std6ranges3__45__cpo5ssizeE[1];
.global .align 1 .b8 _ZN34_INTERNAL_cabf0a98_4_k_cu_3ff96cc14cuda3std6ranges3__45__cpo8distanceE[1];
.global .align 1 .b8 _ZN34_INTERNAL_cabf0a98_4_k_cu_3ff96cc16thrust24THRUST_300001_SM_1000_NS8cuda_cub3parE[1];
.global .align 1 .b8 _ZN34_INTERNAL_cabf0a98_4_k_cu_3ff96cc16thrust24THRUST_300001_SM_1000_NS8cuda_cub10par_nosyncE[1];
.global .align 1 .b8 _ZN34_INTERNAL_cabf0a98_4_k_cu_3ff96cc16thrust24THRUST_300001_SM_1000_NS6system6detail10sequential3seqE[1];
.global .align 1 .b8 _ZN34_INTERNAL_cabf0a98_4_k_cu_3ff96cc16thrust24THRUST_300001_SM_1000_NS6system3cpp3parE[1];
.global .align 1 .b8 _ZN34_INTERNAL_cabf0a98_4_k_cu_3ff96cc16thrust24THRUST_300001_SM_1000_NS12placeholders2_1E[1];
.global .align 1 .b8 _ZN34_INTERNAL_cabf0a98_4_k_cu_3ff96cc16thrust24THRUST_300001_SM_1000_NS12placeholders2_2E[1];
.global .align 1 .b8 _ZN34_INTERNAL_cabf0a98_4_k_cu_3ff96cc16thrust24THRUST_300001_SM_1000_NS12placeholders2_3E[1];
.global .align 1 .b8 _ZN34_INTERNAL_cabf0a98_4_k_cu_3ff96cc16thrust24THRUST_300001_SM_1000_NS12placeholders2_4E[1];
.global .align 1 .b8 _ZN34_INTERNAL_cabf0a98_4_k_cu_3ff96cc16thrust24THRUST_300001_SM_1000_NS12placeholders2_5E[1];
.global .align 1 .b8 _ZN34_INTERNAL_cabf0a98_4_k_cu_3ff96cc16thrust24THRUST_300001_SM_1000_NS12placeholders2_6E[1];
.global .align 1 .b8 _ZN34_INTERNAL_cabf0a98_4_k_cu_3ff96cc16thrust24THRUST_300001_SM_1000_NS12placeholders2_7E[1];
.global .align 1 .b8 _ZN34_INTERNAL_cabf0a98_4_k_cu_3ff96cc16thrust24THRUST_300001_SM_1000_NS12placeholders2_8E[1];
.global .align 1 .b8 _ZN34_INTERNAL_cabf0a98_4_k_cu_3ff96cc16thrust24THRUST_300001_SM_1000_NS12placeholders2_9E[1];
.global .align 1 .b8 _ZN34_INTERNAL_cabf0a98_4_k_cu_3ff96cc16thrust24THRUST_300001_SM_1000_NS12placeholders3_10E[1];
.global .align 1 .b8 _ZN34_INTERNAL_cabf0a98_4_k_cu_3ff96cc16thrust24THRUST_300001_SM_1000_NS3seqE[1];
.global .align 1 .b8 _ZN34_INTERNAL_cabf0a98_4_k_cu_3ff96cc16thrust24THRUST_300001_SM_1000_NS6deviceE[1];

.visible .entry _Z20layersInEachTrianglePfPiif(
	.param .u64 .ptr .align 1 _Z20layersInEachTrianglePfPiif_param_0,
	.param .u64 .ptr .align 1 _Z20layersInEachTrianglePfPiif_param_1,
	.param .u32 _Z20layersInEachTrianglePfPiif_param_2,
	.param .f32 _Z20layersInEachTrianglePfPiif_param_3
)
{
	.reg .pred 	%p<3>;
	.reg .b32 	%r<10>;
	.reg .b32 	%f<16>;
	.reg .b64 	%rd<9>;

	ld.param.u64 	%rd3, [_Z20layersInEachTrianglePfPiif_param_0];
	ld.param.u64 	%rd2, [_Z20layersInEachTrianglePfPiif_param_1];
	ld.param.u32 	%r2, [_Z20layersInEachTrianglePfPiif_param_2];
	ld.param.f32 	%f1, [_Z20layersInEachTrianglePfPiif_param_3];
	cvta.to.global.u64 	%rd1, %rd3;
	mov.u32 	%r3, %ctaid.x;
	mov.u32 	%r4, %ntid.x;
	mov.u32 	%r5, %tid.x;
	mad.lo.s32 	%r1, %r3, %r4, %r5;
	setp.ge.s32 	%p1, %r1, %r2;
	@%p1 bra 	$L__BB0_2;
	mul.lo.s32 	%r6, %r1, 3;
	mul.wide.s32 	%rd4, %r6, 4;
	add.s64 	%rd5, %rd1, %rd4;
	cvta.to.global.u64 	%rd6, %rd2;
	ld.global.f32 	%f2, [%rd5+8];
	ld.global.f32 	%f3, [%rd5+4];
	ld.global.f32 	%f4, [%rd5];
	max.f32 	%f5, %f4, %f3;
	max.f32 	%f6, %f5, %f2;
	min.f32 	%f7, %f4, %f3;
	min.f32 	%f8, %f7, %f2;
	div.rn.f32 	%f9, %f6, %f1;
	cvt.rpi.f32.f32 	%f10, %f9;
	div.rn.f32 	%f11, %f8, %f1;
	cvt.rmi.f32.f32 	%f12, %f11;
	sub.f32 	%f13, %f10, %f12;
	cvt.rzi.s32.f32 	%r7, %f13;
	cvt.rn.f32.s32 	%f14, %r7;
	fma.rn.f32 	%f15, %f1, %f14, %f8;
	setp.eq.f32 	%p2, %f15, %f6;
	selp.u32 	%r8, 1, 0, %p2;
	add.s32 	%r9, %r7, %r8;
	mul.wide.s32 	%rd7, %r1, 4;
	add.s64 	%rd8, %rd6, %rd7;
	st.global.u32 	[%rd8], %r9;
$L__BB0_2:
	ret;

}
	// .globl	_Z22calculateIntersectionsPfS_S_S_S_S_
.visible .entry _Z22calculateIntersectionsPfS_S_S_S_S_(
	.param .u64 .ptr .align 1 _Z22calculateIntersectionsPfS_S_S_S_S__param_0,
	.param .u64 .ptr .align 1 _Z22calculateIntersectionsPfS_S_S_S_S__param_1,
	.param .u64 .ptr .align 1 _Z22calculateIntersectionsPfS_S_S_S_S__param_2,
	.param .u64 .ptr .align 1 _Z22calculateIntersectionsPfS_S_S_S_S__param_3,
	.param .u64 .ptr .align 1 _Z22calculateIntersectionsPfS_S_S_S_S__param_4,
	.param .u64 .ptr .align 1 _Z22calculateIntersectionsPfS_S_S_S_S__param_5
)
{


	ret;

}
	// .globl	_ZN3cub18CUB_300001_SM_10006detail11EmptyKernelIvEEvv
.visible .entry _ZN3cub18CUB_300001_SM_10006detail11EmptyKernelIvEEvv()
{


	ret;

}
	// .globl	_ZN3cub18CUB_300001_SM_10006detail8for_each13static_kernelINS2_12policy_hub_t12policy_500_tEmN6thrust24THRUST_300001_SM_1000_NS8cuda_cub20__uninitialized_fill7functorINS7_10device_ptrIfEEfEEEEvT0_T1_
.visible .entry _ZN3cub18CUB_300001_SM_10006detail8for_each13static_kernelINS2_12policy_hub_t12policy_500_tEmN6thrust24THRUST_300001_SM_1000_NS8cuda_cub20__uninitialized_fill7functorINS7_10device_ptrIfEEfEEEEvT0_T1_(
	.param .u64 _ZN3cub18CUB_300001_SM_10006detail8for_each13static_kernelINS2_12policy_hub_t12policy_500_tEmN6thrust24THRUST_300001_SM_1000_NS8cuda_cub20__uninitialized_fill7functorINS7_10device_ptrIfEEfEEEEvT0_T1__param_0,
	.param .align 8 .b8 _ZN3cub18CUB_300001_SM_10006detail8for_each13static_kernelINS2_12policy_hub_t12policy_500_tEmN6thrust24THRUST_300001_SM_1000_NS8cuda_cub20__uninitialized_fill7functorINS7_10device_ptrIfEEfEEEEvT0_T1__param_1[16]
)
.maxntid 256
{
	.reg .pred 	%p<4>;
	.reg .b16 	%rs<5>;
	.reg .b32 	%r<10>;
	.reg .b32 	%f<3>;
	.reg .b64 	%rd<16>;

	ld.param.f32 	%f2, [_ZN3cub18CUB_300001_SM_10006detail8for_each13static_kernelINS2_12policy_hub_t12policy_500_tEmN6thrust24THRUST_300001_SM_1000_NS8cuda_cub20__uninitialized_fill7functorINS7_10device_ptrIfEEfEEEEvT0_T1__param_1+8];
	ld.param.u64 	%rd4, [_ZN3cub18CUB_300001_SM_10006detail8for_each13static_kernelINS2_12policy_hub_t12policy_500_tEmN6thrust24THRUST_300001_SM_1000_NS8cuda_cub20__uninitialized_fill7functorINS7_10device_ptrIfEEfEEEEvT0_T1__param_1];
	ld.param.u64 	%rd5, [_ZN3cub18CUB_300001_SM_10006detail8for_each13static_kernelINS2_12policy_hub_t12policy_500_tEmN6thrust24THRUST_300001_SM_1000_NS8cuda_cub20__uninitialized_fill7functorINS7_10device_ptrIfEEfEEEEvT0_T1__param_0];
	mov.u32 	%r7, %ctaid.x;
	mul.wide.u32 	%rd1, %r7, 512;
	sub.s64 	%rd2, %rd5, %rd1;
	setp.lt.u64 	%p1, %rd2, 512;
	@%p1 bra 	$L__BB3_2;
	mov.u32 	%r9, %tid.x;
	cvta.to.global.u64 	%rd11, %rd4;
	cvt.u64.u32 	%rd12, %r9;
	add.s64 	%rd13, %rd1, %rd12;
	shl.b64 	%rd14, %rd13, 2;
	add.s64 	%rd15, %rd11, %rd14;
	st.global.f32 	[%rd15], %f2;
	st.global.f32 	[%rd15+1024], %f2;
	bra.uni 	$L__BB3_6;
$L__BB3_2:
	cvta.to.global.u64 	%rd6, %rd4;
	mov.u32 	%r1, %tid.x;
	cvt.u64.u32 	%rd7, %r1;
	setp.le.u64 	%p2, %rd2, %rd7;
	add.s64 	%rd8, %rd1, %rd7;
	shl.b64 	%rd9, %rd8, 2;
	add.s64 	%rd3, %rd6, %rd9;
	@%p2 bra 	$L__BB3_4;
	st.global.f32 	[%rd3], %f2;
$L__BB3_4:
	add.s32 	%r8, %r1, 256;
	cvt.u64.u32 	%rd10, %r8;
	setp.le.u64 	%p3, %rd2, %rd10;
	@%p3 bra 	$L__BB3_6;
	st.global.f32 	[%rd3+1024], %f2;
$L__BB3_6:
	ret;

}
	// .globl	_ZN3cub18CUB_300001_SM_10006detail8for_each13static_kernelINS2_12policy_hub_t12policy_500_tElN6thrust24THRUST_300001_SM_1000_NS8cuda_cub20__uninitialized_copy7functorINS7_6detail15normal_iteratorINS7_10device_ptrIKfEEEENS7_7pointerIfNS8_3tagENS7_11use_defaultESJ_EEEEEEvT0_T1_
.visible .entry _ZN3cub18CUB_300001_SM_10006detail8for_each13static_kernelINS2_12policy_hub_t12policy_500_tElN6thrust24THRUST_300001_SM_1000_NS8cuda_cub20__uninitialized_copy7functorINS7_6detail15normal_iteratorINS7_10device_ptrIKfEEEENS7_7pointerIfNS8_3tagENS7_11use_defaultESJ_EEEEEEvT0_T1_(
	.param .u64 _ZN3cub18CUB_300001_SM_10006detail8for_each13static_kernelINS2_12policy_hub_t12policy_500_tElN6thrust24THRUST_300001_SM_1000_NS8cuda_cub20__uninitialized_copy7functorINS7_6detail15normal_iteratorINS7_10device_ptrIKfEEEENS7_7pointerIfNS8_3tagENS7_11use_defaultESJ_EEEEEEvT0_T1__param_0,
	.param .align 8 .b8 _ZN3cub18CUB_300001_SM_10006detail8for_each13static_kernelINS2_12policy_hub_t12policy_500_tElN6thrust24THRUST_300001_SM_1000_NS8cuda_cub20__uninitialized_copy7functorINS7_6detail15normal_iteratorINS7_10device_ptrIKfEEEENS7_7pointerIfNS8_3tagENS7_11use_defaultESJ_EEEEEEvT0_T1__param_1[16]
)
.maxntid 256
{
	.reg .pred 	%p<4>;
	.reg .b32 	%r<6>;
	.reg .b32 	%f<5>;
	.reg .b64 	%rd<26>;

	ld.param.u64 	%rd8, [_ZN3cub18CUB_300001_SM_10006detail8for_each13static_kernelINS2_12policy_hub_t12policy_500_tElN6thrust24THRUST_300001_SM_1000_NS8cuda_cub20__uninitialized_copy7functorINS7_6detail15normal_iteratorINS7_10device_ptrIKfEEEENS7_7pointerIfNS8_3tagENS7_11use_defaultESJ_EEEEEEvT0_T1__param_1+8];
	ld.param.u64 	%rd7, [_ZN3cub18CUB_300001_SM_10006detail8for_each13static_kernelINS2_12policy_hub_t12policy_500_tElN6thrust24THRUST_300001_SM_1000_NS8cuda_cub20__uninitialized_copy7functorINS7_6detail15normal_iteratorINS7_10device_ptrIKfEEEENS7_7pointerIfNS8_3tagENS7_11use_defaultESJ_EEEEEEvT0_T1__param_1];
	ld.param.u64 	%rd9, [_ZN3cub18CUB_300001_SM_10006detail8for_each13static_kernelINS2_12policy_hub_t12policy_500_tElN6thrust24THRUST_300001_SM_1000_NS8cuda_cub20__uninitialized_copy7functorINS7_6detail15normal_iteratorINS7_10device_ptrIKfEEEENS7_7pointerIfNS8_3tagENS7_11use_defaultESJ_EEEEEEvT0_T1__param_0];
	mov.u32 	%r1, %ctaid.x;
	mul.wide.u32 	%rd1, %r1, 512;
	sub.s64 	%rd2, %rd9, %rd1;
	setp.lt.s64 	%p1, %rd2, 512;
	@%p1 bra 	$L__BB4_2;
	mov.u32 	%r5, %tid.x;
	cvta.to.global.u64 	%rd19, %rd8;
	cvta.to.global.u64 	%rd20, %rd7;
	cvt.u64.u32 	%rd21, %r5;
	add.s64 	%rd22, %rd1, %rd21;
	shl.b64 	%rd23, %rd22, 2;
	add.s64 	%rd24, %rd20, %rd23;
	add.s64 	%rd25, %rd19, %rd23;
	ld.global.f32 	%f3, [%rd24];
	st.global.f32 	[%rd25], %f3;
	ld.global.f32 	%f4, [%rd24+1024];
	st.global.f32 	[%rd25+1024], %f4;
	bra.uni 	$L__BB4_6;
$L__BB4_2:
	cvta.to.global.u64 	%rd3, %rd7;
	cvta.to.global.u64 	%rd4, %rd8;
	mov.u32 	%r2, %tid.x;
	cvt.s64.s32 	%rd5, %rd2;
	cvt.u64.u32 	%rd6, %r2;
	setp.le.s64 	%p2, %rd5, %rd6;
	@%p2 bra 	$L__BB4_4;
	add.s64 	%rd10, %rd1, %rd6;
	shl.b64 	%rd11, %rd10, 2;
	add.s64 	%rd12, %rd3, %rd11;
	add.s64 	%rd13, %rd4, %rd11;
	ld.global.f32 	%f1, [%rd12];
	st.global.f32 	[%rd13], %f1;
$L__BB4_4:
	cvt.u32.u64 	%r3, %rd6;
	add.s32 	%r4, %r3, 256;
	cvt.u64.u32 	%rd14, %r4;
	setp.le.s64 	%p3, %rd5, %rd14;
	@%p3 bra 	$L__BB4_6;
	add.s64 	%rd15, %rd1, %rd6;
	shl.b64 	%rd16, %rd15, 2;
	add.s64 	%rd17, %rd3, %rd16;
	add.s64 	%rd18, %rd4, %rd16;
	ld.global.f32 	%f2, [%rd17+1024];
	st.global.f32 	[%rd18+1024], %f2;
$L__BB4_6:
	ret;

}
	// .globl	_ZN3cub18CUB_300001_SM_10006detail8for_each13static_kernelINS2_12policy_hub_t12policy_500_tEmN6thrust24THRUST_300001_SM_1000_NS8cuda_cub20__uninitialized_fill7functorINS7_10device_ptrIiEEiEEEEvT0_T1_
.visible .entry _ZN3cub18CUB_300001_SM_10006detail8for_each13static_kernelINS2_12policy_hub_t12policy_500_tEmN6thrust24THRUST_300001_SM_1000_NS8cuda_cub20__uninitialized_fill7functorINS7_10device_ptrIiEEiEEEEvT0_T1_(
	.param .u64 _ZN3cub18CUB_300001_SM_10006detail8for_each13static_kernelINS2_12policy_hub_t12policy_500_tEmN6thrust24THRUST_300001_SM_1000_NS8cuda_cub20__uninitialized_fill7functorINS7_10device_ptrIiEEiEEEEvT0_T1__param_0,
	.param .align 8 .b8 _ZN3cub18CUB_300001_SM_10006detail8for_each13static_kernelINS2_12policy_hub_t12policy_500_tEmN6thrust24THRUST_300001_SM_1000_NS8cuda_cub20__uninitialized_fill7functorINS7_10device_ptrIiEEiEEEEvT0_T1__param_1[16]
)
.maxntid 256
{
	.reg .pred 	%p<4>;
	.reg .b16 	%rs<5>;
	.reg .b32 	%r<12>;
	.reg .b64 	%rd<16>;

	ld.param.u32 	%r3, [_ZN3cub18CUB_300001_SM_10006detail8for_each13static_kernelINS2_12policy_hub_t12policy_500_tEmN6thrust24THRUST_300001_SM_1000_NS8cuda_cub20__uninitialized_fill7functorINS7_10device_ptrIiEEiEEEEvT0_T1__param_1+8];
	ld.param.u64 	%rd4, [_ZN3cub18CUB_300001_SM_10006detail8for_each13static_kernelINS2_12policy_hub_t12policy_500_tEmN6thrust24THRUST_300001_SM_1000_NS8cuda_cub20__uninitialized_fill7functorINS7_10device_ptrIiEEiEEEEvT0_T1__param_1];
	ld.param.u64 	%rd5, [_ZN3cub18CUB_300001_SM_10006detail8for_each13static_kernelINS2_12policy_hub_t12policy_500_tEmN6thrust24THRUST_300001_SM_1000_NS8cuda_cub20__uninitialized_fill7functorINS7_10device_ptrIiEEiEEEEvT0_T1__param_0];
	mov.u32 	%r9, %ctaid.x;
	mul.wide.u32 	%rd1, %r9, 512;
	sub.s64 	%rd2, %rd5, %rd1;
	setp.lt.u64 	%p1, %rd2, 512;
	@%p1 bra 	$L__BB5_2;
	mov.u32 	%r11, %tid.x;
	cvta.to.global.u64 	%rd11, %rd4;
	cvt.u64.u32 	%rd12, %r11;
	add.s64 	%rd13, %rd1, %rd12;
	shl.b64 	%rd14, %rd13, 2;
	add.s64 	%rd15, %rd11, %rd14;
	st.global.u32 	[%rd15], %r3;
	st.global.u32 	[%rd15+1024], %r3;
	bra.uni 	$L__BB5_6;
$L__BB5_2:
	cvta.to.global.u64 	%rd6, %rd4;
	mov.u32 	%r2, %tid.x;
	cvt.u64.u32 	%rd7, %r2;
	setp.le.u64 	%p2, %rd2, %rd7;
	add.s64 	%rd8, %rd1, %rd7;
	shl.b64 	%rd9, %rd8, 2;
	add.s64 	%rd3, %rd6, %rd9;
	@%p2 bra 	$L__BB5_4;
	st.global.u32 	[%rd3], %r3;
$L__BB5_4:
	add.s32 	%r10, %r2, 256;
	cvt.u64.u32 	%rd10, %r10;
	setp.le.u64 	%p3, %rd2, %rd10;
	@%p3 bra 	$L__BB5_6;
	st.global.u32 	[%rd3+1024], %r3;
$L__BB5_6:
	ret;

}
	// .globl	_ZN3cub18CUB_300001_SM_10006detail8for_each13static_kernelINS2_12policy_hub_t12policy_500_tElN6thrust24THRUST_300001_SM_1000_NS8cuda_cub20__uninitialized_copy7functorINS7_6detail15normal_iteratorINS7_10device_ptrIKiEEEENS7_7pointerIiNS8_3tagENS7_11use_defaultESJ_EEEEEEvT0_T1_
.visible .entry _ZN3cub18CUB_300001_SM_10006detail8for_each13static_kernelINS2_12policy_hub_t12policy_500_tElN6thrust24THRUST_300001_SM_1000_NS8cuda_cub20__uninitialized_copy7functorINS7_6detail15normal_iteratorINS7_10device_ptrIKiEEEENS7_7pointerIiNS8_3tagENS7_11use_defaultESJ_EEEEEEvT0_T1_(
	.param .u64 _ZN3cub18CUB_300001_SM_10006detail8for_each13static_kernelINS2_12policy_hub_t12policy_500_tElN6thrust24THRUST_300001_SM_1000_NS8cuda_cub20__uninitialized_copy7functorINS7_6detail15normal_iteratorINS7_10device_ptrIKiEEEENS7_7pointerIiNS8_3tagENS7_11use_defaultESJ_EEEEEEvT0_T1__param_0,
	.param .align 8 .b8 _ZN3cub18CUB_300001_SM_10006detail8for_each13static_kernelINS2_12policy_hub_t12policy_500_tElN6thrust24THRUST_300001_SM_1000_NS8cuda_cub20__uninitialized_copy7functorINS7_6detail15normal_iteratorINS7_10device_ptrIKiEEEENS7_7pointerIiNS8_3tagENS7_11use_defaultESJ_EEEEEEvT0_T1__param_1[16]
)
.maxntid 256
{
	.reg .pred 	%p<4>;
	.reg .b32 	%r<10>;
	.reg .b64 	%rd<26>;

	ld.param.u64 	%rd8, [_ZN3cub18CUB_300001_SM_10006detail8for_each13static_kernelINS2_12policy_hub_t12policy_500_tElN6thrust24THRUST_300001_SM_1000_NS8cuda_cub20__uninitialized_copy7functorINS7_6detail15normal_iteratorINS7_10device_ptrIKiEEEENS7_7pointerIiNS8_3tagENS7_11use_defaultESJ_EEEEEEvT0_T1__param_1+8];
	ld.param.u64 	%rd7, [_ZN3cub18CUB_300001_SM_10006detail8for_each13static_kernelINS2_12policy_hub_t12policy_500_tElN6thrust24THRUST_300001_SM_1000_NS8cuda_cub20__uninitialized_copy7functorINS7_6detail15normal_iteratorINS7_10device_ptrIKiEEEENS7_7pointerIiNS8_3tagENS7_11use_defaultESJ_EEEEEEvT0_T1__param_1];
	ld.param.u64 	%rd9, [_ZN3cub18CUB_300001_SM_10006detail8for_each13static_kernelINS2_12policy_hub_t12policy_500_tElN6thrust24THRUST_300001_SM_1000_NS8cuda_cub20__uninitialized_copy7functorINS7_6detail15normal_iteratorINS7_10device_ptrIKiEEEENS7_7pointerIiNS8_3tagENS7_11use_defaultESJ_EEEEEEvT0_T1__param_0];
	mov.u32 	%r1, %ctaid.x;
	mul.wide.u32 	%rd1, %r1, 512;
	sub.s64 	%rd2, %rd9, %rd1;
	setp.lt.s64 	%p1, %rd2, 512;
	@%p1 bra 	$L__BB6_2;
	mov.u32 	%r7, %tid.x;
	cvta.to.global.u64 	%rd19, %rd8;
	cvta.to.global.u64 	%rd20, %rd7;
	cvt.u64.u32 	%rd21, %r7;
	add.s64 	%rd22, %rd1, %rd21;
	shl.b64 	%rd23, %rd22, 2;
	add.s64 	%rd24, %rd20, %rd23;
	add.s64 	%rd25, %rd19, %rd23;
	ld.global.u32 	%r8, [%rd24];
	st.global.u32 	[%rd25], %r8;
	ld.global.u32 	%r9, [%rd24+1024];
	st.global.u32 	[%rd25+1024], %r9;
	bra.uni 	$L__BB6_6;
$L__BB6_2:
	cvta.to.global.u64 	%rd3, %rd7;
	cvta.to.global.u64 	%rd4, %rd8;
	mov.u32 	%r2, %tid.x;
	cvt.s64.s32 	%rd5, %rd2;
	cvt.u64.u32 	%rd6, %r2;
	setp.le.s64 	%p2, %rd5, %rd6;
	@%p2 bra 	$L__BB6_4;
	add.s64 	%rd10, %rd1, %rd6;
	shl.b64 	%rd11, %rd10, 2;
	add.s64 	%rd12, %rd3, %rd11;
	add.s64 	%rd13, %rd4, %rd11;
	ld.global.u32 	%r3, [%rd12];
	st.global.u32 	[%rd13], %r3;
$L__BB6_4:
	cvt.u32.u64 	%r4, %rd6;
	add.s32 	%r5, %r4, 256;
	cvt.u64.u32 	%rd14, %r5;
	setp.le.s64 	%p3, %rd5, %rd14;
	@%p3 bra 	$L__BB6_6;
	add.s64 	%rd15, %rd1, %rd6;
	shl.b64 	%rd16, %rd15, 2;
	add.s64 	%rd17, %rd3, %rd16;
	add.s64 	%rd18, %rd4, %rd16;
	ld.global.u32 	%r6, [%rd17+1024];
	st.global.u32 	[%rd18+1024], %r6;
$L__BB6_6:
	ret;

}
	// .globl	_ZN3cub18CUB_300001_SM_10006detail4scan20DeviceScanInitKernelINS0_13ScanTileStateIiLb1EEEEEvT_i
.visible .entry _ZN3cub18CUB_300001_SM_10006detail4scan20DeviceScanInitKernelINS0_13ScanTileStateIiLb1EEEEEvT_i(
	.param .align 8 .b8 _ZN3cub18CUB_300001_SM_10006detail4scan20DeviceScanInitKernelINS0_13ScanTileStateIiLb1EEEEEvT_i_param_0[8],
	.param .u32 _ZN3cub18CUB_300001_SM_10006detail4scan20DeviceScanInitKernelINS0_13ScanTileStateIiLb1EEEEEvT_i_param_1
)
{
	.reg .pred 	%p<5>;
	.reg .b32 	%r<10>;
	.reg .b64 	%rd<7>;

	ld.param.u64 	%rd2, [_ZN3cub18CUB_300001_SM_10006detail4scan20DeviceScanInitKernelINS0_13ScanTileStateIiLb1EEEEEvT_i_param_0];
	ld.param.u32 	%r4, [_ZN3cub18CUB_300001_SM_10006detail4scan20DeviceScanInitKernelINS0_13ScanTileStateIiLb1EEEEEvT_i_param_1];
	cvta.to.global.u64 	%rd1, %rd2;
	mov.u32 	%r1, %ctaid.x;
	mov.u32 	%r5, %ntid.x;
	mov.u32 	%r2, %tid.x;
	mad.lo.s32 	%r3, %r1, %r5, %r2;
	setp.ge.s32 	%p1, %r3, %r4;
	@%p1 bra 	$L__BB7_2;
	mul.wide.s32 	%rd3, %r3, 8;
	add.s64 	%rd4, %rd1, %rd3;
	mov.b32 	%r6, 0;
	mov.b32 	%r7, 99;
	st.global.v2.u32 	[%rd4+256], {%r7, %r6};
$L__BB7_2:
	setp.ne.s32 	%p2, %r1, 0;
	setp.gt.u32 	%p3, %r2, 31;
	or.pred  	%p4, %p2, %p3;
	@%p4 bra 	$L__BB7_4;
	mul.wide.u32 	%rd5, %r2, 8;
	add.s64 	%rd6, %rd1, %rd5;
	mov.b32 	%r9, 0;
	st.global.v2.u32 	[%rd6], {%r9, %r9};
$L__BB7_4:
	ret;

}
	// .globl	_ZN3cub18CUB_300001_SM_10006detail4scan16DeviceScanKernelINS2_10policy_hubIiiijN4cuda3std3__44plusIvEEE10Policy1000EN6thrust24THRUST_300001_SM_1000_NS6detail15normal_iteratorINSD_10device_ptrIiEEEESI_NS0_13ScanTileStateIiLb1EEES9_NS0_8NullTypeEjiLb0ESL_EEvT0_T1_T2_iT3_T4_T5_
.visible .entry _ZN3cub18CUB_300001_SM_10006detail4scan16DeviceScanKernelINS2_10policy_hubIiiijN4cuda3std3__44plusIvEEE10Policy1000EN6thrust24THRUST_300001_SM_1000_NS6detail15normal_iteratorINSD_10device_ptrIiEEEESI_NS0_13ScanTileStateIiLb1EEES9_NS0_8NullTypeEjiLb0ESL_EEvT0_T1_T2_iT3_T4_T5_(
	.param .align 8 .b8 _ZN3cub18CUB_300001_SM_10006detail4scan16DeviceScanKernelINS2_10policy_hubIiiijN4cuda3std3__44plusIvEEE10Policy1000EN6thrust24THRUST_300001_SM_1000_NS6detail15normal_iteratorINSD_10device_ptrIiEEEESI_NS0_13ScanTileStateIiLb1EEES9_NS0_8NullTypeEjiLb0ESL_EEvT0_T1_T2_iT3_T4_T5__param_0[8],
	.param .align 8 .b8 _ZN3cub18CUB_300001_SM_10006detail4scan16DeviceScanKernelINS2_10policy_hubIiiijN4cuda3std3__44plusIvEEE10Policy1000EN6thrust24THRUST_300001_SM_1000_NS6detail15normal_iteratorINSD_10device_ptrIiEEEESI_NS0_13ScanTileStateIiLb1EEES9_NS0_8NullTypeEjiLb0ESL_EEvT0_T1_T2_iT3_T4_T5__param_1[8],
	.param .align 8 .b8 _ZN3cub18CUB_300001_SM_10006detail4scan16DeviceScanKernelINS2_10policy_hubIiiijN4cuda3std3__44plusIvEEE10Policy1000EN6thrust24THRUST_300001_SM_1000_NS6detail15normal_iteratorINSD_10device_ptrIiEEEESI_NS0_13ScanTileStateIiLb1EEES9_NS0_8NullTypeEjiLb0ESL_EEvT0_T1_T2_iT3_T4_T5__param_2[8],
	.param .u32 _ZN3cub18CUB_300001_SM_10006detail4scan16DeviceScanKernelINS2_10policy_hubIiiijN4cuda3std3__44plusIvEEE10Policy1000EN6thrust24THRUST_300001_SM_1000_NS6detail15normal_iteratorINSD_10device_ptrIiEEEESI_NS0_13ScanTileStateIiLb1EEES9_NS0_8NullTypeEjiLb0ESL_EEvT0_T1_T2_iT3_T4_T5__param_3,
	.param .align 1 .b8 _ZN3cub18CUB_300001_SM_10006detail4scan16DeviceScanKernelINS2_10policy_hubIiiijN4cuda3std3__44plusIvEEE10Policy1000EN6thrust24THRUST_300001_SM_1000_NS6detail15normal_iteratorINSD_10device_ptrIiEEEESI_NS0_13ScanTileStateIiLb1EEES9_NS0_8NullTypeEjiLb0ESL_EEvT0_T1_T2_iT3_T4_T5__param_4[1],
	.param .align 1 .b8 _ZN3cub18CUB_300001_SM_10006detail4scan16DeviceScanKernelINS2_10policy_hubIiiijN4cuda3std3__44plusIvEEE10Policy1000EN6thrust24THRUST_300001_SM_1000_NS6detail15normal_iteratorINSD_10device_ptrIiEEEESI_NS0_13ScanTileStateIiLb1EEES9_NS0_8NullTypeEjiLb0ESL_EEvT0_T1_T2_iT3_T4_T5__param_5[1],
	.param .u32 _ZN3cub18CUB_300001_SM_10006detail4scan16DeviceScanKernelINS2_10policy_hubIiiijN4cuda3std3__44plusIvEEE10Policy1000EN6thrust24THRUST_300001_SM_1000_NS6detail15normal_iteratorINSD_10device_ptrIiEEEESI_NS0_13ScanTileStateIiLb1EEES9_NS0_8NullTypeEjiLb0ESL_EEvT0_T1_T2_iT3_T4_T5__param_6
)
.maxntid 384
{
	.reg .pred 	%p<160>;
	.reg .b32 	%r<1050>;
	.reg .b64 	%rd<55>;
	// demoted variable
	.shared .align 16 .b8 _ZZN3cub18CUB_300001_SM_10006detail4scan16DeviceScanKernelINS2_10policy_hubIiiijN4cuda3std3__44plusIvEEE10Policy1000EN6thrust24THRUST_300001_SM_1000_NS6detail15normal_iteratorINSD_10device_ptrIiEEEESI_NS0_13ScanTileStateIiLb1EEES9_NS0_8NullTypeEjiLb0ESL_EEvT0_T1_T2_iT3_T4_T5_E12temp_storage[33808];
	ld.param.u64 	%rd1, [_ZN3cub18CUB_300001_SM_10006detail4scan16DeviceScanKernelINS2_10policy_hubIiiijN4cuda3std3__44plusIvEEE10Policy1000EN6thrust24THRUST_300001_SM_1000_NS6detail15normal_iteratorINSD_10device_ptrIiEEEESI_NS0_13ScanTileStateIiLb1EEES9_NS0_8NullTypeEjiLb0ESL_EEvT0_T1_T2_iT3_T4_T5__param_2];
	ld.param.u64 	%rd13, [_ZN3cub18CUB_300001_SM_10006detail4scan16DeviceScanKernelINS2_10policy_hubIiiijN4cuda3std3__44plusIvEEE10Policy1000EN6thrust24THRUST_300001_SM_1000_NS6detail15normal_iteratorINSD_10device_ptrIiEEEESI_NS0_13ScanTileStateIiLb1EEES9_NS0_8NullTypeEjiLb0ESL_EEvT0_T1_T2_iT3_T4_T5__param_1];
	ld.param.u64 	%rd14, [_ZN3cub18CUB_300001_SM_10006detail4scan16DeviceScanKernelINS2_10policy_hubIiiijN4cuda3std3__44plusIvEEE10Policy1000EN6thrust24THRUST_300001_SM_1000_NS6detail15normal_iteratorINSD_10device_ptrIiEEEESI_NS0_13ScanTileStateIiLb1EEES9_NS0_8NullTypeEjiLb0ESL_EEvT0_T1_T2_iT3_T4_T5__param_0];
	ld.param.u32 	%r233, [_ZN3cub18CUB_300001_SM_10006detail4scan16DeviceScanKernelINS2_10policy_hubIiiijN4cuda3std3__44plusIvEEE10Policy1000EN6thrust24THRUST_300001_SM_1000_NS6detail15normal_iteratorINSD_10device_ptrIiEEEESI_NS0_13ScanTileStateIiLb1EEES9_NS0_8NullTypeEjiLb0ESL_EEvT0_T1_T2_iT3_T4_T5__param_3];
	ld.param.u32 	%r234, [_ZN3cub18CUB_300001_SM_10006detail4scan16DeviceScanKernelINS2_10policy_hubIiiijN4cuda3std3__44plusIvEEE10Policy1000EN6thrust24THRUST_300001_SM_1000_NS6detail15normal_iteratorINSD_10device_ptrIiEEEESI_NS0_13ScanTileStateIiLb1EEES9_NS0_8NullTypeEjiLb0ESL_EEvT0_T1_T2_iT3_T4_T5__param_6];
	cvta.to.global.u64 	%rd2, %rd14;
	cvta.to.global.u64 	%rd3, %rd13;
	mov.u32 	%r235, %ctaid.x;
	add.s32 	%r998, %r233, %r235;
	mul.lo.s32 	%r2, %r998, 8448;
	sub.s32 	%r3, %r234, %r2;
	setp.lt.u32 	%p1, %r3, 8449;
	@%p1 bra 	$L__BB8_26;
	cvt.u64.u32 	%rd37, %r2;
	mov.u32 	%r4, %tid.x;
	and.b32  	%r642, %r4, 31;
	and.b32  	%r643, %r4, 992;
	mul.lo.s32 	%r644, %r643, 22;
	or.b32  	%r645, %r644, %r642;
	cvt.u64.u32 	%rd38, %r645;
	add.s64 	%rd4, %rd38, %rd37;
	shl.b64 	%rd39, %rd4, 2;
	add.s64 	%rd40, %rd2, %rd39;
	ld.global.u32 	%r646, [%rd40];
	ld.global.u32 	%r647, [%rd40+128];
	ld.global.u32 	%r648, [%rd40+256];
	ld.global.u32 	%r649, [%rd40+384];
	ld.global.u32 	%r650, [%rd40+512];
	ld.global.u32 	%r651, [%rd40+640];
	ld.global.u32 	%r652, [%rd40+768];
	ld.global.u32 	%r653, [%rd40+896];
	ld.global.u32 	%r654, [%rd40+1024];
	ld.global.u32 	%r655, [%rd40+1152];
	ld.global.u32 	%r656, [%rd40+1280];
	ld.global.u32 	%r657, [%rd40+1408];
	ld.global.u32 	%r658, [%rd40+1536];
	ld.global.u32 	%r659, [%rd40+1664];
	ld.global.u32 	%r660, [%rd40+1792];
	ld.global.u32 	%r661, [%rd40+1920];
	ld.global.u32 	%r662, [%rd40+2048];
	ld.global.u32 	%r663, [%rd40+2176];
	ld.global.u32 	%r664, [%rd40+2304];
	ld.global.u32 	%r665, [%rd40+2432];
	ld.global.u32 	%r666, [%rd40+2560];
	ld.global.u32 	%r667, [%rd40+2688];
	// begin inline asm
	mov.u32 %r641, %laneid;
	// end inline asm
	shr.u32 	%r6, %r4, 5;
	mad.lo.s32 	%r668, %r6, 704, %r641;
	shl.b32 	%r669, %r668, 2;
	mov.u32 	%r670, _ZZN3cub18CUB_300001_SM_10006detail4scan16DeviceScanKernelINS2_10policy_hubIiiijN4cuda3std3__44plusIvEEE10Policy1000EN6thrust24THRUST_300001_SM_1000_NS6detail15normal_iteratorINSD_10device_ptrIiEEEESI_NS0_13ScanTileStateIiLb1EEES9_NS0_8NullTypeEjiLb0ESL_EEvT0_T1_T2_iT3_T4_T5_E12temp_storage;
	add.s32 	%r7, %r670, %r669;
	st.shared.u32 	[%r7], %r646;
	st.shared.u32 	[%r7+128], %r647;
	st.shared.u32 	[%r7+256], %r648;
	st.shared.u32 	[%r7+384], %r649;
	st.shared.u32 	[%r7+512], %r650;
	st.shared.u32 	[%r7+640], %r651;
	st.shared.u32 	[%r7+768], %r652;
	st.shared.u32 	[%r7+896], %r653;
	st.shared.u32 	[%r7+1024], %r654;
	st.shared.u32 	[%r7+1152], %r655;
	st.shared.u32 	[%r7+1280], %r656;
	st.shared.u32 	[%r7+1408], %r657;
	st.shared.u32 	[%r7+1536], %r658;
	st.shared.u32 	[%r7+1664], %r659;
	st.shared.u32 	[%r7+1792], %r660;
	st.shared.u32 	[%r7+1920], %r661;
	st.shared.u32 	[%r7+2048], %r662;
	st.shared.u32 	[%r7+2176], %r663;
	st.shared.u32 	[%r7+2304], %r664;
	st.shared.u32 	[%r7+2432], %r665;
	st.shared.u32 	[%r7+2560], %r666;
	st.shared.u32 	[%r7+2688], %r667;
	bar.warp.sync 	-1;
	mad.lo.s32 	%r8, %r641, 84, %r7;
	ld.shared.v2.u32 	{%r9, %r10}, [%r8];
	ld.shared.v2.u32 	{%r11, %r12}, [%r8+8];
	ld.shared.v2.u32 	{%r13, %r14}, [%r8+16];
	ld.shared.v2.u32 	{%r15, %r16}, [%r8+24];
	ld.shared.v2.u32 	{%r17, %r18}, [%r8+32];
	ld.shared.v2.u32 	{%r19, %r20}, [%r8+40];
	ld.shared.v2.u32 	{%r21, %r22}, [%r8+48];
	ld.shared.v2.u32 	{%r23, %r24}, [%r8+56];
	ld.shared.v2.u32 	{%r25, %r26}, [%r8+64];
	ld.shared.v2.u32 	{%r27, %r28}, [%r8+72];
	ld.shared.v2.u32 	{%r29, %r30}, [%r8+80];
	bar.sync 	0;
	setp.ne.s32 	%p104, %r998, 0;
	@%p104 bra 	$L__BB8_6;
	add.s32 	%r892, %r10, %r9;
	add.s32 	%r893, %r11, %r892;
	add.s32 	%r894, %r12, %r893;
	add.s32 	%r895, %r13, %r894;
	add.s32 	%r896, %r14, %r895;
	add.s32 	%r897, %r15, %r896;
	add.s32 	%r898, %r16, %r897;
	add.s32 	%r899, %r17, %r898;
	add.s32 	%r900, %r18, %r899;
	add.s32 	%r901, %r19, %r900;
	add.s32 	%r902, %r20, %r901;
	add.s32 	%r903, %r21, %r902;
	add.s32 	%r904, %r22, %r903;
	add.s32 	%r905, %r23, %r904;
	add.s32 	%r906, %r24, %r905;
	add.s32 	%r907, %r25, %r906;
	add.s32 	%r908, %r26, %r907;
	add.s32 	%r909, %r27, %r908;
	add.s32 	%r910, %r28, %r909;
	add.s32 	%r911, %r29, %r910;
	add.s32 	%r866, %r30, %r911;
	mov.b32 	%r864, 1;
	mov.b32 	%r889, 0;
	mov.b32 	%r891, -1;
	// begin inline asm
	{  .reg .s32 r0;  .reg .pred p;  shfl.sync.up.b32 r0|p, %r866, %r864, %r889, %r891;  @p add.s32 r0, r0, %r866;  mov.s32 %r862, r0;}
	// end inline asm
	mov.b32 	%r870, 2;
	// begin inline asm
	{  .reg .s32 r0;  .reg .pred p;  shfl.sync.up.b32 r0|p, %r862, %r870, %r889, %r891;  @p add.s32 r0, r0, %r862;  mov.s32 %r868, r0;}
	// end inline asm
	mov.b32 	%r876, 4;
	// begin inline asm
	{  .reg .s32 r0;  .reg .pred p;  shfl.sync.up.b32 r0|p, %r868, %r876, %r889, %r891;  @p add.s32 r0, r0, %r868;  mov.s32 %r874, r0;}
	// end inline asm
	mov.b32 	%r882, 8;
	// begin inline asm
	{  .reg .s32 r0;  .reg .pred p;  shfl.sync.up.b32 r0|p, %r874, %r882, %r889, %r891;  @p add.s32 r0, r0, %r874;  mov.s32 %r880, r0;}
	// end inline asm
	mov.b32 	%r888, 16;
	// begin inline asm
	{  .reg .s32 r0;  .reg .pred p;  shfl.sync.up.b32 r0|p, %r880, %r888, %r889, %r891;  @p add.s32 r0, r0, %r880;  mov.s32 %r886, r0;}
	// end inline asm
	setp.ne.s32 	%p146, %r641, 31;
	@%p146 bra 	$L__BB8_4;
	shl.b32 	%r912, %r6, 2;
	add.s32 	%r914, %r670, %r912;
	st.shared.u32 	[%r914+16], %r886;
$L__BB8_4:
	sub.s32 	%r915, %r886, %r866;
	bar.sync 	0;
	ld.shared.v4.u32 	{%r916, %r917, %r918, %r919}, [_ZZN3cub18CUB_300001_SM_10006detail4scan16DeviceScanKernelINS2_10policy_hubIiiijN4cuda3std3__44plusIvEEE10Policy1000EN6thrust24THRUST_300001_SM_1000_NS6detail15normal_iteratorINSD_10device_ptrIiEEEESI_NS0_13ScanTileStateIiLb1EEES9_NS0_8NullTypeEjiLb0ESL_EEvT0_T1_T2_iT3_T4_T5_E12temp_storage+16];
	add.s32 	%r920, %r917, %r916;
	setp.eq.s32 	%p147, %r6, 2;
	selp.b32 	%r921, %r920, %r916, %p147;
	add.s32 	%r922, %r920, %r918;
	setp.eq.s32 	%p148, %r6, 3;
	selp.b32 	%r923, %r922, %r921, %p148;
	add.s32 	%r924, %r922, %r919;
	setp.eq.s32 	%p149, %r6, 4;
	selp.b32 	%r925, %r924, %r923, %p149;
	ld.shared.v4.u32 	{%r926, %r927, %r928, %r929}, [_ZZN3cub18CUB_300001_SM_10006detail4scan16DeviceScanKernelINS2_10policy_hubIiiijN4cuda3std3__44plusIvEEE10Policy1000EN6thrust24THRUST_300001_SM_1000_NS6detail15normal_iteratorINSD_10device_ptrIiEEEESI_NS0_13ScanTileStateIiLb1EEES9_NS0_8NullTypeEjiLb0ESL_EEvT0_T1_T2_iT3_T4_T5_E12temp_storage+32];
	add.s32 	%r930, %r924, %r926;
	setp.eq.s32 	%p150, %r6, 5;
	selp.b32 	%r931, %r930, %r925, %p150;
	add.s32 	%r932, %r930, %r927;
	setp.eq.s32 	%p151, %r6, 6;
	selp.b32 	%r933, %r932, %r931, %p151;
	add.s32 	%r934, %r932, %r928;
	setp.eq.s32 	%p152, %r6, 7;
	selp.b32 	%r935, %r934, %r933, %p152;
	add.s32 	%r936, %r934, %r929;
	setp.eq.s32 	%p153, %r6, 8;
	selp.b32 	%r937, %r936, %r935, %p153;
	ld.shared.v4.u32 	{%r938, %r939, %r940, %r941}, [_ZZN3cub18CUB_300001_SM_10006detail4scan16DeviceScanKernelINS2_10policy_hubIiiijN4cuda3std3__44plusIvEEE10Policy1000EN6thrust24THRUST_300001_SM_1000_NS6detail15normal_iteratorINSD_10device_ptrIiEEEESI_NS0_13ScanTileStateIiLb1EEES9_NS0_8NullTypeEjiLb0ESL_EEvT0_T1_T2_iT3_T4_T5_E12temp_storage+48];
	add.s32 	%r942, %r936, %r938;
	setp.eq.s32 	%p154, %r6, 9;
	selp.b32 	%r943, %r942, %r937, %p154;
	add.s32 	%r944, %r942, %r939;
	setp.eq.s32 	%p155, %r6, 10;
	selp.b32 	%r945, %r944, %r943, %p155;
	add.s32 	%r946, %r944, %r940;
	setp.eq.s32 	%p156, %r6, 11;
	selp.b32 	%r947, %r946, %r945, %p156;
	add.s32 	%r33, %r946, %r941;
	setp.lt.u32 	%p157, %r4, 32;
	setp.eq.s32 	%p158, %r641, 0;
	selp.b32 	%r948, 0, %r915, %p158;
	add.s32 	%r949, %r947, %r948;
	selp.b32 	%r1012, %r915, %r949, %p157;
	setp.ne.s32 	%p159, %r4, 0;
	@%p159 bra 	$L__BB8_25;
	add.s64 	%rd52, %rd1, 256;
	mov.b32 	%r950, 101;
	// begin inline asm
	st.relaxed.gpu.v2.u32 [%rd52], {%r950, %r33};
	// end inline asm
	mov.b32 	%r1012, 0;
	bra.uni 	$L__BB8_25;
$L__BB8_6:
	add.s32 	%r701, %r10, %r9;
	add.s32 	%r702, %r11, %r701;
	add.s32 	%r703, %r12, %r702;
	add.s32 	%r704, %r13, %r703;
	add.s32 	%r705, %r14, %r704;
	add.s32 	%r706, %r15, %r705;
	add.s32 	%r707, %r16, %r706;
	add.s32 	%r708, %r17, %r707;
	add.s32 	%r709, %r18, %r708;
	add.s32 	%r710, %r19, %r709;
	add.s32 	%r711, %r20, %r710;
	add.s32 	%r712, %r21, %r711;
	add.s32 	%r713, %r22, %r712;
	add.s32 	%r714, %r23, %r713;
	add.s32 	%r715, %r24, %r714;
	add.s32 	%r716, %r25, %r715;
	add.s32 	%r717, %r26, %r716;
	add.s32 	%r718, %r27, %r717;
	add.s32 	%r719, %r28, %r718;
	add.s32 	%r720, %r29, %r719;
	add.s32 	%r675, %r30, %r720;
	mov.b32 	%r673, 1;
	mov.b32 	%r698, 0;
	mov.b32 	%r700, -1;
	// begin inline asm
	{  .reg .s32 r0;  .reg .pred p;  shfl.sync.up.b32 r0|p, %r675, %r673, %r698, %r700;  @p add.s32 r0, r0, %r675;  mov.s32 %r671, r0;}
	// end inline asm
	mov.b32 	%r679, 2;
	// begin inline asm
	{  .reg .s32 r0;  .reg .pred p;  shfl.sync.up.b32 r0|p, %r671, %r679, %r698, %r700;  @p add.s32 r0, r0, %r671;  mov.s32 %r677, r0;}
	// end inline asm
	mov.b32 	%r685, 4;
	// begin inline asm
	{  .reg .s32 r0;  .reg .pred p;  shfl.sync.up.b32 r0|p, %r677, %r685, %r698, %r700;  @p add.s32 r0, r0, %r677;  mov.s32 %r683, r0;}
	// end inline asm
	mov.b32 	%r691, 8;
	// begin inline asm
	{  .reg .s32 r0;  .reg .pred p;  shfl.sync.up.b32 r0|p, %r683, %r691, %r698, %r700;  @p add.s32 r0, r0, %r683;  mov.s32 %r689, r0;}
	// end inline asm
	mov.b32 	%r697, 16;
	// begin inline asm
	{  .reg .s32 r0;  .reg .pred p;  shfl.sync.up.b32 r0|p, %r689, %r697, %r698, %r700;  @p add.s32 r0, r0, %r689;  mov.s32 %r695, r0;}
	// end inline asm
	setp.ne.s32 	%p105, %r641, 31;
	@%p105 bra 	$L__BB8_8;
	shl.b32 	%r721, %r6, 2;
	add.s32 	%r723, %r670, %r721;
	st.shared.u32 	[%r723+16], %r695;
$L__BB8_8:
	sub.s32 	%r724, %r695, %r675;
	bar.sync 	0;
	ld.shared.v4.u32 	{%r725, %r726, %r727, %r728}, [_ZZN3cub18CUB_300001_SM_10006detail4scan16DeviceScanKernelINS2_10policy_hubIiiijN4cuda3std3__44plusIvEEE10Policy1000EN6thrust24THRUST_300001_SM_1000_NS6detail15normal_iteratorINSD_10device_ptrIiEEEESI_NS0_13ScanTileStateIiLb1EEES9_NS0_8NullTypeEjiLb0ESL_EEvT0_T1_T2_iT3_T4_T5_E12temp_storage+16];
	add.s32 	%r729, %r726, %r725;
	setp.eq.s32 	%p106, %r6, 2;
	selp.b32 	%r730, %r729, %r725, %p106;
	add.s32 	%r731, %r729, %r727;
	setp.eq.s32 	%p107, %r6, 3;
	selp.b32 	%r732, %r731, %r730, %p107;
	add.s32 	%r733, %r731, %r728;
	setp.eq.s32 	%p108, %r6, 4;
	selp.b32 	%r734, %r733, %r732, %p108;
	ld.shared.v4.u32 	{%r735, %r736, %r737, %r738}, [_ZZN3cub18CUB_300001_SM_10006detail4scan16DeviceScanKernelINS2_10policy_hubIiiijN4cuda3std3__44plusIvEEE10Policy1000EN6thrust24THRUST_300001_SM_1000_NS6detail15normal_iteratorINSD_10device_ptrIiEEEESI_NS0_13ScanTileStateIiLb1EEES9_NS0_8NullTypeEjiLb0ESL_EEvT0_T1_T2_iT3_T4_T5_E12temp_storage+32];
	add.s32 	%r739, %r733, %r735;
	setp.eq.s32 	%p109, %r6, 5;
	selp.b32 	%r740, %r739, %r734, %p109;
	add.s32 	%r741, %r739, %r736;
	setp.eq.s32 	%p110, %r6, 6;
	selp.b32 	%r742, %r741, %r740, %p110;
	add.s32 	%r743, %r741, %r737;
	setp.eq.s32 	%p111, %r6, 7;
	selp.b32 	%r744, %r743, %r742, %p111;
	add.s32 	%r745, %r743, %r738;
	setp.eq.s32 	%p112, %r6, 8;
	selp.b32 	%r746, %r745, %r744, %p112;
	ld.shared.v4.u32 	{%r747, %r748, %r749, %r750}, [_ZZN3cub18CUB_300001_SM_10006detail4scan16DeviceScanKernelINS2_10policy_hubIiiijN4cuda3std3__44plusIvEEE10Policy1000EN6thrust24THRUST_300001_SM_1000_NS6detail15normal_iteratorINSD_10device_ptrIiEEEESI_NS0_13ScanTileStateIiLb1EEES9_NS0_8NullTypeEjiLb0ESL_EEvT0_T1_T2_iT3_T4_T5_E12temp_storage+48];
	add.s32 	%r751, %r745, %r747;
	setp.eq.s32 	%p113, %r6, 9;
	selp.b32 	%r752, %r751, %r746, %p113;
	add.s32 	%r753, %r751, %r748;
	setp.eq.s32 	%p114, %r6, 10;
	selp.b32 	%r754, %r753, %r752, %p114;
	add.s32 	%r755, %r753, %r749;
	setp.eq.s32 	%p115, %r6, 11;
	selp.b32 	%r756, %r755, %r754, %p115;
	add.s32 	%r37, %r755, %r750;
	setp.gt.u32 	%p116, %r4, 31;
	setp.lt.u32 	%p117, %r4, 32;
	setp.eq.s32 	%p118, %r641, 0;
	selp.b32 	%r757, 0, %r724, %p118;
	add.s32 	%r1011, %r756, %r757;
	selp.b32 	%r39, %r724, %r1011, %p117;
	@%p116 bra 	$L__BB8_24;
	setp.ne.s32 	%p119, %r4, 0;
	mul.wide.s32 	%rd41, %r998, 8;
	add.s64 	%rd5, %rd1, %rd41;
	@%p119 bra 	$L__BB8_11;
	st.shared.u32 	[_ZZN3cub18CUB_300001_SM_10006detail4scan16DeviceScanKernelINS2_10policy_hubIiiijN4cuda3std3__44plusIvEEE10Policy1000EN6thrust24THRUST_300001_SM_1000_NS6detail15normal_iteratorINSD_10device_ptrIiEEEESI_NS0_13ScanTileStateIiLb1EEES9_NS0_8NullTypeEjiLb0ESL_EEvT0_T1_T2_iT3_T4_T5_E12temp_storage+12], %r37;
	add.s64 	%rd42, %rd5, 256;
	mov.b32 	%r758, 100;
	// begin inline asm
	st.relaxed.gpu.v2.u32 [%rd42], {%r758, %r37};
	// end inline asm
$L__BB8_11:
	not.b32 	%r764, %r4;
	add.s32 	%r1006, %r998, %r764;
	mov.b32 	%r760, 830;
	// begin inline asm
	nanosleep.u32 %r760;
	// end inline asm
	mul.wide.s32 	%rd44, %r1006, 8;
	add.s64 	%rd45, %rd1, %rd44;
	add.s64 	%rd43, %rd45, 256;
	// begin inline asm
	ld.relaxed.gpu.v2.u32 {%r1008, %r1000}, [%rd43];
	// end inline asm
	mov.b32 	%r1001, 952;
$L__BB8_12:
	setp.eq.s32 	%p120, %r1008, 99;
	mov.b32 	%r765, -1;
	vote.sync.any.pred 	%p121, %p120, %r765;
	not.pred 	%p122, %p121;
	@%p122 bra 	$L__BB8_14;
	mul.lo.s32 	%r860, %r998, 16807;
	and.b32  	%r998, %r860, 2147483647;
	add.s32 	%r861, %r1001, 1;
	rem.u32 	%r857, %r998, %r861;
	// begin inline asm
	nanosleep.u32 %r857;
	// end inline asm
	shr.u32 	%r1001, %r1001, 1;
	// begin inline asm
	ld.relaxed.gpu.v2.u32 {%r1008, %r1000}, [%rd43];
	// end inline asm
	bra.uni 	$L__BB8_12;
$L__BB8_14:
	setp.eq.s32 	%p123, %r1008, 101;
	mov.b32 	%r792, -1;
	vote.sync.ballot.b32 	%r794, %p123, %r792;
	// begin inline asm
	mov.u32 %r767, %lanemask_ge;
	// end inline asm
	and.b32  	%r795, %r794, %r767;
	or.b32  	%r796, %r795, -2147483648;
	add.s32 	%r797, %r796, -1;
	not.b32 	%r798, %r796;
	and.b32  	%r799, %r798, %r797;
	popc.b32 	%r771, %r799;
	mov.b32 	%r770, 1;
	// begin inline asm
	shfl.sync.down.b32 %r768, %r1000, %r770, %r771, %r792;
	// end inline asm
	setp.lt.s32 	%p125, %r641, %r771;
	selp.b32 	%r800, %r768, 0, %p125;
	add.s32 	%r774, %r800, %r1000;
	mov.b32 	%r775, 2;
	// begin inline asm
	shfl.sync.down.b32 %r773, %r774, %r775, %r771, %r792;
	// end inline asm
	add.s32 	%r54, %r641, 2;
	setp.gt.s32 	%p126, %r54, %r771;
	selp.b32 	%r801, 0, %r773, %p126;
	add.s32 	%r779, %r774, %r801;
	mov.b32 	%r780, 4;
	// begin inline asm
	shfl.sync.down.b32 %r778, %r779, %r780, %r771, %r792;
	// end inline asm
	add.s32 	%r55, %r641, 4;
	setp.gt.s32 	%p127, %r55, %r771;
	selp.b32 	%r802, 0, %r778, %p127;
	add.s32 	%r784, %r779, %r802;
	mov.b32 	%r785, 8;
	// begin inline asm
	shfl.sync.down.b32 %r783, %r784, %r785, %r771, %r792;
	// end inline asm
	add.s32 	%r56, %r641, 8;
	setp.gt.s32 	%p128, %r56, %r771;
	selp.b32 	%r803, 0, %r783, %p128;
	add.s32 	%r789, %r784, %r803;
	mov.b32 	%r790, 16;
	// begin inline asm
	shfl.sync.down.b32 %r788, %r789, %r790, %r771, %r792;
	// end inline asm
	add.s32 	%r57, %r641, 16;
	setp.gt.s32 	%p129, %r57, %r771;
	selp.b32 	%r804, 0, %r788, %p129;
	add.s32 	%r1005, %r789, %r804;
	add.s64 	%rd7, %rd1, 256;
	mov.b32 	%r1002, 952;
$L__BB8_15:
	setp.ne.s32 	%p130, %r1008, 101;
	mov.b32 	%r805, -1;
	vote.sync.all.pred 	%p131, %p130, %r805;
	not.pred 	%p132, %p131;
	@%p132 bra 	$L__BB8_20;
	shr.u32 	%r1002, %r1002, 1;
	mul.wide.s32 	%rd48, %r1006, 8;
	add.s64 	%rd49, %rd7, %rd48;
	add.s64 	%rd47, %rd49, -256;
	// begin inline asm
	ld.relaxed.gpu.v2.u32 {%r1008, %r1009}, [%rd47];
	// end inline asm
	mov.u32 	%r1010, %r1002;
$L__BB8_17:
	setp.eq.s32 	%p136, %r1008, 99;
	mov.b32 	%r813, -1;
	vote.sync.any.pred 	%p137, %p136, %r813;
	not.pred 	%p138, %p137;
	@%p138 bra 	$L__BB8_19;
	mul.lo.s32 	%r855, %r998, 16807;
	and.b32  	%r998, %r855, 2147483647;
	add.s32 	%r856, %r1010, 1;
	rem.u32 	%r852, %r998, %r856;
	// begin inline asm
	nanosleep.u32 %r852;
	// end inline asm
	shr.u32 	%r1010, %r1010, 1;
	// begin inline asm
	ld.relaxed.gpu.v2.u32 {%r1008, %r1009}, [%rd47];
	// end inline asm
	bra.uni 	$L__BB8_17;
$L__BB8_19:
	setp.eq.s32 	%p139, %r1008, 101;
	mov.b32 	%r839, -1;
	vote.sync.ballot.b32 	%r840, %p139, %r839;
	and.b32  	%r841, %r840, %r767;
	or.b32  	%r842, %r841, -2147483648;
	add.s32 	%r843, %r842, -1;
	not.b32 	%r844, %r842;
	and.b32  	%r845, %r844, %r843;
	popc.b32 	%r818, %r845;
	mov.b32 	%r817, 1;
	// begin inline asm
	shfl.sync.down.b32 %r815, %r1009, %r817, %r818, %r839;
	// end inline asm
	setp.lt.s32 	%p141, %r641, %r818;
	selp.b32 	%r846, %r815, 0, %p141;
	add.s32 	%r821, %r846, %r1009;
	mov.b32 	%r822, 2;
	// begin inline asm
	shfl.sync.down.b32 %r820, %r821, %r822, %r818, %r839;
	// end inline asm
	setp.gt.s32 	%p142, %r54, %r818;
	selp.b32 	%r847, 0, %r820, %p142;
	add.s32 	%r826, %r821, %r847;
	mov.b32 	%r827, 4;
	// begin inline asm
	shfl.sync.down.b32 %r825, %r826, %r827, %r818, %r839;
	// end inline asm
	setp.gt.s32 	%p143, %r55, %r818;
	selp.b32 	%r848, 0, %r825, %p143;
	add.s32 	%r831, %r826, %r848;
	mov.b32 	%r832, 8;
	// begin inline asm
	shfl.sync.down.b32 %r830, %r831, %r832, %r818, %r839;
	// end inline asm
	setp.gt.s32 	%p144, %r56, %r818;
	selp.b32 	%r849, 0, %r830, %p144;
	add.s32 	%r836, %r831, %r849;
	mov.b32 	%r837, 16;
	// begin inline asm
	shfl.sync.down.b32 %r835, %r836, %r837, %r818, %r839;
	// end inline asm
	setp.gt.s32 	%p145, %r57, %r818;
	selp.b32 	%r850, 0, %r835, %p145;
	add.s32 	%r851, %r850, %r1005;
	add.s32 	%r1005, %r851, %r836;
	add.s32 	%r1006, %r1006, -32;
	bra.uni 	$L__BB8_15;
$L__BB8_20:
	@%p119 bra 	$L__BB8_22;
	add.s32 	%r808, %r1005, %r37;
	add.s64 	%rd46, %rd5, 256;
	mov.b32 	%r807, 101;
	// begin inline asm
	st.relaxed.gpu.v2.u32 [%rd46], {%r807, %r808};
	// end inline asm
	st.shared.u32 	[_ZZN3cub18CUB_300001_SM_10006detail4scan16DeviceScanKernelINS2_10policy_hubIiiijN4cuda3std3__44plusIvEEE10Policy1000EN6thrust24THRUST_300001_SM_1000_NS6detail15normal_iteratorINSD_10device_ptrIiEEEESI_NS0_13ScanTileStateIiLb1EEES9_NS0_8NullTypeEjiLb0ESL_EEvT0_T1_T2_iT3_T4_T5_E12temp_storage+4], %r1005;
	st.shared.u32 	[_ZZN3cub18CUB_300001_SM_10006detail4scan16DeviceScanKernelINS2_10policy_hubIiiijN4cuda3std3__44plusIvEEE10Policy1000EN6thrust24THRUST_300001_SM_1000_NS6detail15normal_iteratorINSD_10device_ptrIiEEEESI_NS0_13ScanTileStateIiLb1EEES9_NS0_8NullTypeEjiLb0ESL_EEvT0_T1_T2_iT3_T4_T5_E12temp_storage+8], %r808;
$L__BB8_22:
	setp.ne.s32 	%p134, %r641, 0;
	mov.u32 	%r1011, %r39;
	@%p134 bra 	$L__BB8_24;
	st.shared.u32 	[_ZZN3cub18CUB_300001_SM_10006detail4scan16DeviceScanKernelINS2_10policy_hubIiiijN4cuda3std3__44plusIvEEE10Policy1000EN6thrust24THRUST_300001_SM_1000_NS6detail15normal_iteratorINSD_10device_ptrIiEEEESI_NS0_13ScanTileStateIiLb1EEES9_NS0_8NullTypeEjiLb0ESL_EEvT0_T1_T2_iT3_T4_T5_E12temp_storage+76], %r1005;
	mov.u32 	%r1011, %r1005;
$L__BB8_24:
	bar.sync 	0;
	setp.eq.s32 	%p135, %r4, 0;
	ld.shared.u32 	%r809, [_ZZN3cub18CUB_300001_SM_10006detail4scan16DeviceScanKernelINS2_10policy_hubIiiijN4cuda3std3__44plusIvEEE10Policy1000EN6thrust24THRUST_300001_SM_1000_NS6detail15normal_iteratorINSD_10device_ptrIiEEEESI_NS0_13ScanTileStateIiLb1EEES9_NS0_8NullTypeEjiLb0ESL_EEvT0_T1_T2_iT3_T4_T5_E12temp_storage+76];
	selp.b32 	%r810, 0, %r809, %p135;
	add.s32 	%r1012, %r810, %r1011;
$L__BB8_25:
	add.s32 	%r953, %r1012, %r9;
	add.s32 	%r954, %r10, %r953;
	add.s32 	%r955, %r11, %r954;
	add.s32 	%r956, %r12, %r955;
	add.s32 	%r957, %r13, %r956;
	add.s32 	%r958, %r14, %r957;
	add.s32 	%r959, %r15, %r958;
	add.s32 	%r960, %r16, %r959;
	add.s32 	%r961, %r17, %r960;
	add.s32 	%r962, %r18, %r961;
	add.s32 	%r963, %r19, %r962;
	add.s32 	%r964, %r20, %r963;
	add.s32 	%r965, %r21, %r964;
	add.s32 	%r966, %r22, %r965;
	add.s32 	%r967, %r23, %r966;
	add.s32 	%r968, %r24, %r967;
	add.s32 	%r969, %r25, %r968;
	add.s32 	%r970, %r26, %r969;
	add.s32 	%r971, %r27, %r970;
	add.s32 	%r972, %r28, %r971;
	add.s32 	%r973, %r29, %r972;
	add.s32 	%r974, %r30, %r973;
	bar.sync 	0;
	st.shared.v2.u32 	[%r8], {%r953, %r954};
	st.shared.v2.u32 	[%r8+8], {%r955, %r956};
	st.shared.v2.u32 	[%r8+16], {%r957, %r958};
	st.shared.v2.u32 	[%r8+24], {%r959, %r960};
	st.shared.v2.u32 	[%r8+32], {%r961, %r962};
	st.shared.v2.u32 	[%r8+40], {%r963, %r964};
	st.shared.v2.u32 	[%r8+48], {%r965, %r966};
	st.shared.v2.u32 	[%r8+56], {%r967, %r968};
	st.shared.v2.u32 	[%r8+64], {%r969, %r970};
	st.shared.v2.u32 	[%r8+72], {%r971, %r972};
	st.shared.v2.u32 	[%r8+80], {%r973, %r974};
	bar.warp.sync 	-1;
	ld.shared.u32 	%r975, [%r7];
	ld.shared.u32 	%r976, [%r7+128];
	ld.shared.u32 	%r977, [%r7+256];
	ld.shared.u32 	%r978, [%r7+384];
	ld.shared.u32 	%r979, [%r7+512];
	ld.shared.u32 	%r980, [%r7+640];
	ld.shared.u32 	%r981, [%r7+768];
	ld.shared.u32 	%r982, [%r7+896];
	ld.shared.u32 	%r983, [%r7+1024];
	ld.shared.u32 	%r984, [%r7+1152];
	ld.shared.u32 	%r985, [%r7+1280];
	ld.shared.u32 	%r986, [%r7+1408];
	ld.shared.u32 	%r987, [%r7+1536];
	ld.shared.u32 	%r988, [%r7+1664];
	ld.shared.u32 	%r989, [%r7+1792];
	ld.shared.u32 	%r990, [%r7+1920];
	ld.shared.u32 	%r991, [%r7+2048];
	ld.shared.u32 	%r992, [%r7+2176];
	ld.shared.u32 	%r993, [%r7+2304];
	ld.shared.u32 	%r994, [%r7+2432];
	ld.shared.u32 	%r995, [%r7+2560];
	ld.shared.u32 	%r996, [%r7+2688];
	add.s64 	%rd54, %rd3, %rd39;
	st.global.u32 	[%rd54], %r975;
	st.global.u32 	[%rd54+128], %r976;
	st.global.u32 	[%rd54+256], %r977;
	st.global.u32 	[%rd54+384], %r978;
	st.global.u32 	[%rd54+512], %r979;
	st.global.u32 	[%rd54+640], %r980;
	st.global.u32 	[%rd54+768], %r981;
	st.global.u32 	[%rd54+896], %r982;
	st.global.u32 	[%rd54+1024], %r983;
	st.global.u32 	[%rd54+1152], %r984;
	st.global.u32 	[%rd54+1280], %r985;
	st.global.u32 	[%rd54+1408], %r986;
	st.global.u32 	[%rd54+1536], %r987;
	st.global.u32 	[%rd54+1664], %r988;
	st.global.u32 	[%rd54+1792], %r989;
	st.global.u32 	[%rd54+1920], %r990;
	st.global.u32 	[%rd54+2048], %r991;
	st.global.u32 	[%rd54+2176], %r992;
	st.global.u32 	[%rd54+2304], %r993;
	st.global.u32 	[%rd54+2432], %r994;
	st.global.u32 	[%rd54+2560], %r995;
	st.global.u32 	[%rd54+2688], %r996;
	bra.uni 	$L__BB8_140;
$L__BB8_26:
	setp.eq.s32 	%p2, %r3, 0;
	@%p2 bra 	$L__BB8_140;
	mul.wide.u32 	%rd15, %r2, 4;
	add.s64 	%rd16, %rd2, %rd15;
	mov.u32 	%r82, %tid.x;
	ld.global.u32 	%r1034, [%rd16];
	and.b32  	%r236, %r82, 31;
	and.b32  	%r237, %r82, 992;
	mul.lo.s32 	%r238, %r237, 22;
	or.b32  	%r84, %r238, %r236;
	setp.ge.u32 	%p3, %r84, %r3;
	shl.b32 	%r239, %r84, 2;
	cvt.u64.u32 	%rd17, %r239;
	add.s64 	%rd9, %rd16, %rd17;
	mov.u32 	%r1013, %r1034;
	@%p3 bra 	$L__BB8_29;
	ld.global.u32 	%r1013, [%rd9];
$L__BB8_29:
	add.s32 	%r240, %r84, 32;
	setp.ge.u32 	%p4, %r240, %r3;
	mov.u32 	%r1014, %r1034;
	@%p4 bra 	$L__BB8_31;
	ld.global.u32 	%r1014, [%rd9+128];
$L__BB8_31:
	add.s32 	%r89, %r84, 64;
	setp.ge.u32 	%p5, %r89, %r3;
	mov.u32 	%r1015, %r1034;
	@%p5 bra 	$L__BB8_33;
	ld.global.u32 	%r1015, [%rd9+256];
$L__BB8_33:
	add.s32 	%r92, %r84, 96;
	setp.ge.u32 	%p6, %r92, %r3;
	mov.u32 	%r1016, %r1034;
	@%p6 bra 	$L__BB8_35;
	ld.global.u32 	%r1016, [%rd9+384];
$L__BB8_35:
	add.s32 	%r241, %r84, 128;
	setp.ge.u32 	%p7, %r241, %r3;
	mov.u32 	%r1017, %r1034;
	@%p7 bra 	$L__BB8_37;
	ld.global.u32 	%r1017, [%rd9+512];
$L__BB8_37:
	add.s32 	%r242, %r84, 160;
	setp.ge.u32 	%p8, %r242, %r3;
	mov.u32 	%r1018, %r1034;
	@%p8 bra 	$L__BB8_39;
	ld.global.u32 	%r1018, [%rd9+640];
$L__BB8_39:
	add.s32 	%r243, %r84, 192;
	setp.ge.u32 	%p9, %r243, %r3;
	mov.u32 	%r1019, %r1034;
	@%p9 bra 	$L__BB8_41;
	ld.global.u32 	%r1019, [%rd9+768];
$L__BB8_41:
	add.s32 	%r101, %r84, 224;
	setp.ge.u32 	%p10, %r101, %r3;
	mov.u32 	%r1020, %r1034;
	@%p10 bra 	$L__BB8_43;
	ld.global.u32 	%r1020, [%rd9+896];
$L__BB8_43:
	add.s32 	%r244, %r84, 256;
	setp.ge.u32 	%p11, %r244, %r3;
	mov.u32 	%r1021, %r1034;
	@%p11 bra 	$L__BB8_45;
	ld.global.u32 	%r1021, [%rd9+1024];
$L__BB8_45:
	add.s32 	%r245, %r84, 288;
	setp.ge.u32 	%p12, %r245, %r3;
	mov.u32 	%r1022, %r1034;
	@%p12 bra 	$L__BB8_47;
	ld.global.u32 	%r1022, [%rd9+1152];
$L__BB8_47:
	add.s32 	%r246, %r84, 320;
	setp.ge.u32 	%p13, %r246, %r3;
	mov.u32 	%r1023, %r1034;
	@%p13 bra 	$L__BB8_49;
	ld.global.u32 	%r1023, [%rd9+1280];
$L__BB8_49:
	add.s32 	%r110, %r84, 352;
	setp.ge.u32 	%p14, %r110, %r3;
	mov.u32 	%r1024, %r1034;
	@%p14 bra 	$L__BB8_51;
	ld.global.u32 	%r1024, [%rd9+1408];
$L__BB8_51:
	add.s32 	%r113, %r84, 384;
	setp.ge.u32 	%p15, %r113, %r3;
	mov.u32 	%r1025, %r1034;
	@%p15 bra 	$L__BB8_53;
	ld.global.u32 	%r1025, [%rd9+1536];
$L__BB8_53:
	add.s32 	%r116, %r84, 416;
	setp.ge.u32 	%p16, %r116, %r3;
	mov.u32 	%r1026, %r1034;
	@%p16 bra 	$L__BB8_55;
	ld.global.u32 	%r1026, [%rd9+1664];
$L__BB8_55:
	add.s32 	%r119, %r84, 448;
	setp.ge.u32 	%p17, %r119, %r3;
	mov.u32 	%r1027, %r1034;
	@%p17 bra 	$L__BB8_57;
	ld.global.u32 	%r1027, [%rd9+1792];
$L__BB8_57:
	add.s32 	%r247, %r84, 480;
	setp.ge.u32 	%p18, %r247, %r3;
	mov.u32 	%r1028, %r1034;
	@%p18 bra 	$L__BB8_59;
	ld.global.u32 	%r1028, [%rd9+1920];
$L__BB8_59:
	add.s32 	%r248, %r84, 512;
	setp.ge.u32 	%p19, %r248, %r3;
	mov.u32 	%r1029, %r1034;
	@%p19 bra 	$L__BB8_61;
	ld.global.u32 	%r1029, [%rd9+2048];
$L__BB8_61:
	add.s32 	%r126, %r84, 544;
	setp.ge.u32 	%p20, %r126, %r3;
	mov.u32 	%r1030, %r1034;
	@%p20 bra 	$L__BB8_63;
	ld.global.u32 	%r1030, [%rd9+2176];
$L__BB8_63:
	add.s32 	%r249, %r84, 576;
	setp.ge.u32 	%p21, %r249, %r3;
	mov.u32 	%r1031, %r1034;
	@%p21 bra 	$L__BB8_65;
	ld.global.u32 	%r1031, [%rd9+2304];
$L__BB8_65:
	add.s32 	%r131, %r84, 608;
	setp.ge.u32 	%p22, %r131, %r3;
	mov.u32 	%r1032, %r1034;
	@%p22 bra 	$L__BB8_67;
	ld.global.u32 	%r1032, [%rd9+2432];
$L__BB8_67:
	add.s32 	%r250, %r84, 640;
	setp.ge.u32 	%p23, %r250, %r3;
	mov.u32 	%r1033, %r1034;
	@%p23 bra 	$L__BB8_69;
	ld.global.u32 	%r1033, [%rd9+2560];
$L__BB8_69:
	add.s32 	%r251, %r84, 672;
	setp.ge.u32 	%p24, %r251, %r3;
	@%p24 bra 	$L__BB8_71;
	ld.global.u32 	%r1034, [%rd9+2688];
$L__BB8_71:
	// begin inline asm
	mov.u32 %r252, %laneid;
	// end inline asm
	shr.u32 	%r139, %r82, 5;
	mad.lo.s32 	%r253, %r139, 704, %r252;
	shl.b32 	%r254, %r253, 2;
	mov.u32 	%r255, _ZZN3cub18CUB_300001_SM_10006detail4scan16DeviceScanKernelINS2_10policy_hubIiiijN4cuda3std3__44plusIvEEE10Policy1000EN6thrust24THRUST_300001_SM_1000_NS6detail15normal_iteratorINSD_10device_ptrIiEEEESI_NS0_13ScanTileStateIiLb1EEES9_NS0_8NullTypeEjiLb0ESL_EEvT0_T1_T2_iT3_T4_T5_E12temp_storage;
	add.s32 	%r140, %r255, %r254;
	st.shared.u32 	[%r140], %r1013;
	st.shared.u32 	[%r140+128], %r1014;
	st.shared.u32 	[%r140+256], %r1015;
	st.shared.u32 	[%r140+384], %r1016;
	st.shared.u32 	[%r140+512], %r1017;
	st.shared.u32 	[%r140+640], %r1018;
	st.shared.u32 	[%r140+768], %r1019;
	st.shared.u32 	[%r140+896], %r1020;
	st.shared.u32 	[%r140+1024], %r1021;
	st.shared.u32 	[%r140+1152], %r1022;
	st.shared.u32 	[%r140+1280], %r1023;
	st.shared.u32 	[%r140+1408], %r1024;
	st.shared.u32 	[%r140+1536], %r1025;
	st.shared.u32 	[%r140+1664], %r1026;
	st.shared.u32 	[%r140+1792], %r1027;
	st.shared.u32 	[%r140+1920], %r1028;
	st.shared.u32 	[%r140+2048], %r1029;
	st.shared.u32 	[%r140+2176], %r1030;
	st.shared.u32 	[%r140+2304], %r1031;
	st.shared.u32 	[%r140+2432], %r1032;
	st.shared.u32 	[%r140+2560], %r1033;
	st.shared.u32 	[%r140+2688], %r1034;
	bar.warp.sync 	-1;
	mad.lo.s32 	%r141, %r252, 84, %r140;
	ld.shared.v2.u32 	{%r142, %r143}, [%r141];
	ld.shared.v2.u32 	{%r144, %r145}, [%r141+8];
	ld.shared.v2.u32 	{%r146, %r147}, [%r141+16];
	ld.shared.v2.u32 	{%r148, %r149}, [%r141+24];
	ld.shared.v2.u32 	{%r150, %r151}, [%r141+32];
	ld.shared.v2.u32 	{%r152, %r153}, [%r141+40];
	ld.shared.v2.u32 	{%r154, %r155}, [%r141+48];
	ld.shared.v2.u32 	{%r156, %r157}, [%r141+56];
	ld.shared.v2.u32 	{%r158, %r159}, [%r141+64];
	ld.shared.v2.u32 	{%r160, %r161}, [%r141+72];
	ld.shared.v2.u32 	{%r162, %r163}, [%r141+80];
	bar.sync 	0;
	setp.ne.s32 	%p25, %r998, 0;
	@%p25 bra 	$L__BB8_75;
	add.s32 	%r485, %r143, %r142;
	add.s32 	%r486, %r144, %r485;
	add.s32 	%r487, %r145, %r486;
	add.s32 	%r488, %r146, %r487;
	add.s32 	%r489, %r147, %r488;
	add.s32 	%r490, %r148, %r489;
	add.s32 	%r491, %r149, %r490;
	add.s32 	%r492, %r150, %r491;
	add.s32 	%r493, %r151, %r492;
	add.s32 	%r494, %r152, %r493;
	add.s32 	%r495, %r153, %r494;
	add.s32 	%r496, %r154, %r495;
	add.s32 	%r497, %r155, %r496;
	add.s32 	%r498, %r156, %r497;
	add.s32 	%r499, %r157, %r498;
	add.s32 	%r500, %r158, %r499;
	add.s32 	%r501, %r159, %r500;
	add.s32 	%r502, %r160, %r501;
	add.s32 	%r503, %r161, %r502;
	add.s32 	%r504, %r162, %r503;
	add.s32 	%r459, %r163, %r504;
	mov.b32 	%r457, 1;
	mov.b32 	%r482, 0;
	mov.b32 	%r484, -1;
	// begin inline asm
	{  .reg .s32 r0;  .reg .pred p;  shfl.sync.up.b32 r0|p, %r459, %r457, %r482, %r484;  @p add.s32 r0, r0, %r459;  mov.s32 %r455, r0;}
	// end inline asm
	mov.b32 	%r463, 2;
	// begin inline asm
	{  .reg .s32 r0;  .reg .pred p;  shfl.sync.up.b32 r0|p, %r455, %r463, %r482, %r484;  @p add.s32 r0, r0, %r455;  mov.s32 %r461, r0;}
	// end inline asm
	mov.b32 	%r469, 4;
	// begin inline asm
	{  .reg .s32 r0;  .reg .pred p;  shfl.sync.up.b32 r0|p, %r461, %r469, %r482, %r484;  @p add.s32 r0, r0, %r461;  mov.s32 %r467, r0;}
	// end inline asm
	mov.b32 	%r475, 8;
	// begin inline asm
	{  .reg .s32 r0;  .reg .pred p;  shfl.sync.up.b32 r0|p, %r467, %r475, %r482, %r484;  @p add.s32 r0, r0, %r467;  mov.s32 %r473, r0;}
	// end inline asm
	mov.b32 	%r481, 16;
	// begin inline asm
	{  .reg .s32 r0;  .reg .pred p;  shfl.sync.up.b32 r0|p, %r473, %r481, %r482, %r484;  @p add.s32 r0, r0, %r473;  mov.s32 %r479, r0;}
	// end inline asm
	setp.ne.s32 	%p67, %r252, 31;
	@%p67 bra 	$L__BB8_74;
	shl.b32 	%r505, %r139, 2;
	mov.u32 	%r506, _ZZN3cub18CUB_300001_SM_10006detail4scan16DeviceScanKernelINS2_10policy_hubIiiijN4cuda3std3__44plusIvEEE10Policy1000EN6thrust24THRUST_300001_SM_1000_NS6detail15normal_iteratorINSD_10device_ptrIiEEEESI_NS0_13ScanTileStateIiLb1EEES9_NS0_8NullTypeEjiLb0ESL_EEvT0_T1_T2_iT3_T4_T5_E12temp_storage;
	add.s32 	%r507, %r506, %r505;
	st.shared.u32 	[%r507+16], %r479;
$L__BB8_74:
	sub.s32 	%r508, %r479, %r459;
	bar.sync 	0;
	ld.shared.v4.u32 	{%r509, %r510, %r511, %r512}, [_ZZN3cub18CUB_300001_SM_10006detail4scan16DeviceScanKernelINS2_10policy_hubIiiijN4cuda3std3__44plusIvEEE10Policy1000EN6thrust24THRUST_300001_SM_1000_NS6detail15normal_iteratorINSD_10device_ptrIiEEEESI_NS0_13ScanTileStateIiLb1EEES9_NS0_8NullTypeEjiLb0ESL_EEvT0_T1_T2_iT3_T4_T5_E12temp_storage+16];
	add.s32 	%r513, %r510, %r509;
	setp.eq.s32 	%p68, %r139, 2;
	selp.b32 	%r514, %r513, %r509, %p68;
	add.s32 	%r515, %r513, %r511;
	setp.eq.s32 	%p69, %r139, 3;
	selp.b32 	%r516, %r515, %r514, %p69;
	add.s32 	%r517, %r515, %r512;
	setp.eq.s32 	%p70, %r139, 4;
	selp.b32 	%r518, %r517, %r516, %p70;
	ld.shared.v4.u32 	{%r519, %r520, %r521, %r522}, [_ZZN3cub18CUB_300001_SM_10006detail4scan16DeviceScanKernelINS2_10policy_hubIiiijN4cuda3std3__44plusIvEEE10Policy1000EN6thrust24THRUST_300001_SM_1000_NS6detail15normal_iteratorINSD_10device_ptrIiEEEESI_NS0_13ScanTileStateIiLb1EEES9_NS0_8NullTypeEjiLb0ESL_EEvT0_T1_T2_iT3_T4_T5_E12temp_storage+32];
	add.s32 	%r523, %r517, %r519;
	setp.eq.s32 	%p71, %r139, 5;
	selp.b32 	%r524, %r523, %r518, %p71;
	add.s32 	%r525, %r523, %r520;
	setp.eq.s32 	%p72, %r139, 6;
	selp.b32 	%r526, %r525, %r524, %p72;
	add.s32 	%r527, %r525, %r521;
	setp.eq.s32 	%p73, %r139, 7;
	selp.b32 	%r528, %r527, %r526, %p73;
	add.s32 	%r529, %r527, %r522;
	setp.eq.s32 	%p74, %r139, 8;
	selp.b32 	%r530, %r529, %r528, %p74;
	.pragma "used_bytes_mask 4095";
	ld.shared.v4.u32 	{%r531, %r532, %r533, %r534}, [_ZZN3cub18CUB_300001_SM_10006detail4scan16DeviceScanKernelINS2_10policy_hubIiiijN4cuda3std3__44plusIvEEE10Policy1000EN6thrust24THRUST_300001_SM_1000_NS6detail15normal_iteratorINSD_10device_ptrIiEEEESI_NS0_13ScanTileStateIiLb1EEES9_NS0_8NullTypeEjiLb0ESL_EEvT0_T1_T2_iT3_T4_T5_E12temp_storage+48];
	add.s32 	%r535, %r529, %r531;
	setp.eq.s32 	%p75, %r139, 9;
	selp.b32 	%r536, %r535, %r530, %p75;
	add.s32 	%r537, %r535, %r532;
	setp.eq.s32 	%p76, %r139, 10;
	selp.b32 	%r538, %r537, %r536, %p76;
	add.s32 	%r539, %r537, %r533;
	setp.eq.s32 	%p77, %r139, 11;
	selp.b32 	%r540, %r539, %r538, %p77;
	setp.lt.u32 	%p78, %r82, 32;
	setp.eq.s32 	%p79, %r252, 0;
	selp.b32 	%r541, 0, %r508, %p79;
	add.s32 	%r542, %r540, %r541;
	selp.b32 	%r543, %r508, %r542, %p78;
	setp.eq.s32 	%p80, %r82, 0;
	selp.b32 	%r1049, 0, %r543, %p80;
	bra.uni 	$L__BB8_94;
$L__BB8_75:
	add.s32 	%r286, %r143, %r142;
	add.s32 	%r287, %r144, %r286;
	add.s32 	%r288, %r145, %r287;
	add.s32 	%r289, %r146, %r288;
	add.s32 	%r290, %r147, %r289;
	add.s32 	%r291, %r148, %r290;
	add.s32 	%r292, %r149, %r291;
	add.s32 	%r293, %r150, %r292;
	add.s32 	%r294, %r151, %r293;
	add.s32 	%r295, %r152, %r294;
	add.s32 	%r296, %r153, %r295;
	add.s32 	%r297, %r154, %r296;
	add.s32 	%r298, %r155, %r297;
	add.s32 	%r299, %r156, %r298;
	add.s32 	%r300, %r157, %r299;
	add.s32 	%r301, %r158, %r300;
	add.s32 	%r302, %r159, %r301;
	add.s32 	%r303, %r160, %r302;
	add.s32 	%r304, %r161, %r303;
	add.s32 	%r305, %r162, %r304;
	add.s32 	%r260, %r163, %r305;
	mov.b32 	%r258, 1;
	mov.b32 	%r283, 0;
	mov.b32 	%r285, -1;
	// begin inline asm
	{  .reg .s32 r0;  .reg .pred p;  shfl.sync.up.b32 r0|p, %r260, %r258, %r283, %r285;  @p add.s32 r0, r0, %r260;  mov.s32 %r256, r0;}
	// end inline asm
	mov.b32 	%r264, 2;
	// begin inline asm
	{  .reg .s32 r0;  .reg .pred p;  shfl.sync.up.b32 r0|p, %r256, %r264, %r283, %r285;  @p add.s32 r0, r0, %r256;  mov.s32 %r262, r0;}
	// end inline asm
	mov.b32 	%r270, 4;
	// begin inline asm
	{  .reg .s32 r0;  .reg .pred p;  shfl.sync.up.b32 r0|p, %r262, %r270, %r283, %r285;  @p add.s32 r0, r0, %r262;  mov.s32 %r268, r0;}
	// end inline asm
	mov.b32 	%r276, 8;
	// begin inline asm
	{  .reg .s32 r0;  .reg .pred p;  shfl.sync.up.b32 r0|p, %r268, %r276, %r283, %r285;  @p add.s32 r0, r0, %r268;  mov.s32 %r274, r0;}
	// end inline asm
	mov.b32 	%r282, 16;
	// begin inline asm
	{  .reg .s32 r0;  .reg .pred p;  shfl.sync.up.b32 r0|p, %r274, %r282, %r283, %r285;  @p add.s32 r0, r0, %r274;  mov.s32 %r280, r0;}
	// end inline asm
	setp.ne.s32 	%p26, %r252, 31;
	@%p26 bra 	$L__BB8_77;
	shl.b32 	%r306, %r139, 2;
	mov.u32 	%r307, _ZZN3cub18CUB_300001_SM_10006detail4scan16DeviceScanKernelINS2_10policy_hubIiiijN4cuda3std3__44plusIvEEE10Policy1000EN6thrust24THRUST_300001_SM_1000_NS6detail15normal_iteratorINSD_10device_ptrIiEEEESI_NS0_13ScanTileStateIiLb1EEES9_NS0_8NullTypeEjiLb0ESL_EEvT0_T1_T2_iT3_T4_T5_E12temp_storage;
	add.s32 	%r308, %r307, %r306;
	st.shared.u32 	[%r308+16], %r280;
$L__BB8_77:
	sub.s32 	%r309, %r280, %r260;
	bar.sync 	0;
	ld.shared.v4.u32 	{%r310, %r311, %r312, %r313}, [_ZZN3cub18CUB_300001_SM_10006detail4scan16DeviceScanKernelINS2_10policy_hubIiiijN4cuda3std3__44plusIvEEE10Policy1000EN6thrust24THRUST_300001_SM_1000_NS6detail15normal_iteratorINSD_10device_ptrIiEEEESI_NS0_13ScanTileStateIiLb1EEES9_NS0_8NullTypeEjiLb0ESL_EEvT0_T1_T2_iT3_T4_T5_E12temp_storage+16];
	add.s32 	%r314, %r311, %r310;
	setp.eq.s32 	%p27, %r139, 2;
	selp.b32 	%r315, %r314, %r310, %p27;
	add.s32 	%r316, %r314, %r312;
	setp.eq.s32 	%p28, %r139, 3;
	selp.b32 	%r317, %r316, %r315, %p28;
	add.s32 	%r318, %r316, %r313;
	setp.eq.s32 	%p29, %r139, 4;
	selp.b32 	%r319, %r318, %r317, %p29;
	ld.shared.v4.u32 	{%r320, %r321, %r322, %r323}, [_ZZN3cub18CUB_300001_SM_10006detail4scan16DeviceScanKernelINS2_10policy_hubIiiijN4cuda3std3__44plusIvEEE10Policy1000EN6thrust24THRUST_300001_SM_1000_NS6detail15normal_iteratorINSD_10device_ptrIiEEEESI_NS0_13ScanTileStateIiLb1EEES9_NS0_8NullTypeEjiLb0ESL_EEvT0_T1_T2_iT3_T4_T5_E12temp_storage+32];
	add.s32 	%r324, %r318, %r320;
	setp.eq.s32 	%p30, %r139, 5;
	selp.b32 	%r325, %r324, %r319, %p30;
	add.s32 	%r326, %r324, %r321;
	setp.eq.s32 	%p31, %r139, 6;
	selp.b32 	%r327, %r326, %r325, %p31;
	add.s32 	%r328, %r326, %r322;
	setp.eq.s32 	%p32, %r139, 7;
	selp.b32 	%r329, %r328, %r327, %p32;
	add.s32 	%r330, %r328, %r323;
	setp.eq.s32 	%p33, %r139, 8;
	selp.b32 	%r331, %r330, %r329, %p33;
	ld.shared.v4.u32 	{%r332, %r333, %r334, %r335}, [_ZZN3cub18CUB_300001_SM_10006detail4scan16DeviceScanKernelINS2_10policy_hubIiiijN4cuda3std3__44plusIvEEE10Policy1000EN6thrust24THRUST_300001_SM_1000_NS6detail15normal_iteratorINSD_10device_ptrIiEEEESI_NS0_13ScanTileStateIiLb1EEES9_NS0_8NullTypeEjiLb0ESL_EEvT0_T1_T2_iT3_T4_T5_E12temp_storage+48];
	add.s32 	%r336, %r330, %r332;
	setp.eq.s32 	%p34, %r139, 9;
	selp.b32 	%r337, %r336, %r331, %p34;
	add.s32 	%r338, %r336, %r333;
	setp.eq.s32 	%p35, %r139, 10;
	selp.b32 	%r339, %r338, %r337, %p35;
	add.s32 	%r340, %r338, %r334;
	setp.eq.s32 	%p36, %r139, 11;
	selp.b32 	%r341, %r340, %r339, %p36;
	add.s32 	%r169, %r340, %r335;
	setp.gt.u32 	%p37, %r82, 31;
	setp.lt.u32 	%p38, %r82, 32;
	setp.eq.s32 	%p39, %r252, 0;
	selp.b32 	%r342, 0, %r309, %p39;
	add.s32 	%r1048, %r341, %r342;
	selp.b32 	%r171, %r309, %r1048, %p38;
	@%p37 bra 	$L__BB8_93;
	setp.ne.s32 	%p40, %r82, 0;
	mul.wide.s32 	%rd18, %r998, 8;
	add.s64 	%rd10, %rd1, %rd18;
	@%p40 bra 	$L__BB8_80;
	st.shared.u32 	[_ZZN3cub18CUB_300001_SM_10006detail4scan16DeviceScanKernelINS2_10policy_hubIiiijN4cuda3std3__44plusIvEEE10Policy1000EN6thrust24THRUST_300001_SM_1000_NS6detail15normal_iteratorINSD_10device_ptrIiEEEESI_NS0_13ScanTileStateIiLb1EEES9_NS0_8NullTypeEjiLb0ESL_EEvT0_T1_T2_iT3_T4_T5_E12temp_storage+12], %r169;
	add.s64 	%rd19, %rd10, 256;
	mov.b32 	%r343, 100;
	// begin inline asm
	st.relaxed.gpu.v2.u32 [%rd19], {%r343, %r169};
	// end inline asm
$L__BB8_80:
	not.b32 	%r349, %r82;
	add.s32 	%r1043, %r998, %r349;
	mov.b32 	%r345, 830;
	// begin inline asm
	nanosleep.u32 %r345;
	// end inline asm
	mul.wide.s32 	%rd21, %r1043, 8;
	add.s64 	%rd22, %rd1, %rd21;
	add.s64 	%rd20, %rd22, 256;
	// begin inline asm
	ld.relaxed.gpu.v2.u32 {%r1045, %r1037}, [%rd20];
	// end inline asm
	mov.b32 	%r1038, 952;
$L__BB8_81:
	setp.eq.s32 	%p41, %r1045, 99;
	mov.b32 	%r350, -1;
	vote.sync.any.pred 	%p42, %p41, %r350;
	not.pred 	%p43, %p42;
	@%p43 bra 	$L__BB8_83;
	mul.lo.s32 	%r453, %r998, 16807;
	and.b32  	%r998, %r453, 2147483647;
	add.s32 	%r454, %r1038, 1;
	rem.u32 	%r450, %r998, %r454;
	// begin inline asm
	nanosleep.u32 %r450;
	// end inline asm
	shr.u32 	%r1038, %r1038, 1;
	// begin inline asm
	ld.relaxed.gpu.v2.u32 {%r1045, %r1037}, [%rd20];
	// end inline asm
	bra.uni 	$L__BB8_81;
$L__BB8_83:
	setp.eq.s32 	%p44, %r1045, 101;
	mov.b32 	%r377, -1;
	vote.sync.ballot.b32 	%r379, %p44, %r377;
	// begin inline asm
	mov.u32 %r352, %lanemask_ge;
	// end inline asm
	and.b32  	%r380, %r379, %r352;
	or.b32  	%r381, %r380, -2147483648;
	add.s32 	%r382, %r381, -1;
	not.b32 	%r383, %r381;
	and.b32  	%r384, %r383, %r382;
	popc.b32 	%r356, %r384;
	mov.b32 	%r355, 1;
	// begin inline asm
	shfl.sync.down.b32 %r353, %r1037, %r355, %r356, %r377;
	// end inline asm
	setp.lt.s32 	%p46, %r252, %r356;
	selp.b32 	%r385, %r353, 0, %p46;
	add.s32 	%r359, %r385, %r1037;
	mov.b32 	%r360, 2;
	// begin inline asm
	shfl.sync.down.b32 %r358, %r359, %r360, %r356, %r377;
	// end inline asm
	add.s32 	%r386, %r252, 2;
	setp.gt.s32 	%p47, %r386, %r356;
	selp.b32 	%r387, 0, %r358, %p47;
	add.s32 	%r364, %r359, %r387;
	mov.b32 	%r365, 4;
	// begin inline asm
	shfl.sync.down.b32 %r363, %r364, %r365, %r356, %r377;
	// end inline asm
	add.s32 	%r388, %r252, 4;
	setp.gt.s32 	%p48, %r388, %r356;
	selp.b32 	%r389, 0, %r363, %p48;
	add.s32 	%r369, %r364, %r389;
	mov.b32 	%r370, 8;
	// begin inline asm
	shfl.sync.down.b32 %r368, %r369, %r370, %r356, %r377;
	// end inline asm
	add.s32 	%r390, %r252, 8;
	setp.gt.s32 	%p49, %r390, %r356;
	selp.b32 	%r391, 0, %r368, %p49;
	add.s32 	%r374, %r369, %r391;
	mov.b32 	%r375, 16;
	// begin inline asm
	shfl.sync.down.b32 %r373, %r374, %r375, %r356, %r377;
	// end inline asm
	add.s32 	%r392, %r252, 16;
	setp.gt.s32 	%p50, %r392, %r356;
	selp.b32 	%r393, 0, %r373, %p50;
	add.s32 	%r1041, %r374, %r393;
	add.s64 	%rd11, %rd1, 256;
	mov.b32 	%r1039, 952;
$L__BB8_84:
	setp.ne.s32 	%p51, %r1045, 101;
	mov.b32 	%r394, -1;
	vote.sync.all.pred 	%p52, %p51, %r394;
	not.pred 	%p53, %p52;
	@%p53 bra 	$L__BB8_89;
	shr.u32 	%r1039, %r1039, 1;
	mul.wide.s32 	%rd25, %r1043, 8;
	add.s64 	%rd26, %rd11, %rd25;
	add.s64 	%rd24, %rd26, -256;
	// begin inline asm
	ld.relaxed.gpu.v2.u32 {%r1045, %r1046}, [%rd24];
	// end inline asm
	mov.u32 	%r1047, %r1039;
$L__BB8_86:
	setp.eq.s32 	%p57, %r1045, 99;
	mov.b32 	%r402, -1;
	vote.sync.any.pred 	%p58, %p57, %r402;
	not.pred 	%p59, %p58;
	@%p59 bra 	$L__BB8_88;
	mul.lo.s32 	%r448, %r998, 16807;
	and.b32  	%r998, %r448, 2147483647;
	add.s32 	%r449, %r1047, 1;
	rem.u32 	%r445, %r998, %r449;
	// begin inline asm
	nanosleep.u32 %r445;
	// end inline asm
	shr.u32 	%r1047, %r1047, 1;
	// begin inline asm
	ld.relaxed.gpu.v2.u32 {%r1045, %r1046}, [%rd24];
	// end inline asm
	bra.uni 	$L__BB8_86;
$L__BB8_88:
	setp.eq.s32 	%p60, %r1045, 101;
	mov.b32 	%r428, -1;
	vote.sync.ballot.b32 	%r429, %p60, %r428;
	and.b32  	%r430, %r429, %r352;
	or.b32  	%r431, %r430, -2147483648;
	add.s32 	%r432, %r431, -1;
	not.b32 	%r433, %r431;
	and.b32  	%r434, %r433, %r432;
	popc.b32 	%r407, %r434;
	mov.b32 	%r406, 1;
	// begin inline asm
	shfl.sync.down.b32 %r404, %r1046, %r406, %r407, %r428;
	// end inline asm
	setp.lt.s32 	%p62, %r252, %r407;
	selp.b32 	%r435, %r404, 0, %p62;
	add.s32 	%r410, %r435, %r1046;
	mov.b32 	%r411, 2;
	// begin inline asm
	shfl.sync.down.b32 %r409, %r410, %r411, %r407, %r428;
	// end inline asm
	add.s32 	%r436, %r252, 2;
	setp.gt.s32 	%p63, %r436, %r407;
	selp.b32 	%r437, 0, %r409, %p63;
	add.s32 	%r415, %r410, %r437;
	mov.b32 	%r416, 4;
	// begin inline asm
	shfl.sync.down.b32 %r414, %r415, %r416, %r407, %r428;
	// end inline asm
	add.s32 	%r438, %r252, 4;
	setp.gt.s32 	%p64, %r438, %r407;
	selp.b32 	%r439, 0, %r414, %p64;
	add.s32 	%r420, %r415, %r439;
	mov.b32 	%r421, 8;
	// begin inline asm
	shfl.sync.down.b32 %r419, %r420, %r421, %r407, %r428;
	// end inline asm
	add.s32 	%r440, %r252, 8;
	setp.gt.s32 	%p65, %r440, %r407;
	selp.b32 	%r441, 0, %r419, %p65;
	add.s32 	%r425, %r420, %r441;
	mov.b32 	%r426, 16;
	// begin inline asm
	shfl.sync.down.b32 %r424, %r425, %r426, %r407, %r428;
	// end inline asm
	add.s32 	%r442, %r252, 16;
	setp.gt.s32 	%p66, %r442, %r407;
	selp.b32 	%r443, 0, %r424, %p66;
	add.s32 	%r444, %r443, %r1041;
	add.s32 	%r1041, %r444, %r425;
	add.s32 	%r1043, %r1043, -32;
	bra.uni 	$L__BB8_84;
$L__BB8_89:
	@%p40 bra 	$L__BB8_91;
	add.s32 	%r397, %r1041, %r169;
	add.s64 	%rd23, %rd10, 256;
	mov.b32 	%r396, 101;
	// begin inline asm
	st.relaxed.gpu.v2.u32 [%rd23], {%r396, %r397};
	// end inline asm
	st.shared.u32 	[_ZZN3cub18CUB_300001_SM_10006detail4scan16DeviceScanKernelINS2_10policy_hubIiiijN4cuda3std3__44plusIvEEE10Policy1000EN6thrust24THRUST_300001_SM_1000_NS6detail15normal_iteratorINSD_10device_ptrIiEEEESI_NS0_13ScanTileStateIiLb1EEES9_NS0_8NullTypeEjiLb0ESL_EEvT0_T1_T2_iT3_T4_T5_E12temp_storage+4], %r1041;
	st.shared.u32 	[_ZZN3cub18CUB_300001_SM_10006detail4scan16DeviceScanKernelINS2_10policy_hubIiiijN4cuda3std3__44plusIvEEE10Policy1000EN6thrust24THRUST_300001_SM_1000_NS6detail15normal_iteratorINSD_10device_ptrIiEEEESI_NS0_13ScanTileStateIiLb1EEES9_NS0_8NullTypeEjiLb0ESL_EEvT0_T1_T2_iT3_T4_T5_E12temp_storage+8], %r397;
$L__BB8_91:
	setp.ne.s32 	%p55, %r252, 0;
	mov.u32 	%r1048, %r171;
	@%p55 bra 	$L__BB8_93;
	st.shared.u32 	[_ZZN3cub18CUB_300001_SM_10006detail4scan16DeviceScanKernelINS2_10policy_hubIiiijN4cuda3std3__44plusIvEEE10Policy1000EN6thrust24THRUST_300001_SM_1000_NS6detail15normal_iteratorINSD_10device_ptrIiEEEESI_NS0_13ScanTileStateIiLb1EEES9_NS0_8NullTypeEjiLb0ESL_EEvT0_T1_T2_iT3_T4_T5_E12temp_storage+76], %r1041;
	mov.u32 	%r1048, %r1041;
$L__BB8_93:
	bar.sync 	0;
	setp.eq.s32 	%p56, %r82, 0;
	ld.shared.u32 	%r398, [_ZZN3cub18CUB_300001_SM_10006detail4scan16DeviceScanKernelINS2_10policy_hubIiiijN4cuda3std3__44plusIvEEE10Policy1000EN6thrust24THRUST_300001_SM_1000_NS6detail15normal_iteratorINSD_10device_ptrIiEEEESI_NS0_13ScanTileStateIiLb1EEES9_NS0_8NullTypeEjiLb0ESL_EEvT0_T1_T2_iT3_T4_T5_E12temp_storage+76];
	selp.b32 	%r399, 0, %r398, %p56;
	add.s32 	%r1049, %r399, %r1048;
$L__BB8_94:
	add.s32 	%r544, %r1049, %r142;
	add.s32 	%r545, %r143, %r544;
	add.s32 	%r546, %r144, %r545;
	add.s32 	%r547, %r145, %r546;
	add.s32 	%r548, %r146, %r547;
	add.s32 	%r549, %r147, %r548;
	add.s32 	%r550, %r148, %r549;
	add.s32 	%r551, %r149, %r550;
	add.s32 	%r552, %r150, %r551;
	add.s32 	%r553, %r151, %r552;
	add.s32 	%r554, %r152, %r553;
	add.s32 	%r555, %r153, %r554;
	add.s32 	%r556, %r154, %r555;
	add.s32 	%r557, %r155, %r556;
	add.s32 	%r558, %r156, %r557;
	add.s32 	%r559, %r157, %r558;
	add.s32 	%r560, %r158, %r559;
	add.s32 	%r561, %r159, %r560;
	add.s32 	%r562, %r160, %r561;
	add.s32 	%r563, %r161, %r562;
	add.s32 	%r564, %r162, %r563;
	add.s32 	%r565, %r163, %r564;
	bar.sync 	0;
	st.shared.v2.u32 	[%r141], {%r544, %r545};
	st.shared.v2.u32 	[%r141+8], {%r546, %r547};
	st.shared.v2.u32 	[%r141+16], {%r548, %r549};
	st.shared.v2.u32 	[%r141+24], {%r550, %r551};
	st.shared.v2.u32 	[%r141+32], {%r552, %r553};
	st.shared.v2.u32 	[%r141+40], {%r554, %r555};
	st.shared.v2.u32 	[%r141+48], {%r556, %r557};
	st.shared.v2.u32 	[%r141+56], {%r558, %r559};
	st.shared.v2.u32 	[%r141+64], {%r560, %r561};
	st.shared.v2.u32 	[%r141+72], {%r562, %r563};
	st.shared.v2.u32 	[%r141+80], {%r564, %r565};
	bar.warp.sync 	-1;
	ld.shared.u32 	%r210, [%r140];
	ld.shared.u32 	%r211, [%r140+128];
	ld.shared.u32 	%r212, [%r140+256];
	ld.shared.u32 	%r213, [%r140+384];
	ld.shared.u32 	%r214, [%r140+512];
	ld.shared.u32 	%r215, [%r140+640];
	ld.shared.u32 	%r216, [%r140+768];
	ld.shared.u32 	%r217, [%r140+896];
	ld.shared.u32 	%r218, [%r140+1024];
	ld.shared.u32 	%r219, [%r140+1152];
	ld.shared.u32 	%r220, [%r140+1280];
	ld.shared.u32 	%r221, [%r140+1408];
	ld.shared.u32 	%r222, [%r140+1536];
	ld.shared.u32 	%r223, [%r140+1664];
	ld.shared.u32 	%r224, [%r140+1792];
	ld.shared.u32 	%r225, [%r140+1920];
	ld.shared.u32 	%r226, [%r140+2048];
	ld.shared.u32 	%r227, [%r140+2176];
	ld.shared.u32 	%r228, [%r140+2304];
	ld.shared.u32 	%r229, [%r140+2432];
	ld.shared.u32 	%r230, [%r140+2560];
	ld.shared.u32 	%r231, [%r140+2688];
	setp.ne.s32 	%p81, %r82, 0;
	@%p81 bra 	$L__BB8_96;
	st.volatile.shared.u32 	[_ZZN3cub18CUB_300001_SM_10006detail4scan16DeviceScanKernelINS2_10policy_hubIiiijN4cuda3std3__44plusIvEEE10Policy1000EN6thrust24THRUST_300001_SM_1000_NS6detail15normal_iteratorINSD_10device_ptrIiEEEESI_NS0_13ScanTileStateIiLb1EEES9_NS0_8NullTypeEjiLb0ESL_EEvT0_T1_T2_iT3_T4_T5_E12temp_storage+33792], %r3;
$L__BB8_96:
	ld.param.u32 	%r997, [_ZN3cub18CUB_300001_SM_10006detail4scan16DeviceScanKernelINS2_10policy_hubIiiijN4cuda3std3__44plusIvEEE10Policy1000EN6thrust24THRUST_300001_SM_1000_NS6detail15normal_iteratorINSD_10device_ptrIiEEEESI_NS0_13ScanTileStateIiLb1EEES9_NS0_8NullTypeEjiLb0ESL_EEvT0_T1_T2_iT3_T4_T5__param_3];
	bar.sync 	0;
	ld.volatile.shared.u32 	%r232, [_ZZN3cub18CUB_300001_SM_10006detail4scan16DeviceScanKernelINS2_10policy_hubIiiijN4cuda3std3__44plusIvEEE10Policy1000EN6thrust24THRUST_300001_SM_1000_NS6detail15normal_iteratorINSD_10device_ptrIiEEEESI_NS0_13ScanTileStateIiLb1EEES9_NS0_8NullTypeEjiLb0ESL_EEvT0_T1_T2_iT3_T4_T5_E12temp_storage+33792];
	cvt.u64.u32 	%rd33, %r84;
	mov.u32 	%r566, %ctaid.x;
	add.s32 	%r567, %r997, %r566;
	mul.lo.s32 	%r568, %r567, 8448;
	cvt.u64.u32 	%rd34, %r568;
	add.s64 	%rd35, %rd33, %rd34;
	setp.ge.s32 	%p82, %r84, %r232;
	shl.b64 	%rd36, %rd35, 2;
	add.s64 	%rd12, %rd3, %rd36;
	@%p82 bra 	$L__BB8_98;
	st.global.u32 	[%rd12], %r210;
$L__BB8_98:
	mov.u32 	%r569, %tid.x;
	and.b32  	%r570, %r569, 992;
	mul.lo.s32 	%r571, %r570, 22;
	and.b32  	%r572, %r569, 31;
	or.b32  	%r573, %r571, %r572;
	or.b32  	%r574, %r573, 32;
	setp.ge.s32 	%p83, %r574, %r232;
	@%p83 bra 	$L__BB8_100;
	st.global.u32 	[%rd12+128], %r211;
$L__BB8_100:
	setp.ge.s32 	%p84, %r89, %r232;
	@%p84 bra 	$L__BB8_102;
	st.global.u32 	[%rd12+256], %r212;
$L__BB8_102:
	setp.ge.s32 	%p85, %r92, %r232;
	@%p85 bra 	$L__BB8_104;
	st.global.u32 	[%rd12+384], %r213;
$L__BB8_104:
	add.s32 	%r580, %r573, 128;
	setp.ge.s32 	%p86, %r580, %r232;
	@%p86 bra 	$L__BB8_106;
	st.global.u32 	[%rd12+512], %r214;
$L__BB8_106:
	add.s32 	%r586, %r573, 160;
	setp.ge.s32 	%p87, %r586, %r232;
	@%p87 bra 	$L__BB8_108;
	st.global.u32 	[%rd12+640], %r215;
$L__BB8_108:
	add.s32 	%r592, %r573, 192;
	setp.ge.s32 	%p88, %r592, %r232;
	@%p88 bra 	$L__BB8_110;
	st.global.u32 	[%rd12+768], %r216;
$L__BB8_110:
	setp.ge.s32 	%p89, %r101, %r232;
	@%p89 bra 	$L__BB8_112;
	st.global.u32 	[%rd12+896], %r217;
$L__BB8_112:
	add.s32 	%r598, %r573, 256;
	setp.ge.s32 	%p90, %r598, %r232;
	@%p90 bra 	$L__BB8_114;
	st.global.u32 	[%rd12+1024], %r218;
$L__BB8_114:
	add.s32 	%r604, %r573, 288;
	setp.ge.s32 	%p91, %r604, %r232;
	@%p91 bra 	$L__BB8_116;
	st.global.u32 	[%rd12+1152], %r219;
$L__BB8_116:
	add.s32 	%r610, %r573, 320;
	setp.ge.s32 	%p92, %r610, %r232;
	@%p92 bra 	$L__BB8_118;
	st.global.u32 	[%rd12+1280], %r220;
$L__BB8_118:
	setp.ge.s32 	%p93, %r110, %r232;
	@%p93 bra 	$L__BB8_120;
	st.global.u32 	[%rd12+1408], %r221;
$L__BB8_120:
	setp.ge.s32 	%p94, %r113, %r232;
	@%p94 bra 	$L__BB8_122;
	st.global.u32 	[%rd12+1536], %r222;
$L__BB8_122:
	setp.ge.s32 	%p95, %r116, %r232;
	@%p95 bra 	$L__BB8_124;
	st.global.u32 	[%rd12+1664], %r223;
$L__BB8_124:
	setp.ge.s32 	%p96, %r119, %r232;
	@%p96 bra 	$L__BB8_126;
	st.global.u32 	[%rd12+1792], %r224;
$L__BB8_126:
	add.s32 	%r616, %r573, 480;
	setp.ge.s32 	%p97, %r616, %r232;
	@%p97 bra 	$L__BB8_128;
	st.global.u32 	[%rd12+1920], %r225;
$L__BB8_128:
	add.s32 	%r622, %r573, 512;
	setp.ge.s32 	%p98, %r622, %r232;
	@%p98 bra 	$L__BB8_130;
	st.global.u32 	[%rd12+2048], %r226;
$L__BB8_130:
	setp.ge.s32 	%p99, %r126, %r232;
	@%p99 bra 	$L__BB8_132;
	st.global.u32 	[%rd12+2176], %r227;
$L__BB8_132:
	add.s32 	%r628, %r573, 576;
	setp.ge.s32 	%p100, %r628, %r232;
	@%p100 bra 	$L__BB8_134;
	st.global.u32 	[%rd12+2304], %r228;
$L__BB8_134:
	setp.ge.s32 	%p101, %r131, %r232;
	@%p101 bra 	$L__BB8_136;
	st.global.u32 	[%rd12+2432], %r229;
$L__BB8_136:
	add.s32 	%r634, %r573, 640;
	setp.ge.s32 	%p102, %r634, %r232;
	@%p102 bra 	$L__BB8_138;
	st.global.u32 	[%rd12+2560], %r230;
$L__BB8_138:
	add.s32 	%r640, %r573, 672;
	setp.ge.s32 	%p103, %r640, %r232;
	@%p103 bra 	$L__BB8_140;
	st.global.u32 	[%rd12+2688], %r231;
$L__BB8_140:
	ret;

}
	// .globl	_ZN3cub18CUB_300001_SM_10006detail4scan16DeviceScanKernelINS2_10policy_hubIiiimN4cuda3std3__44plusIvEEE10Policy1000EN6thrust24THRUST_300001_SM_1000_NS6detail15normal_iteratorINSD_10device_ptrIiEEEESI_NS0_13ScanTileStateIiLb1EEES9_NS0_8NullTypeEmiLb0ESL_EEvT0_T1_T2_iT3_T4_T5_
.visible .entry _ZN3cub18CUB_300001_SM_10006detail4scan16DeviceScanKernelINS2_10policy_hubIiiimN4cuda3std3__44plusIvEEE10Policy1000EN6thrust24THRUST_300001_SM_1000_NS6detail15normal_iteratorINSD_10device_ptrIiEEEESI_NS0_13ScanTileStateIiLb1EEES9_NS0_8NullTypeEmiLb0ESL_EEvT0_T1_T2_iT3_T4_T5_(
	.param .align 8 .b8 _ZN3cub18CUB_300001_SM_10006detail4scan16DeviceScanKernelINS2_10policy_hubIiiimN4cuda3std3__44plusIvEEE10Policy1000EN6thrust24THRUST_300001_SM_1000_NS6detail15normal_iteratorINSD_10device_ptrIiEEEESI_NS0_13ScanTileStateIiLb1EEES9_NS0_8NullTypeEmiLb0ESL_EEvT0_T1_T2_iT3_T4_T5__param_0[8],
	.param .align 8 .b8 _ZN3cub18CUB_300001_SM_10006detail4scan16DeviceScanKernelINS2_10policy_hubIiiimN4cuda3std3__44plusIvEEE10Policy1000EN6thrust24THRUST_300001_SM_1000_NS6detail15normal_iteratorINSD_10device_ptrIiEEEESI_NS0_13ScanTileStateIiLb1EEES9_NS0_8NullTypeEmiLb0ESL_EEvT0_T1_T2_iT3_T4_T5__param_1[8],
	.param .align 8 .b8 _ZN3cub18CUB_300001_SM_10006detail4scan16DeviceScanKernelINS2_10policy_hubIiiimN4cuda3std3__44plusIvEEE10Policy1000EN6thrust24THRUST_300001_SM_1000_NS6detail15normal_iteratorINSD_10device_ptrIiEEEESI_NS0_13ScanTileStateIiLb1EEES9_NS0_8NullTypeEmiLb0ESL_EEvT0_T1_T2_iT3_T4_T5__param_2[8],
	.param .u32 _ZN3cub18CUB_300001_SM_10006detail4scan16DeviceScanKernelINS2_10policy_hubIiiimN4cuda3std3__44plusIvEEE10Policy1000EN6thrust24THRUST_300001_SM_1000_NS6detail15normal_iteratorINSD_10device_ptrIiEEEESI_NS0_13ScanTileStateIiLb1EEES9_NS0_8NullTypeEmiLb0ESL_EEvT0_T1_T2_iT3_T4_T5__param_3,
	.param .align 1 .b8 _ZN3cub18CUB_300001_SM_10006detail4scan16DeviceScanKernelINS2_10policy_hubIiiimN4cuda3std3__44plusIvEEE10Policy1000EN6thrust24THRUST_300001_SM_1000_NS6detail15normal_iteratorINSD_10device_ptrIiEEEESI_NS0_13ScanTileStateIiLb1EEES9_NS0_8NullTypeEmiLb0ESL_EEvT0_T1_T2_iT3_T4_T5__param_4[1],
	.param .align 1 .b8 _ZN3cub18CUB_300001_SM_10006detail4scan16DeviceScanKernelINS2_10policy_hubIiiimN4cuda3std3__44plusIvEEE10Policy1000EN6thrust24THRUST_300001_SM_1000_NS6detail15normal_iteratorINSD_10device_ptrIiEEEESI_NS0_13ScanTileStateIiLb1EEES9_NS0_8NullTypeEmiLb0ESL_EEvT0_T1_T2_iT3_T4_T5__param_5[1],
	.param .u64 _ZN3cub18CUB_300001_SM_10006detail4scan16DeviceScanKernelINS2_10policy_hubIiiimN4cuda3std3__44plusIvEEE10Policy1000EN6thrust24THRUST_300001_SM_1000_NS6detail15normal_iteratorINSD_10device_ptrIiEEEESI_NS0_13ScanTileStateIiLb1EEES9_NS0_8NullTypeEmiLb0ESL_EEvT0_T1_T2_iT3_T4_T5__param_6
)
.maxntid 416
{
	.reg .pred 	%p<158>;
	.reg .b32 	%r<1009>;
	.reg .b64 	%rd<55>;
	// demoted variable
	.shared .align 16 .b8 _ZZN3cub18CUB_300001_SM_10006detail4scan16DeviceScanKernelINS2_10policy_hubIiiimN4cuda3std3__44plusIvEEE10Policy1000EN6thrust24THRUST_300001_SM_1000_NS6detail15normal_iteratorINSD_10device_ptrIiEEEESI_NS0_13ScanTileStateIiLb1EEES9_NS0_8NullTypeEmiLb0ESL_EEvT0_T1_T2_iT3_T4_T5_E12temp_storage[31632];
	ld.param.u64 	%rd1, [_ZN3cub18CUB_300001_SM_10006detail4scan16DeviceScanKernelINS2_10policy_hubIiiimN4cuda3std3__44plusIvEEE10Policy1000EN6thrust24THRUST_300001_SM_1000_NS6detail15normal_iteratorINSD_10device_ptrIiEEEESI_NS0_13ScanTileStateIiLb1EEES9_NS0_8NullTypeEmiLb0ESL_EEvT0_T1_T2_iT3_T4_T5__param_2];
	ld.param.u64 	%rd16, [_ZN3cub18CUB_300001_SM_10006detail4scan16DeviceScanKernelINS2_10policy_hubIiiimN4cuda3std3__44plusIvEEE10Policy1000EN6thrust24THRUST_300001_SM_1000_NS6detail15normal_iteratorINSD_10device_ptrIiEEEESI_NS0_13ScanTileStateIiLb1EEES9_NS0_8NullTypeEmiLb0ESL_EEvT0_T1_T2_iT3_T4_T5__param_1];
	ld.param.u64 	%rd17, [_ZN3cub18CUB_300001_SM_10006detail4scan16DeviceScanKernelINS2_10policy_hubIiiimN4cuda3std3__44plusIvEEE10Policy1000EN6thrust24THRUST_300001_SM_1000_NS6detail15normal_iteratorINSD_10device_ptrIiEEEESI_NS0_13ScanTileStateIiLb1EEES9_NS0_8NullTypeEmiLb0ESL_EEvT0_T1_T2_iT3_T4_T5__param_0];
	ld.param.u32 	%r200, [_ZN3cub18CUB_300001_SM_10006detail4scan16DeviceScanKernelINS2_10policy_hubIiiimN4cuda3std3__44plusIvEEE10Policy1000EN6thrust24THRUST_300001_SM_1000_NS6detail15normal_iteratorINSD_10device_ptrIiEEEESI_NS0_13ScanTileStateIiLb1EEES9_NS0_8NullTypeEmiLb0ESL_EEvT0_T1_T2_iT3_T4_T5__param_3];
	ld.param.u64 	%rd18, [_ZN3cub18CUB_300001_SM_10006detail4scan16DeviceScanKernelINS2_10policy_hubIiiimN4cuda3std3__44plusIvEEE10Policy1000EN6thrust24THRUST_300001_SM_1000_NS6detail15normal_iteratorINSD_10device_ptrIiEEEESI_NS0_13ScanTileStateIiLb1EEES9_NS0_8NullTypeEmiLb0ESL_EEvT0_T1_T2_iT3_T4_T5__param_6];
	cvta.to.global.u64 	%rd2, %rd17;
	cvta.to.global.u64 	%rd3, %rd16;
	mov.u32 	%r201, %ctaid.x;
	add.s32 	%r1, %r200, %r201;
	mul.wide.s32 	%rd4, %r1, 7904;
	sub.s64 	%rd5, %rd18, %rd4;
	setp.lt.u64 	%p1, %rd5, 7905;
	@%p1 bra 	$L__BB9_26;
	mov.u32 	%r2, %tid.x;
	and.b32  	%r625, %r2, 31;
	and.b32  	%r626, %r2, 992;
	mul.lo.s32 	%r627, %r626, 19;
	or.b32  	%r628, %r627, %r625;
	cvt.u64.u32 	%rd38, %r628;
	add.s64 	%rd6, %rd4, %rd38;
	shl.b64 	%rd39, %rd6, 2;
	add.s64 	%rd40, %rd2, %rd39;
	ld.global.u32 	%r629, [%rd40];
	ld.global.u32 	%r630, [%rd40+128];
	ld.global.u32 	%r631, [%rd40+256];
	ld.global.u32 	%r632, [%rd40+384];
	ld.global.u32 	%r633, [%rd40+512];
	ld.global.u32 	%r634, [%rd40+640];
	ld.global.u32 	%r635, [%rd40+768];
	ld.global.u32 	%r636, [%rd40+896];
	ld.global.u32 	%r637, [%rd40+1024];
	ld.global.u32 	%r638, [%rd40+1152];
	ld.global.u32 	%r639, [%rd40+1280];
	ld.global.u32 	%r640, [%rd40+1408];
	ld.global.u32 	%r641, [%rd40+1536];
	ld.global.u32 	%r642, [%rd40+1664];
	ld.global.u32 	%r643, [%rd40+1792];
	ld.global.u32 	%r644, [%rd40+1920];
	ld.global.u32 	%r645, [%rd40+2048];
	ld.global.u32 	%r646, [%rd40+2176];
	ld.global.u32 	%r647, [%rd40+2304];
	// begin inline asm
	mov.u32 %r624, %laneid;
	// end inline asm
	shr.u32 	%r4, %r2, 5;
	mad.lo.s32 	%r648, %r4, 608, %r624;
	shl.b32 	%r649, %r648, 2;
	mov.u32 	%r650, _ZZN3cub18CUB_300001_SM_10006detail4scan16DeviceScanKernelINS2_10policy_hubIiiimN4cuda3std3__44plusIvEEE10Policy1000EN6thrust24THRUST_300001_SM_1000_NS6detail15normal_iteratorINSD_10device_ptrIiEEEESI_NS0_13ScanTileStateIiLb1EEES9_NS0_8NullTypeEmiLb0ESL_EEvT0_T1_T2_iT3_T4_T5_E12temp_storage;
	add.s32 	%r5, %r650, %r649;
	st.shared.u32 	[%r5], %r629;
	st.shared.u32 	[%r5+128], %r630;
	st.shared.u32 	[%r5+256], %r631;
	st.shared.u32 	[%r5+384], %r632;
	st.shared.u32 	[%r5+512], %r633;
	st.shared.u32 	[%r5+640], %r634;
	st.shared.u32 	[%r5+768], %r635;
	st.shared.u32 	[%r5+896], %r636;
	st.shared.u32 	[%r5+1024], %r637;
	st.shared.u32 	[%r5+1152], %r638;
	st.shared.u32 	[%r5+1280], %r639;
	st.shared.u32 	[%r5+1408], %r640;
	st.shared.u32 	[%r5+1536], %r641;
	st.shared.u32 	[%r5+1664], %r642;
	st.shared.u32 	[%r5+1792], %r643;
	st.shared.u32 	[%r5+1920], %r644;
	st.shared.u32 	[%r5+2048], %r645;
	st.shared.u32 	[%r5+2176], %r646;
	st.shared.u32 	[%r5+2304], %r647;
	bar.warp.sync 	-1;
	mad.lo.s32 	%r6, %r624, 72, %r5;
	ld.shared.u32 	%r7, [%r6];
	ld.shared.u32 	%r8, [%r6+4];
	ld.shared.u32 	%r9, [%r6+8];
	ld.shared.u32 	%r10, [%r6+12];
	ld.shared.u32 	%r11, [%r6+16];
	ld.shared.u32 	%r12, [%r6+20];
	ld.shared.u32 	%r13, [%r6+24];
	ld.shared.u32 	%r14, [%r6+28];
	ld.shared.u32 	%r15, [%r6+32];
	ld.shared.u32 	%r16, [%r6+36];
	ld.shared.u32 	%r17, [%r6+40];
	ld.shared.u32 	%r18, [%r6+44];
	ld.shared.u32 	%r19, [%r6+48];
	ld.shared.u32 	%r20, [%r6+52];
	ld.shared.u32 	%r21, [%r6+56];
	ld.shared.u32 	%r22, [%r6+60];
	ld.shared.u32 	%r23, [%r6+64];
	ld.shared.u32 	%r24, [%r6+68];
	ld.shared.u32 	%r25, [%r6+72];
	bar.sync 	0;
	setp.ne.s32 	%p100, %r1, 0;
	@%p100 bra 	$L__BB9_6;
	add.s32 	%r868, %r8, %r7;
	add.s32 	%r869, %r9, %r868;
	add.s32 	%r870, %r10, %r869;
	add.s32 	%r871, %r11, %r870;
	add.s32 	%r872, %r12, %r871;
	add.s32 	%r873, %r13, %r872;
	add.s32 	%r874, %r14, %r873;
	add.s32 	%r875, %r15, %r874;
	add.s32 	%r876, %r16, %r875;
	add.s32 	%r877, %r17, %r876;
	add.s32 	%r878, %r18, %r877;
	add.s32 	%r879, %r19, %r878;
	add.s32 	%r880, %r20, %r879;
	add.s32 	%r881, %r21, %r880;
	add.s32 	%r882, %r22, %r881;
	add.s32 	%r883, %r23, %r882;
	add.s32 	%r884, %r24, %r883;
	add.s32 	%r842, %r25, %r884;
	mov.b32 	%r840, 1;
	mov.b32 	%r865, 0;
	mov.b32 	%r867, -1;
	// begin inline asm
	{  .reg .s32 r0;  .reg .pred p;  shfl.sync.up.b32 r0|p, %r842, %r840, %r865, %r867;  @p add.s32 r0, r0, %r842;  mov.s32 %r838, r0;}
	// end inline asm
	mov.b32 	%r846, 2;
	// begin inline asm
	{  .reg .s32 r0;  .reg .pred p;  shfl.sync.up.b32 r0|p, %r838, %r846, %r865, %r867;  @p add.s32 r0, r0, %r838;  mov.s32 %r844, r0;}
	// end inline asm
	mov.b32 	%r852, 4;
	// begin inline asm
	{  .reg .s32 r0;  .reg .pred p;  shfl.sync.up.b32 r0|p, %r844, %r852, %r865, %r867;  @p add.s32 r0, r0, %r844;  mov.s32 %r850, r0;}
	// end inline asm
	mov.b32 	%r858, 8;
	// begin inline asm
	{  .reg .s32 r0;  .reg .pred p;  shfl.sync.up.b32 r0|p, %r850, %r858, %r865, %r867;  @p add.s32 r0, r0, %r850;  mov.s32 %r856, r0;}
	// end inline asm
	mov.b32 	%r864, 16;
	// begin inline asm
	{  .reg .s32 r0;  .reg .pred p;  shfl.sync.up.b32 r0|p, %r856, %r864, %r865, %r867;  @p add.s32 r0, r0, %r856;  mov.s32 %r862, r0;}
	// end inline asm
	setp.ne.s32 	%p143, %r624, 31;
	@%p143 bra 	$L__BB9_4;
	shl.b32 	%r885, %r4, 2;
	mov.u32 	%r886, _ZZN3cub18CUB_300001_SM_10006detail4scan16DeviceScanKernelINS2_10policy_hubIiiimN4cuda3std3__44plusIvEEE10Policy1000EN6thrust24THRUST_300001_SM_1000_NS6detail15normal_iteratorINSD_10device_ptrIiEEEESI_NS0_13ScanTileStateIiLb1EEES9_NS0_8NullTypeEmiLb0ESL_EEvT0_T1_T2_iT3_T4_T5_E12temp_storage;
	add.s32 	%r887, %r886, %r885;
	st.shared.u32 	[%r887+16], %r862;
$L__BB9_4:
	sub.s32 	%r888, %r862, %r842;
	bar.sync 	0;
	ld.shared.v4.u32 	{%r889, %r890, %r891, %r892}, [_ZZN3cub18CUB_300001_SM_10006detail4scan16DeviceScanKernelINS2_10policy_hubIiiimN4cuda3std3__44plusIvEEE10Policy1000EN6thrust24THRUST_300001_SM_1000_NS6detail15normal_iteratorINSD_10device_ptrIiEEEESI_NS0_13ScanTileStateIiLb1EEES9_NS0_8NullTypeEmiLb0ESL_EEvT0_T1_T2_iT3_T4_T5_E12temp_storage+16];
	add.s32 	%r893, %r890, %r889;
	setp.eq.s32 	%p144, %r4, 2;
	selp.b32 	%r894, %r893, %r889, %p144;
	add.s32 	%r895, %r893, %r891;
	setp.eq.s32 	%p145, %r4, 3;
	selp.b32 	%r896, %r895, %r894, %p145;
	add.s32 	%r897, %r895, %r892;
	setp.eq.s32 	%p146, %r4, 4;
	selp.b32 	%r898, %r897, %r896, %p146;
	ld.shared.v4.u32 	{%r899, %r900, %r901, %r902}, [_ZZN3cub18CUB_300001_SM_10006detail4scan16DeviceScanKernelINS2_10policy_hubIiiimN4cuda3std3__44plusIvEEE10Policy1000EN6thrust24THRUST_300001_SM_1000_NS6detail15normal_iteratorINSD_10device_ptrIiEEEESI_NS0_13ScanTileStateIiLb1EEES9_NS0_8NullTypeEmiLb0ESL_EEvT0_T1_T2_iT3_T4_T5_E12temp_storage+32];
	add.s32 	%r903, %r897, %r899;
	setp.eq.s32 	%p147, %r4, 5;
	selp.b32 	%r904, %r903, %r898, %p147;
	add.s32 	%r905, %r903, %r900;
	setp.eq.s32 	%p148, %r4, 6;
	selp.b32 	%r906, %r905, %r904, %p148;
	add.s32 	%r907, %r905, %r901;
	setp.eq.s32 	%p149, %r4, 7;
	selp.b32 	%r908, %r907, %r906, %p149;
	add.s32 	%r909, %r907, %r902;
	setp.eq.s32 	%p150, %r4, 8;
	selp.b32 	%r910, %r909, %r908, %p150;
	ld.shared.v4.u32 	{%r911, %r912, %r913, %r914}, [_ZZN3cub18CUB_300001_SM_10006detail4scan16DeviceScanKernelINS2_10policy_hubIiiimN4cuda3std3__44plusIvEEE10Policy1000EN6thrust24THRUST_300001_SM_1000_NS6detail15normal_iteratorINSD_10device_ptrIiEEEESI_NS0_13ScanTileStateIiLb1EEES9_NS0_8NullTypeEmiLb0ESL_EEvT0_T1_T2_iT3_T4_T5_E12temp_storage+48];
	add.s32 	%r915, %r909, %r911;
	setp.eq.s32 	%p151, %r4, 9;
	selp.b32 	%r916, %r915, %r910, %p151;
	add.s32 	%r917, %r915, %r912;
	setp.eq.s32 	%p152, %r4, 10;
	selp.b32 	%r918, %r917, %r916, %p152;
	add.s32 	%r919, %r917, %r913;
	setp.eq.s32 	%p153, %r4, 11;
	selp.b32 	%r920, %r919, %r918, %p153;
	add.s32 	%r28, %r919, %r914;
	setp.eq.s32 	%p154, %r4, 12;
	selp.b32 	%r921, %r28, %r920, %p154;
	setp.lt.u32 	%p155, %r2, 32;
	setp.eq.s32 	%p156, %r624, 0;
	selp.b32 	%r922, 0, %r888, %p156;
	add.s32 	%r923, %r921, %r922;
	selp.b32 	%r977, %r888, %r923, %p155;
	setp.ne.s32 	%p157, %r2, 0;
	@%p157 bra 	$L__BB9_25;
	ld.shared.u32 	%r927, [_ZZN3cub18CUB_300001_SM_10006detail4scan16DeviceScanKernelINS2_10policy_hubIiiimN4cuda3std3__44plusIvEEE10Policy1000EN6thrust24THRUST_300001_SM_1000_NS6detail15normal_iteratorINSD_10device_ptrIiEEEESI_NS0_13ScanTileStateIiLb1EEES9_NS0_8NullTypeEmiLb0ESL_EEvT0_T1_T2_iT3_T4_T5_E12temp_storage+64];
	add.s64 	%rd52, %rd1, 256;
	add.s32 	%r925, %r28, %r927;
	mov.b32 	%r924, 101;
	// begin inline asm
	st.relaxed.gpu.v2.u32 [%rd52], {%r924, %r925};
	// end inline asm
	mov.b32 	%r977, 0;
	bra.uni 	$L__BB9_25;
$L__BB9_6:
	add.s32 	%r681, %r8, %r7;
	add.s32 	%r682, %r9, %r681;
	add.s32 	%r683, %r10, %r682;
	add.s32 	%r684, %r11, %r683;
	add.s32 	%r685, %r12, %r684;
	add.s32 	%r686, %r13, %r685;
	add.s32 	%r687, %r14, %r686;
	add.s32 	%r688, %r15, %r687;
	add.s32 	%r689, %r16, %r688;
	add.s32 	%r690, %r17, %r689;
	add.s32 	%r691, %r18, %r690;
	add.s32 	%r692, %r19, %r691;
	add.s32 	%r693, %r20, %r692;
	add.s32 	%r694, %r21, %r693;
	add.s32 	%r695, %r22, %r694;
	add.s32 	%r696, %r23, %r695;
	add.s32 	%r697, %r24, %r696;
	add.s32 	%r655, %r25, %r697;
	mov.b32 	%r653, 1;
	mov.b32 	%r678, 0;
	mov.b32 	%r680, -1;
	// begin inline asm
	{  .reg .s32 r0;  .reg .pred p;  shfl.sync.up.b32 r0|p, %r655, %r653, %r678, %r680;  @p add.s32 r0, r0, %r655;  mov.s32 %r651, r0;}
	// end inline asm
	mov.b32 	%r659, 2;
	// begin inline asm
	{  .reg .s32 r0;  .reg .pred p;  shfl.sync.up.b32 r0|p, %r651, %r659, %r678, %r680;  @p add.s32 r0, r0, %r651;  mov.s32 %r657, r0;}
	// end inline asm
	mov.b32 	%r665, 4;
	// begin inline asm
	{  .reg .s32 r0;  .reg .pred p;  shfl.sync.up.b32 r0|p, %r657, %r665, %r678, %r680;  @p add.s32 r0, r0, %r657;  mov.s32 %r663, r0;}
	// end inline asm
	mov.b32 	%r671, 8;
	// begin inline asm
	{  .reg .s32 r0;  .reg .pred p;  shfl.sync.up.b32 r0|p, %r663, %r671, %r678, %r680;  @p add.s32 r0, r0, %r663;  mov.s32 %r669, r0;}
	// end inline asm
	mov.b32 	%r677, 16;
	// begin inline asm
	{  .reg .s32 r0;  .reg .pred p;  shfl.sync.up.b32 r0|p, %r669, %r677, %r678, %r680;  @p add.s32 r0, r0, %r669;  mov.s32 %r675, r0;}
	// end inline asm
	setp.ne.s32 	%p101, %r624, 31;
	@%p101 bra 	$L__BB9_8;
	shl.b32 	%r698, %r4, 2;
	mov.u32 	%r699, _ZZN3cub18CUB_300001_SM_10006detail4scan16DeviceScanKernelINS2_10policy_hubIiiimN4cuda3std3__44plusIvEEE10Policy1000EN6thrust24THRUST_300001_SM_1000_NS6detail15normal_iteratorINSD_10device_ptrIiEEEESI_NS0_13ScanTileStateIiLb1EEES9_NS0_8NullTypeEmiLb0ESL_EEvT0_T1_T2_iT3_T4_T5_E12temp_storage;
	add.s32 	%r700, %r699, %r698;
	st.shared.u32 	[%r700+16], %r675;
$L__BB9_8:
	sub.s32 	%r701, %r675, %r655;
	bar.sync 	0;
	ld.shared.v4.u32 	{%r702, %r703, %r704, %r705}, [_ZZN3cub18CUB_300001_SM_10006detail4scan16DeviceScanKernelINS2_10policy_hubIiiimN4cuda3std3__44plusIvEEE10Policy1000EN6thrust24THRUST_300001_SM_1000_NS6detail15normal_iteratorINSD_10device_ptrIiEEEESI_NS0_13ScanTileStateIiLb1EEES9_NS0_8NullTypeEmiLb0ESL_EEvT0_T1_T2_iT3_T4_T5_E12temp_storage+16];
	add.s32 	%r706, %r703, %r702;
	setp.eq.s32 	%p102, %r4, 2;
	selp.b32 	%r707, %r706, %r702, %p102;
	add.s32 	%r708, %r706, %r704;
	setp.eq.s32 	%p103, %r4, 3;
	selp.b32 	%r709, %r708, %r707, %p103;
	add.s32 	%r710, %r708, %r705;
	setp.eq.s32 	%p104, %r4, 4;
	selp.b32 	%r711, %r710, %r709, %p104;
	ld.shared.v4.u32 	{%r712, %r713, %r714, %r715}, [_ZZN3cub18CUB_300001_SM_10006detail4scan16DeviceScanKernelINS2_10policy_hubIiiimN4cuda3std3__44plusIvEEE10Policy1000EN6thrust24THRUST_300001_SM_1000_NS6detail15normal_iteratorINSD_10device_ptrIiEEEESI_NS0_13ScanTileStateIiLb1EEES9_NS0_8NullTypeEmiLb0ESL_EEvT0_T1_T2_iT3_T4_T5_E12temp_storage+32];
	add.s32 	%r716, %r710, %r712;
	setp.eq.s32 	%p105, %r4, 5;
	selp.b32 	%r717, %r716, %r711, %p105;
	add.s32 	%r718, %r716, %r713;
	setp.eq.s32 	%p106, %r4, 6;
	selp.b32 	%r719, %r718, %r717, %p106;
	add.s32 	%r720, %r718, %r714;
	setp.eq.s32 	%p107, %r4, 7;
	selp.b32 	%r721, %r720, %r719, %p107;
	add.s32 	%r722, %r720, %r715;
	setp.eq.s32 	%p108, %r4, 8;
	selp.b32 	%r723, %r722, %r721, %p108;
	ld.shared.v4.u32 	{%r724, %r725, %r726, %r727}, [_ZZN3cub18CUB_300001_SM_10006detail4scan16DeviceScanKernelINS2_10policy_hubIiiimN4cuda3std3__44plusIvEEE10Policy1000EN6thrust24THRUST_300001_SM_1000_NS6detail15normal_iteratorINSD_10device_ptrIiEEEESI_NS0_13ScanTileStateIiLb1EEES9_NS0_8NullTypeEmiLb0ESL_EEvT0_T1_T2_iT3_T4_T5_E12temp_storage+48];
	add.s32 	%r728, %r722, %r724;
	setp.eq.s32 	%p109, %r4, 9;
	selp.b32 	%r729, %r728, %r723, %p109;
	add.s32 	%r730, %r728, %r725;
	setp.eq.s32 	%p110, %r4, 10;
	selp.b32 	%r731, %r730, %r729, %p110;
	add.s32 	%r732, %r730, %r726;
	setp.eq.s32 	%p111, %r4, 11;
	selp.b32 	%r733, %r732, %r731, %p111;
	add.s32 	%r734, %r732, %r727;
	setp.eq.s32 	%p112, %r4, 12;
	selp.b32 	%r735, %r734, %r733, %p112;
	ld.shared.u32 	%r736, [_ZZN3cub18CUB_300001_SM_10006detail4scan16DeviceScanKernelINS2_10policy_hubIiiimN4cuda3std3__44plusIvEEE10Policy1000EN6thrust24THRUST_300001_SM_1000_NS6detail15normal_iteratorINSD_10device_ptrIiEEEESI_NS0_13ScanTileStateIiLb1EEES9_NS0_8NullTypeEmiLb0ESL_EEvT0_T1_T2_iT3_T4_T5_E12temp_storage+64];
	add.s32 	%r32, %r734, %r736;
	setp.gt.u32 	%p113, %r2, 31;
	setp.lt.u32 	%p114, %r2, 32;
	setp.eq.s32 	%p115, %r624, 0;
	selp.b32 	%r737, 0, %r701, %p115;
	add.s32 	%r976, %r735, %r737;
	selp.b32 	%r34, %r701, %r976, %p114;
	@%p113 bra 	$L__BB9_24;
	setp.ne.s32 	%p116, %r2, 0;
	mul.wide.s32 	%rd41, %r1, 8;
	add.s64 	%rd7, %rd1, %rd41;
	@%p116 bra 	$L__BB9_11;
	st.shared.u32 	[_ZZN3cub18CUB_300001_SM_10006detail4scan16DeviceScanKernelINS2_10policy_hubIiiimN4cuda3std3__44plusIvEEE10Policy1000EN6thrust24THRUST_300001_SM_1000_NS6detail15normal_iteratorINSD_10device_ptrIiEEEESI_NS0_13ScanTileStateIiLb1EEES9_NS0_8NullTypeEmiLb0ESL_EEvT0_T1_T2_iT3_T4_T5_E12temp_storage+12], %r32;
	add.s64 	%rd42, %rd7, 256;
	mov.b32 	%r738, 100;
	// begin inline asm
	st.relaxed.gpu.v2.u32 [%rd42], {%r738, %r32};
	// end inline asm
$L__BB9_11:
	not.b32 	%r744, %r2;
	add.s32 	%r972, %r1, %r744;
	mov.b32 	%r740, 550;
	// begin inline asm
	nanosleep.u32 %r740;
	// end inline asm
	mul.wide.s32 	%rd44, %r972, 8;
	add.s64 	%rd45, %rd1, %rd44;
	add.s64 	%rd43, %rd45, 256;
	// begin inline asm
	ld.relaxed.gpu.v2.u32 {%r973, %r967}, [%rd43];
	// end inline asm
	mov.b32 	%r968, 478;
$L__BB9_12:
	setp.eq.s32 	%p117, %r973, 99;
	mov.b32 	%r745, -1;
	vote.sync.any.pred 	%p118, %p117, %r745;
	not.pred 	%p119, %p118;
	@%p119 bra 	$L__BB9_14;
	// begin inline asm
	nanosleep.u32 %r968;
	// end inline asm
	shr.u32 	%r968, %r968, 1;
	// begin inline asm
	ld.relaxed.gpu.v2.u32 {%r973, %r967}, [%rd43];
	// end inline asm
	bra.uni 	$L__BB9_12;
$L__BB9_14:
	setp.eq.s32 	%p120, %r973, 101;
	mov.b32 	%r772, -1;
	vote.sync.ballot.b32 	%r774, %p120, %r772;
	// begin inline asm
	mov.u32 %r747, %lanemask_ge;
	// end inline asm
	and.b32  	%r775, %r774, %r747;
	or.b32  	%r776, %r775, -2147483648;
	add.s32 	%r777, %r776, -1;
	not.b32 	%r778, %r776;
	and.b32  	%r779, %r778, %r777;
	popc.b32 	%r751, %r779;
	mov.b32 	%r750, 1;
	// begin inline asm
	shfl.sync.down.b32 %r748, %r967, %r750, %r751, %r772;
	// end inline asm
	setp.lt.s32 	%p122, %r624, %r751;
	selp.b32 	%r780, %r748, 0, %p122;
	add.s32 	%r754, %r780, %r967;
	mov.b32 	%r755, 2;
	// begin inline asm
	shfl.sync.down.b32 %r753, %r754, %r755, %r751, %r772;
	// end inline asm
	add.s32 	%r47, %r624, 2;
	setp.gt.s32 	%p123, %r47, %r751;
	selp.b32 	%r781, 0, %r753, %p123;
	add.s32 	%r759, %r754, %r781;
	mov.b32 	%r760, 4;
	// begin inline asm
	shfl.sync.down.b32 %r758, %r759, %r760, %r751, %r772;
	// end inline asm
	add.s32 	%r48, %r624, 4;
	setp.gt.s32 	%p124, %r48, %r751;
	selp.b32 	%r782, 0, %r758, %p124;
	add.s32 	%r764, %r759, %r782;
	mov.b32 	%r765, 8;
	// begin inline asm
	shfl.sync.down.b32 %r763, %r764, %r765, %r751, %r772;
	// end inline asm
	add.s32 	%r49, %r624, 8;
	setp.gt.s32 	%p125, %r49, %r751;
	selp.b32 	%r783, 0, %r763, %p125;
	add.s32 	%r769, %r764, %r783;
	mov.b32 	%r770, 16;
	// begin inline asm
	shfl.sync.down.b32 %r768, %r769, %r770, %r751, %r772;
	// end inline asm
	add.s32 	%r50, %r624, 16;
	setp.gt.s32 	%p126, %r50, %r751;
	selp.b32 	%r784, 0, %r768, %p126;
	add.s32 	%r971, %r769, %r784;
	add.s64 	%rd9, %rd1, 256;
	mov.b32 	%r969, 478;
$L__BB9_15:
	setp.ne.s32 	%p127, %r973, 101;
	mov.b32 	%r785, -1;
	vote.sync.all.pred 	%p128, %p127, %r785;
	not.pred 	%p129, %p128;
	@%p129 bra 	$L__BB9_20;
	shr.u32 	%r969, %r969, 1;
	mul.wide.s32 	%rd48, %r972, 8;
	add.s64 	%rd49, %rd9, %rd48;
	add.s64 	%rd47, %rd49, -256;
	// begin inline asm
	ld.relaxed.gpu.v2.u32 {%r973, %r974}, [%rd47];
	// end inline asm
	mov.u32 	%r975, %r969;
$L__BB9_17:
	setp.eq.s32 	%p133, %r973, 99;
	mov.b32 	%r793, -1;
	vote.sync.any.pred 	%p134, %p133, %r793;
	not.pred 	%p135, %p134;
	@%p135 bra 	$L__BB9_19;
	// begin inline asm
	nanosleep.u32 %r975;
	// end inline asm
	shr.u32 	%r975, %r975, 1;
	// begin inline asm
	ld.relaxed.gpu.v2.u32 {%r973, %r974}, [%rd47];
	// end inline asm
	bra.uni 	$L__BB9_17;
$L__BB9_19:
	setp.eq.s32 	%p136, %r973, 101;
	mov.b32 	%r819, -1;
	vote.sync.ballot.b32 	%r820, %p136, %r819;
	and.b32  	%r821, %r820, %r747;
	or.b32  	%r822, %r821, -2147483648;
	add.s32 	%r823, %r822, -1;
	not.b32 	%r824, %r822;
	and.b32  	%r825, %r824, %r823;
	popc.b32 	%r798, %r825;
	mov.b32 	%r797, 1;
	// begin inline asm
	shfl.sync.down.b32 %r795, %r974, %r797, %r798, %r819;
	// end inline asm
	setp.lt.s32 	%p138, %r624, %r798;
	selp.b32 	%r826, %r795, 0, %p138;
	add.s32 	%r801, %r826, %r974;
	mov.b32 	%r802, 2;
	// begin inline asm
	shfl.sync.down.b32 %r800, %r801, %r802, %r798, %r819;
	// end inline asm
	setp.gt.s32 	%p139, %r47, %r798;
	selp.b32 	%r827, 0, %r800, %p139;
	add.s32 	%r806, %r801, %r827;
	mov.b32 	%r807, 4;
	// begin inline asm
	shfl.sync.down.b32 %r805, %r806, %r807, %r798, %r819;
	// end inline asm
	setp.gt.s32 	%p140, %r48, %r798;
	selp.b32 	%r828, 0, %r805, %p140;
	add.s32 	%r811, %r806, %r828;
	mov.b32 	%r812, 8;
	// begin inline asm
	shfl.sync.down.b32 %r810, %r811, %r812, %r798, %r819;
	// end inline asm
	setp.gt.s32 	%p141, %r49, %r798;
	selp.b32 	%r829, 0, %r810, %p141;
	add.s32 	%r816, %r811, %r829;
	mov.b32 	%r817, 16;
	// begin inline asm
	shfl.sync.down.b32 %r815, %r816, %r817, %r798, %r819;
	// end inline asm
	setp.gt.s32 	%p142, %r50, %r798;
	selp.b32 	%r830, 0, %r815, %p142;
	add.s32 	%r831, %r830, %r971;
	add.s32 	%r971, %r831, %r816;
	add.s32 	%r972, %r972, -32;
	bra.uni 	$L__BB9_15;
$L__BB9_20:
	@%p116 bra 	$L__BB9_22;
	add.s32 	%r788, %r971, %r32;
	add.s64 	%rd46, %rd7, 256;
	mov.b32 	%r787, 101;
	// begin inline asm
	st.relaxed.gpu.v2.u32 [%rd46], {%r787, %r788};
	// end inline asm
	st.shared.u32 	[_ZZN3cub18CUB_300001_SM_10006detail4scan16DeviceScanKernelINS2_10policy_hubIiiimN4cuda3std3__44plusIvEEE10Policy1000EN6thrust24THRUST_300001_SM_1000_NS6detail15normal_iteratorINSD_10device_ptrIiEEEESI_NS0_13ScanTileStateIiLb1EEES9_NS0_8NullTypeEmiLb0ESL_EEvT0_T1_T2_iT3_T4_T5_E12temp_storage+4], %r971;
	st.shared.u32 	[_ZZN3cub18CUB_300001_SM_10006detail4scan16DeviceScanKernelINS2_10policy_hubIiiimN4cuda3std3__44plusIvEEE10Policy1000EN6thrust24THRUST_300001_SM_1000_NS6detail15normal_iteratorINSD_10device_ptrIiEEEESI_NS0_13ScanTileStateIiLb1EEES9_NS0_8NullTypeEmiLb0ESL_EEvT0_T1_T2_iT3_T4_T5_E12temp_storage+8], %r788;
$L__BB9_22:
	setp.ne.s32 	%p131, %r624, 0;
	mov.u32 	%r976, %r34;
	@%p131 bra 	$L__BB9_24;
	st.shared.u32 	[_ZZN3cub18CUB_300001_SM_10006detail4scan16DeviceScanKernelINS2_10policy_hubIiiimN4cuda3std3__44plusIvEEE10Policy1000EN6thrust24THRUST_300001_SM_1000_NS6detail15normal_iteratorINSD_10device_ptrIiEEEESI_NS0_13ScanTileStateIiLb1EEES9_NS0_8NullTypeEmiLb0ESL_EEvT0_T1_T2_iT3_T4_T5_E12temp_storage+84], %r971;
	mov.u32 	%r976, %r971;
$L__BB9_24:
	bar.sync 	0;
	setp.eq.s32 	%p132, %r2, 0;
	ld.shared.u32 	%r789, [_ZZN3cub18CUB_300001_SM_10006detail4scan16DeviceScanKernelINS2_10policy_hubIiiimN4cuda3std3__44plusIvEEE10Policy1000EN6thrust24THRUST_300001_SM_1000_NS6detail15normal_iteratorINSD_10device_ptrIiEEEESI_NS0_13ScanTileStateIiLb1EEES9_NS0_8NullTypeEmiLb0ESL_EEvT0_T1_T2_iT3_T4_T5_E12temp_storage+84];
	selp.b32 	%r790, 0, %r789, %p132;
	add.s32 	%r977, %r790, %r976;
$L__BB9_25:
	add.s32 	%r928, %r977, %r7;
	add.s32 	%r929, %r8, %r928;
	add.s32 	%r930, %r9, %r929;
	add.s32 	%r931, %r10, %r930;
	add.s32 	%r932, %r11, %r931;
	add.s32 	%r933, %r12, %r932;
	add.s32 	%r934, %r13, %r933;
	add.s32 	%r935, %r14, %r934;
	add.s32 	%r936, %r15, %r935;
	add.s32 	%r937, %r16, %r936;
	add.s32 	%r938, %r17, %r937;
	add.s32 	%r939, %r18, %r938;
	add.s32 	%r940, %r19, %r939;
	add.s32 	%r941, %r20, %r940;
	add.s32 	%r942, %r21, %r941;
	add.s32 	%r943, %r22, %r942;
	add.s32 	%r944, %r23, %r943;
	add.s32 	%r945, %r24, %r944;
	add.s32 	%r946, %r25, %r945;
	bar.sync 	0;
	st.shared.u32 	[%r6], %r928;
	st.shared.u32 	[%r6+4], %r929;
	st.shared.u32 	[%r6+8], %r930;
	st.shared.u32 	[%r6+12], %r931;
	st.shared.u32 	[%r6+16], %r932;
	st.shared.u32 	[%r6+20], %r933;
	st.shared.u32 	[%r6+24], %r934;
	st.shared.u32 	[%r6+28], %r935;
	st.shared.u32 	[%r6+32], %r936;
	st.shared.u32 	[%r6+36], %r937;
	st.shared.u32 	[%r6+40], %r938;
	st.shared.u32 	[%r6+44], %r939;
	st.shared.u32 	[%r6+48], %r940;
	st.shared.u32 	[%r6+52], %r941;
	st.shared.u32 	[%r6+56], %r942;
	st.shared.u32 	[%r6+60], %r943;
	st.shared.u32 	[%r6+64], %r944;
	st.shared.u32 	[%r6+68], %r945;
	st.shared.u32 	[%r6+72], %r946;
	bar.warp.sync 	-1;
	ld.shared.u32 	%r947, [%r5];
	ld.shared.u32 	%r948, [%r5+128];
	ld.shared.u32 	%r949, [%r5+256];
	ld.shared.u32 	%r950, [%r5+384];
	ld.shared.u32 	%r951, [%r5+512];
	ld.shared.u32 	%r952, [%r5+640];
	ld.shared.u32 	%r953, [%r5+768];
	ld.shared.u32 	%r954, [%r5+896];
	ld.shared.u32 	%r955, [%r5+1024];
	ld.shared.u32 	%r956, [%r5+1152];
	ld.shared.u32 	%r957, [%r5+1280];
	ld.shared.u32 	%r958, [%r5+1408];
	ld.shared.u32 	%r959, [%r5+1536];
	ld.shared.u32 	%r960, [%r5+1664];
	ld.shared.u32 	%r961, [%r5+1792];
	ld.shared.u32 	%r962, [%r5+1920];
	ld.shared.u32 	%r963, [%r5+2048];
	ld.shared.u32 	%r964, [%r5+2176];
	ld.shared.u32 	%r965, [%r5+2304];
	add.s64 	%rd54, %rd3, %rd39;
	st.global.u32 	[%rd54], %r947;
	st.global.u32 	[%rd54+128], %r948;
	st.global.u32 	[%rd54+256], %r949;
	st.global.u32 	[%rd54+384], %r950;
	st.global.u32 	[%rd54+512], %r951;
	st.global.u32 	[%rd54+640], %r952;
	st.global.u32 	[%rd54+768], %r953;
	st.global.u32 	[%rd54+896], %r954;
	st.global.u32 	[%rd54+1024], %r955;
	st.global.u32 	[%rd54+1152], %r956;
	st.global.u32 	[%rd54+1280], %r957;
	st.global.u32 	[%rd54+1408], %r958;
	st.global.u32 	[%rd54+1536], %r959;
	st.global.u32 	[%rd54+1664], %r960;
	st.global.u32 	[%rd54+1792], %r961;
	st.global.u32 	[%rd54+1920], %r962;
	st.global.u32 	[%rd54+2048], %r963;
	st.global.u32 	[%rd54+2176], %r964;
	st.global.u32 	[%rd54+2304], %r965;
	bra.uni 	$L__BB9_128;
$L__BB9_26:
	setp.eq.s64 	%p2, %rd5, 0;
	@%p2 bra 	$L__BB9_128;
	cvt.u32.u64 	%r72, %rd5;
	shl.b64 	%rd19, %rd4, 2;
	add.s64 	%rd20, %rd2, %rd19;
	mov.u32 	%r73, %tid.x;
	ld.global.u32 	%r996, [%rd20];
	and.b32  	%r202, %r73, 31;
	and.b32  	%r203, %r73, 992;
	mul.lo.s32 	%r204, %r203, 19;
	or.b32  	%r75, %r204, %r202;
	setp.ge.u32 	%p3, %r75, %r72;
	shl.b32 	%r205, %r75, 2;
	cvt.u64.u32 	%rd21, %r205;
	add.s64 	%rd11, %rd20, %rd21;
	mov.u32 	%r978, %r996;
	@%p3 bra 	$L__BB9_29;
	ld.global.u32 	%r978, [%rd11];
$L__BB9_29:
	add.s32 	%r206, %r75, 32;
	setp.ge.u32 	%p4, %r206, %r72;
	mov.u32 	%r979, %r996;
	@%p4 bra 	$L__BB9_31;
	ld.global.u32 	%r979, [%rd11+128];
$L__BB9_31:
	add.s32 	%r207, %r75, 64;
	setp.ge.u32 	%p5, %r207, %r72;
	mov.u32 	%r980, %r996;
	@%p5 bra 	$L__BB9_33;
	ld.global.u32 	%r980, [%rd11+256];
$L__BB9_33:
	add.s32 	%r208, %r75, 96;
	setp.ge.u32 	%p6, %r208, %r72;
	mov.u32 	%r981, %r996;
	@%p6 bra 	$L__BB9_35;
	ld.global.u32 	%r981, [%rd11+384];
$L__BB9_35:
	add.s32 	%r209, %r75, 128;
	setp.ge.u32 	%p7, %r209, %r72;
	mov.u32 	%r982, %r996;
	@%p7 bra 	$L__BB9_37;
	ld.global.u32 	%r982, [%rd11+512];
$L__BB9_37:
	add.s32 	%r210, %r75, 160;
	setp.ge.u32 	%p8, %r210, %r72;
	mov.u32 	%r983, %r996;
	@%p8 bra 	$L__BB9_39;
	ld.global.u32 	%r983, [%rd11+640];
$L__BB9_39:
	add.s32 	%r211, %r75, 192;
	setp.ge.u32 	%p9, %r211, %r72;
	mov.u32 	%r984, %r996;
	@%p9 bra 	$L__BB9_41;
	ld.global.u32 	%r984, [%rd11+768];
$L__BB9_41:
	add.s32 	%r212, %r75, 224;
	setp.ge.u32 	%p10, %r212, %r72;
	mov.u32 	%r985, %r996;
	@%p10 bra 	$L__BB9_43;
	ld.global.u32 	%r985, [%rd11+896];
$L__BB9_43:
	add.s32 	%r92, %r75, 256;
	setp.ge.u32 	%p11, %r92, %r72;
	mov.u32 	%r986, %r996;
	@%p11 bra 	$L__BB9_45;
	ld.global.u32 	%r986, [%rd11+1024];
$L__BB9_45:
	add.s32 	%r213, %r75, 288;
	setp.ge.u32 	%p12, %r213, %r72;
	mov.u32 	%r987, %r996;
	@%p12 bra 	$L__BB9_47;
	ld.global.u32 	%r987, [%rd11+1152];
$L__BB9_47:
	add.s32 	%r214, %r75, 320;
	setp.ge.u32 	%p13, %r214, %r72;
	mov.u32 	%r988, %r996;
	@%p13 bra 	$L__BB9_49;
	ld.global.u32 	%r988, [%rd11+1280];
$L__BB9_49:
	add.s32 	%r215, %r75, 352;
	setp.ge.u32 	%p14, %r215, %r72;
	mov.u32 	%r989, %r996;
	@%p14 bra 	$L__BB9_51;
	ld.global.u32 	%r989, [%rd11+1408];
$L__BB9_51:
	add.s32 	%r216, %r75, 384;
	setp.ge.u32 	%p15, %r216, %r72;
	mov.u32 	%r990, %r996;
	@%p15 bra 	$L__BB9_53;
	ld.global.u32 	%r990, [%rd11+1536];
$L__BB9_53:
	add.s32 	%r217, %r75, 416;
	setp.ge.u32 	%p16, %r217, %r72;
	mov.u32 	%r991, %r996;
	@%p16 bra 	$L__BB9_55;
	ld.global.u32 	%r991, [%rd11+1664];
$L__BB9_55:
	add.s32 	%r218, %r75, 448;
	setp.ge.u32 	%p17, %r218, %r72;
	mov.u32 	%r992, %r996;
	@%p17 bra 	$L__BB9_57;
	ld.global.u32 	%r992, [%rd11+1792];
$L__BB9_57:
	add.s32 	%r219, %r75, 480;
	setp.ge.u32 	%p18, %r219, %r72;
	mov.u32 	%r993, %r996;
	@%p18 bra 	$L__BB9_59;
	ld.global.u32 	%r993, [%rd11+1920];
$L__BB9_59:
	add.s32 	%r220, %r75, 512;
	setp.ge.u32 	%p19, %r220, %r72;
	mov.u32 	%r994, %r996;
	@%p19 bra 	$L__BB9_61;
	ld.global.u32 	%r994, [%rd11+2048];
$L__BB9_61:
	add.s32 	%r221, %r75, 544;
	setp.ge.u32 	%p20, %r221, %r72;
	mov.u32 	%r995, %r996;
	@%p20 bra 	$L__BB9_63;
	ld.global.u32 	%r995, [%rd11+2176];
$L__BB9_63:
	add.s32 	%r113, %r75, 576;
	setp.ge.u32 	%p21, %r113, %r72;
	@%p21 bra 	$L__BB9_65;
	ld.global.u32 	%r996, [%rd11+2304];
$L__BB9_65:
	// begin inline asm
	mov.u32 %r222, %laneid;
	// end inline asm
	shr.u32 	%r117, %r73, 5;
	mad.lo.s32 	%r223, %r117, 608, %r222;
	shl.b32 	%r224, %r223, 2;
	mov.u32 	%r225, _ZZN3cub18CUB_300001_SM_10006detail4scan16DeviceScanKernelINS2_10policy_hubIiiimN4cuda3std3__44plusIvEEE10Policy1000EN6thrust24THRUST_300001_SM_1000_NS6detail15normal_iteratorINSD_10device_ptrIiEEEESI_NS0_13ScanTileStateIiLb1EEES9_NS0_8NullTypeEmiLb0ESL_EEvT0_T1_T2_iT3_T4_T5_E12temp_storage;
	add.s32 	%r118, %r225, %r224;
	st.shared.u32 	[%r118], %r978;
	st.shared.u32 	[%r118+128], %r979;
	st.shared.u32 	[%r118+256], %r980;
	st.shared.u32 	[%r118+384], %r981;
	st.shared.u32 	[%r118+512], %r982;
	st.shared.u32 	[%r118+640], %r983;
	st.shared.u32 	[%r118+768], %r984;
	st.shared.u32 	[%r118+896], %r985;
	st.shared.u32 	[%r118+1024], %r986;
	st.shared.u32 	[%r118+1152], %r987;
	st.shared.u32 	[%r118+1280], %r988;
	st.shared.u32 	[%r118+1408], %r989;
	st.shared.u32 	[%r118+1536], %r990;
	st.shared.u32 	[%r118+1664], %r991;
	st.shared.u32 	[%r118+1792], %r992;
	st.shared.u32 	[%r118+1920], %r993;
	st.shared.u32 	[%r118+2048], %r994;
	st.shared.u32 	[%r118+2176], %r995;
	st.shared.u32 	[%r118+2304], %r996;
	bar.warp.sync 	-1;
	mad.lo.s32 	%r119, %r222, 72, %r118;
	ld.shared.u32 	%r120, [%r119];
	ld.shared.u32 	%r121, [%r119+4];
	ld.shared.u32 	%r122, [%r119+8];
	ld.shared.u32 	%r123, [%r119+12];
	ld.shared.u32 	%r124, [%r119+16];
	ld.shared.u32 	%r125, [%r119+20];
	ld.shared.u32 	%r126, [%r119+24];
	ld.shared.u32 	%r127, [%r119+28];
	ld.shared.u32 	%r128, [%r119+32];
	ld.shared.u32 	%r129, [%r119+36];
	ld.shared.u32 	%r130, [%r119+40];
	ld.shared.u32 	%r131, [%r119+44];
	ld.shared.u32 	%r132, [%r119+48];
	ld.shared.u32 	%r133, [%r119+52];
	ld.shared.u32 	%r134, [%r119+56];
	ld.shared.u32 	%r135, [%r119+60];
	ld.shared.u32 	%r136, [%r119+64];
	ld.shared.u32 	%r137, [%r119+68];
	ld.shared.u32 	%r138, [%r119+72];
	bar.sync 	0;
	setp.ne.s32 	%p22, %r1, 0;
	@%p22 bra 	$L__BB9_69;
	add.s32 	%r451, %r121, %r120;
	add.s32 	%r452, %r122, %r451;
	add.s32 	%r453, %r123, %r452;
	add.s32 	%r454, %r124, %r453;
	add.s32 	%r455, %r125, %r454;
	add.s32 	%r456, %r126, %r455;
	add.s32 	%r457, %r127, %r456;
	add.s32 	%r458, %r128, %r457;
	add.s32 	%r459, %r129, %r458;
	add.s32 	%r460, %r130, %r459;
	add.s32 	%r461, %r131, %r460;
	add.s32 	%r462, %r132, %r461;
	add.s32 	%r463, %r133, %r462;
	add.s32 	%r464, %r134, %r463;
	add.s32 	%r465, %r135, %r464;
	add.s32 	%r466, %r136, %r465;
	add.s32 	%r467, %r137, %r466;
	add.s32 	%r425, %r138, %r467;
	mov.b32 	%r423, 1;
	mov.b32 	%r448, 0;
	mov.b32 	%r450, -1;
	// begin inline asm
	{  .reg .s32 r0;  .reg .pred p;  shfl.sync.up.b32 r0|p, %r425, %r423, %r448, %r450;  @p add.s32 r0, r0, %r425;  mov.s32 %r421, r0;}
	// end inline asm
	mov.b32 	%r429, 2;
	// begin inline asm
	{  .reg .s32 r0;  .reg .pred p;  shfl.sync.up.b32 r0|p, %r421, %r429, %r448, %r450;  @p add.s32 r0, r0, %r421;  mov.s32 %r427, r0;}
	// end inline asm
	mov.b32 	%r435, 4;
	// begin inline asm
	{  .reg .s32 r0;  .reg .pred p;  shfl.sync.up.b32 r0|p, %r427, %r435, %r448, %r450;  @p add.s32 r0, r0, %r427;  mov.s32 %r433, r0;}
	// end inline asm
	mov.b32 	%r441, 8;
	// begin inline asm
	{  .reg .s32 r0;  .reg .pred p;  shfl.sync.up.b32 r0|p, %r433, %r441, %r448, %r450;  @p add.s32 r0, r0, %r433;  mov.s32 %r439, r0;}
	// end inline asm
	mov.b32 	%r447, 16;
	// begin inline asm
	{  .reg .s32 r0;  .reg .pred p;  shfl.sync.up.b32 r0|p, %r439, %r447, %r448, %r450;  @p add.s32 r0, r0, %r439;  mov.s32 %r445, r0;}
	// end inline asm
	setp.ne.s32 	%p65, %r222, 31;
	@%p65 bra 	$L__BB9_68;
	shl.b32 	%r468, %r117, 2;
	mov.u32 	%r469, _ZZN3cub18CUB_300001_SM_10006detail4scan16DeviceScanKernelINS2_10policy_hubIiiimN4cuda3std3__44plusIvEEE10Policy1000EN6thrust24THRUST_300001_SM_1000_NS6detail15normal_iteratorINSD_10device_ptrIiEEEESI_NS0_13ScanTileStateIiLb1EEES9_NS0_8NullTypeEmiLb0ESL_EEvT0_T1_T2_iT3_T4_T5_E12temp_storage;
	add.s32 	%r470, %r469, %r468;
	st.shared.u32 	[%r470+16], %r445;
$L__BB9_68:
	sub.s32 	%r471, %r445, %r425;
	bar.sync 	0;
	ld.shared.v4.u32 	{%r472, %r473, %r474, %r475}, [_ZZN3cub18CUB_300001_SM_10006detail4scan16DeviceScanKernelINS2_10policy_hubIiiimN4cuda3std3__44plusIvEEE10Policy1000EN6thrust24THRUST_300001_SM_1000_NS6detail15normal_iteratorINSD_10device_ptrIiEEEESI_NS0_13ScanTileStateIiLb1EEES9_NS0_8NullTypeEmiLb0ESL_EEvT0_T1_T2_iT3_T4_T5_E12temp_storage+16];
	add.s32 	%r476, %r473, %r472;
	setp.eq.s32 	%p66, %r117, 2;
	selp.b32 	%r477, %r476, %r472, %p66;
	add.s32 	%r478, %r476, %r474;
	setp.eq.s32 	%p67, %r117, 3;
	selp.b32 	%r479, %r478, %r477, %p67;
	add.s32 	%r480, %r478, %r475;
	setp.eq.s32 	%p68, %r117, 4;
	selp.b32 	%r481, %r480, %r479, %p68;
	ld.shared.v4.u32 	{%r482, %r483, %r484, %r485}, [_ZZN3cub18CUB_300001_SM_10006detail4scan16DeviceScanKernelINS2_10policy_hubIiiimN4cuda3std3__44plusIvEEE10Policy1000EN6thrust24THRUST_300001_SM_1000_NS6detail15normal_iteratorINSD_10device_ptrIiEEEESI_NS0_13ScanTileStateIiLb1EEES9_NS0_8NullTypeEmiLb0ESL_EEvT0_T1_T2_iT3_T4_T5_E12temp_storage+32];
	add.s32 	%r486, %r480, %r482;
	setp.eq.s32 	%p69, %r117, 5;
	selp.b32 	%r487, %r486, %r481, %p69;
	add.s32 	%r488, %r486, %r483;
	setp.eq.s32 	%p70, %r117, 6;
	selp.b32 	%r489, %r488, %r487, %p70;
	add.s32 	%r490, %r488, %r484;
	setp.eq.s32 	%p71, %r117, 7;
	selp.b32 	%r491, %r490, %r489, %p71;
	add.s32 	%r492, %r490, %r485;
	setp.eq.s32 	%p72, %r117, 8;
	selp.b32 	%r493, %r492, %r491, %p72;
	ld.shared.v4.u32 	{%r494, %r495, %r496, %r497}, [_ZZN3cub18CUB_300001_SM_10006detail4scan16DeviceScanKernelINS2_10policy_hubIiiimN4cuda3std3__44plusIvEEE10Policy1000EN6thrust24THRUST_300001_SM_1000_NS6detail15normal_iteratorINSD_10device_ptrIiEEEESI_NS0_13ScanTileStateIiLb1EEES9_NS0_8NullTypeEmiLb0ESL_EEvT0_T1_T2_iT3_T4_T5_E12temp_storage+48];
	add.s32 	%r498, %r492, %r494;
	setp.eq.s32 	%p73, %r117, 9;
	selp.b32 	%r499, %r498, %r493, %p73;
	add.s32 	%r500, %r498, %r495;
	setp.eq.s32 	%p74, %r117, 10;
	selp.b32 	%r501, %r500, %r499, %p74;
	add.s32 	%r502, %r500, %r496;
	setp.eq.s32 	%p75, %r117, 11;
	selp.b32 	%r503, %r502, %r501, %p75;
	add.s32 	%r504, %r502, %r497;
	setp.eq.s32 	%p76, %r117, 12;
	selp.b32 	%r505, %r504, %r503, %p76;
	setp.lt.u32 	%p77, %r73, 32;
	setp.eq.s32 	%p78, %r222, 0;
	selp.b32 	%r506, 0, %r471, %p78;
	add.s32 	%r507, %r505, %r506;
	selp.b32 	%r508, %r471, %r507, %p77;
	setp.eq.s32 	%p79, %r73, 0;
	selp.b32 	%r1008, 0, %r508, %p79;
	bra.uni 	$L__BB9_88;
$L__BB9_69:
	add.s32 	%r256, %r121, %r120;
	add.s32 	%r257, %r122, %r256;
	add.s32 	%r258, %r123, %r257;
	add.s32 	%r259, %r124, %r258;
	add.s32 	%r260, %r125, %r259;
	add.s32 	%r261, %r126, %r260;
	add.s32 	%r262, %r127, %r261;
	add.s32 	%r263, %r128, %r262;
	add.s32 	%r264, %r129, %r263;
	add.s32 	%r265, %r130, %r264;
	add.s32 	%r266, %r131, %r265;
	add.s32 	%r267, %r132, %r266;
	add.s32 	%r268, %r133, %r267;
	add.s32 	%r269, %r134, %r268;
	add.s32 	%r270, %r135, %r269;
	add.s32 	%r271, %r136, %r270;
	add.s32 	%r272, %r137, %r271;
	add.s32 	%r230, %r138, %r272;
	mov.b32 	%r228, 1;
	mov.b32 	%r253, 0;
	mov.b32 	%r255, -1;
	// begin inline asm
	{  .reg .s32 r0;  .reg .pred p;  shfl.sync.up.b32 r0|p, %r230, %r228, %r253, %r255;  @p add.s32 r0, r0, %r230;  mov.s32 %r226, r0;}
	// end inline asm
	mov.b32 	%r234, 2;
	// begin inline asm
	{  .reg .s32 r0;  .reg .pred p;  shfl.sync.up.b32 r0|p, %r226, %r234, %r253, %r255;  @p add.s32 r0, r0, %r226;  mov.s32 %r232, r0;}
	// end inline asm
	mov.b32 	%r240, 4;
	// begin inline asm
	{  .reg .s32 r0;  .reg .pred p;  shfl.sync.up.b32 r0|p, %r232, %r240, %r253, %r255;  @p add.s32 r0, r0, %r232;  mov.s32 %r238, r0;}
	// end inline asm
	mov.b32 	%r246, 8;
	// begin inline asm
	{  .reg .s32 r0;  .reg .pred p;  shfl.sync.up.b32 r0|p, %r238, %r246, %r253, %r255;  @p add.s32 r0, r0, %r238;  mov.s32 %r244, r0;}
	// end inline asm
	mov.b32 	%r252, 16;
	// begin inline asm
	{  .reg .s32 r0;  .reg .pred p;  shfl.sync.up.b32 r0|p, %r244, %r252, %r253, %r255;  @p add.s32 r0, r0, %r244;  mov.s32 %r250, r0;}
	// end inline asm
	setp.ne.s32 	%p23, %r222, 31;
	@%p23 bra 	$L__BB9_71;
	shl.b32 	%r273, %r117, 2;
	mov.u32 	%r274, _ZZN3cub18CUB_300001_SM_10006detail4scan16DeviceScanKernelINS2_10policy_hubIiiimN4cuda3std3__44plusIvEEE10Policy1000EN6thrust24THRUST_300001_SM_1000_NS6detail15normal_iteratorINSD_10device_ptrIiEEEESI_NS0_13ScanTileStateIiLb1EEES9_NS0_8NullTypeEmiLb0ESL_EEvT0_T1_T2_iT3_T4_T5_E12temp_storage;
	add.s32 	%r275, %r274, %r273;
	st.shared.u32 	[%r275+16], %r250;
$L__BB9_71:
	sub.s32 	%r276, %r250, %r230;
	bar.sync 	0;
	ld.shared.v4.u32 	{%r277, %r278, %r279, %r280}, [_ZZN3cub18CUB_300001_SM_10006detail4scan16DeviceScanKernelINS2_10policy_hubIiiimN4cuda3std3__44plusIvEEE10Policy1000EN6thrust24THRUST_300001_SM_1000_NS6detail15normal_iteratorINSD_10device_ptrIiEEEESI_NS0_13ScanTileStateIiLb1EEES9_NS0_8NullTypeEmiLb0ESL_EEvT0_T1_T2_iT3_T4_T5_E12temp_storage+16];
	add.s32 	%r281, %r278, %r277;
	setp.eq.s32 	%p24, %r117, 2;
	selp.b32 	%r282, %r281, %r277, %p24;
	add.s32 	%r283, %r281, %r279;
	setp.eq.s32 	%p25, %r117, 3;
	selp.b32 	%r284, %r283, %r282, %p25;
	add.s32 	%r285, %r283, %r280;
	setp.eq.s32 	%p26, %r117, 4;
	selp.b32 	%r286, %r285, %r284, %p26;
	ld.shared.v4.u32 	{%r287, %r288, %r289, %r290}, [_ZZN3cub18CUB_300001_SM_10006detail4scan16DeviceScanKernelINS2_10policy_hubIiiimN4cuda3std3__44plusIvEEE10Policy1000EN6thrust24THRUST_300001_SM_1000_NS6detail15normal_iteratorINSD_10device_ptrIiEEEESI_NS0_13ScanTileStateIiLb1EEES9_NS0_8NullTypeEmiLb0ESL_EEvT0_T1_T2_iT3_T4_T5_E12temp_storage+32];
	add.s32 	%r291, %r285, %r287;
	setp.eq.s32 	%p27, %r117, 5;
	selp.b32 	%r292, %r291, %r286, %p27;
	add.s32 	%r293, %r291, %r288;
	setp.eq.s32 	%p28, %r117, 6;
	selp.b32 	%r294, %r293, %r292, %p28;
	add.s32 	%r295, %r293, %r289;
	setp.eq.s32 	%p29, %r117, 7;
	selp.b32 	%r296, %r295, %r294, %p29;
	add.s32 	%r297, %r295, %r290;
	setp.eq.s32 	%p30, %r117, 8;
	selp.b32 	%r298, %r297, %r296, %p30;
	ld.shared.v4.u32 	{%r299, %r300, %r301, %r302}, [_ZZN3cub18CUB_300001_SM_10006detail4scan16DeviceScanKernelINS2_10policy_hubIiiimN4cuda3std3__44plusIvEEE10Policy1000EN6thrust24THRUST_300001_SM_1000_NS6detail15normal_iteratorINSD_10device_ptrIiEEEESI_NS0_13ScanTileStateIiLb1EEES9_NS0_8NullTypeEmiLb0ESL_EEvT0_T1_T2_iT3_T4_T5_E12temp_storage+48];
	add.s32 	%r303, %r297, %r299;
	setp.eq.s32 	%p31, %r117, 9;
	selp.b32 	%r304, %r303, %r298, %p31;
	add.s32 	%r305, %r303, %r300;
	setp.eq.s32 	%p32, %r117, 10;
	selp.b32 	%r306, %r305, %r304, %p32;
	add.s32 	%r307, %r305, %r301;
	setp.eq.s32 	%p33, %r117, 11;
	selp.b32 	%r308, %r307, %r306, %p33;
	add.s32 	%r309, %r307, %r302;
	setp.eq.s32 	%p34, %r117, 12;
	selp.b32 	%r310, %r309, %r308, %p34;
	ld.shared.u32 	%r311, [_ZZN3cub18CUB_300001_SM_10006detail4scan16DeviceScanKernelINS2_10policy_hubIiiimN4cuda3std3__44plusIvEEE10Policy1000EN6thrust24THRUST_300001_SM_1000_NS6detail15normal_iteratorINSD_10device_ptrIiEEEESI_NS0_13ScanTileStateIiLb1EEES9_NS0_8NullTypeEmiLb0ESL_EEvT0_T1_T2_iT3_T4_T5_E12temp_storage+64];
	add.s32 	%r144, %r309, %r311;
	setp.gt.u32 	%p35, %r73, 31;
	setp.lt.u32 	%p36, %r73, 32;
	setp.eq.s32 	%p37, %r222, 0;
	selp.b32 	%r312, 0, %r276, %p37;
	add.s32 	%r1007, %r310, %r312;
	selp.b32 	%r146, %r276, %r1007, %p36;
	@%p35 bra 	$L__BB9_87;
	setp.ne.s32 	%p38, %r73, 0;
	mul.wide.s32 	%rd22, %r1, 8;
	add.s64 	%rd12, %rd1, %rd22;
	@%p38 bra 	$L__BB9_74;
	st.shared.u32 	[_ZZN3cub18CUB_300001_SM_10006detail4scan16DeviceScanKernelINS2_10policy_hubIiiimN4cuda3std3__44plusIvEEE10Policy1000EN6thrust24THRUST_300001_SM_1000_NS6detail15normal_iteratorINSD_10device_ptrIiEEEESI_NS0_13ScanTileStateIiLb1EEES9_NS0_8NullTypeEmiLb0ESL_EEvT0_T1_T2_iT3_T4_T5_E12temp_storage+12], %r144;
	add.s64 	%rd23, %rd12, 256;
	mov.b32 	%r313, 100;
	// begin inline asm
	st.relaxed.gpu.v2.u32 [%rd23], {%r313, %r144};
	// end inline asm
$L__BB9_74:
	not.b32 	%r319, %r73;
	add.s32 	%r1003, %r1, %r319;
	mov.b32 	%r315, 550;
	// begin inline asm
	nanosleep.u32 %r315;
	// end inline asm
	mul.wide.s32 	%rd25, %r1003, 8;
	add.s64 	%rd26, %rd1, %rd25;
	add.s64 	%rd24, %rd26, 256;
	// begin inline asm
	ld.relaxed.gpu.v2.u32 {%r1004, %r998}, [%rd24];
	// end inline asm
	mov.b32 	%r999, 478;
$L__BB9_75:
	setp.eq.s32 	%p39, %r1004, 99;
	mov.b32 	%r320, -1;
	vote.sync.any.pred 	%p40, %p39, %r320;
	not.pred 	%p41, %p40;
	@%p41 bra 	$L__BB9_77;
	// begin inline asm
	nanosleep.u32 %r999;
	// end inline asm
	shr.u32 	%r999, %r999, 1;
	// begin inline asm
	ld.relaxed.gpu.v2.u32 {%r1004, %r998}, [%rd24];
	// end inline asm
	bra.uni 	$L__BB9_75;
$L__BB9_77:
	setp.eq.s32 	%p42, %r1004, 101;
	mov.b32 	%r347, -1;
	vote.sync.ballot.b32 	%r349, %p42, %r347;
	// begin inline asm
	mov.u32 %r322, %lanemask_ge;
	// end inline asm
	and.b32  	%r350, %r349, %r322;
	or.b32  	%r351, %r350, -2147483648;
	add.s32 	%r352, %r351, -1;
	not.b32 	%r353, %r351;
	and.b32  	%r354, %r353, %r352;
	popc.b32 	%r326, %r354;
	mov.b32 	%r325, 1;
	// begin inline asm
	shfl.sync.down.b32 %r323, %r998, %r325, %r326, %r347;
	// end inline asm
	setp.lt.s32 	%p44, %r222, %r326;
	selp.b32 	%r355, %r323, 0, %p44;
	add.s32 	%r329, %r355, %r998;
	mov.b32 	%r330, 2;
	// begin inline asm
	shfl.sync.down.b32 %r328, %r329, %r330, %r326, %r347;
	// end inline asm
	add.s32 	%r356, %r222, 2;
	setp.gt.s32 	%p45, %r356, %r326;
	selp.b32 	%r357, 0, %r328, %p45;
	add.s32 	%r334, %r329, %r357;
	mov.b32 	%r335, 4;
	// begin inline asm
	shfl.sync.down.b32 %r333, %r334, %r335, %r326, %r347;
	// end inline asm
	add.s32 	%r358, %r222, 4;
	setp.gt.s32 	%p46, %r358, %r326;
	selp.b32 	%r359, 0, %r333, %p46;
	add.s32 	%r339, %r334, %r359;
	mov.b32 	%r340, 8;
	// begin inline asm
	shfl.sync.down.b32 %r338, %r339, %r340, %r326, %r347;
	// end inline asm
	add.s32 	%r360, %r222, 8;
	setp.gt.s32 	%p47, %r360, %r326;
	selp.b32 	%r361, 0, %r338, %p47;
	add.s32 	%r344, %r339, %r361;
	mov.b32 	%r345, 16;
	// begin inline asm
	shfl.sync.down.b32 %r343, %r344, %r345, %r326, %r347;
	// end inline asm
	add.s32 	%r362, %r222, 16;
	setp.gt.s32 	%p48, %r362, %r326;
	selp.b32 	%r363, 0, %r343, %p48;
	add.s32 	%r1000, %r344, %r363;
	add.s64 	%rd13, %rd1, 256;
	mov.b32 	%r1001, 478;
$L__BB9_78:
	setp.ne.s32 	%p49, %r1004, 101;
	mov.b32 	%r364, -1;
	vote.sync.all.pred 	%p50, %p49, %r364;
	not.pred 	%p51, %p50;
	@%p51 bra 	$L__BB9_83;
	shr.u32 	%r1001, %r1001, 1;
	mul.wide.s32 	%rd29, %r1003, 8;
	add.s64 	%rd30, %rd13, %rd29;
	add.s64 	%rd28, %rd30, -256;
	// begin inline asm
	ld.relaxed.gpu.v2.u32 {%r1004, %r1005}, [%rd28];
	// end inline asm
	mov.u32 	%r1006, %r1001;
$L__BB9_80:
	setp.eq.s32 	%p55, %r1004, 99;
	mov.b32 	%r372, -1;
	vote.sync.any.pred 	%p56, %p55, %r372;
	not.pred 	%p57, %p56;
	@%p57 bra 	$L__BB9_82;
	// begin inline asm
	nanosleep.u32 %r1006;
	// end inline asm
	shr.u32 	%r1006, %r1006, 1;
	// begin inline asm
	ld.relaxed.gpu.v2.u32 {%r1004, %r1005}, [%rd28];
	// end inline asm
	bra.uni 	$L__BB9_80;
$L__BB9_82:
	setp.eq.s32 	%p58, %r1004, 101;
	mov.b32 	%r398, -1;
	vote.sync.ballot.b32 	%r399, %p58, %r398;
	and.b32  	%r400, %r399, %r322;
	or.b32  	%r401, %r400, -2147483648;
	add.s32 	%r402, %r401, -1;
	not.b32 	%r403, %r401;
	and.b32  	%r404, %r403, %r402;
	popc.b32 	%r377, %r404;
	mov.b32 	%r376, 1;
	// begin inline asm
	shfl.sync.down.b32 %r374, %r1005, %r376, %r377, %r398;
	// end inline asm
	setp.lt.s32 	%p60, %r222, %r377;
	selp.b32 	%r405, %r374, 0, %p60;
	add.s32 	%r380, %r405, %r1005;
	mov.b32 	%r381, 2;
	// begin inline asm
	shfl.sync.down.b32 %r379, %r380, %r381, %r377, %r398;
	// end inline asm
	add.s32 	%r406, %r222, 2;
	setp.gt.s32 	%p61, %r406, %r377;
	selp.b32 	%r407, 0, %r379, %p61;
	add.s32 	%r385, %r380, %r407;
	mov.b32 	%r386, 4;
	// begin inline asm
	shfl.sync.down.b32 %r384, %r385, %r386, %r377, %r398;
	// end inline asm
	add.s32 	%r408, %r222, 4;
	setp.gt.s32 	%p62, %r408, %r377;
	selp.b32 	%r409, 0, %r384, %p62;
	add.s32 	%r390, %r385, %r409;
	mov.b32 	%r391, 8;
	// begin inline asm
	shfl.sync.down.b32 %r389, %r390, %r391, %r377, %r398;
	// end inline asm
	add.s32 	%r410, %r222, 8;
	setp.gt.s32 	%p63, %r410, %r377;
	selp.b32 	%r411, 0, %r389, %p63;
	add.s32 	%r395, %r390, %r411;
	mov.b32 	%r396, 16;
	// begin inline asm
	shfl.sync.down.b32 %r394, %r395, %r396, %r377, %r398;
	// end inline asm
	add.s32 	%r412, %r222, 16;
	setp.gt.s32 	%p64, %r412, %r377;
	selp.b32 	%r413, 0, %r394, %p64;
	add.s32 	%r414, %r413, %r1000;
	add.s32 	%r1000, %r414, %r395;
	add.s32 	%r1003, %r1003, -32;
	bra.uni 	$L__BB9_78;
$L__BB9_83:
	@%p38 bra 	$L__BB9_85;
	add.s32 	%r367, %r1000, %r144;
	add.s64 	%rd27, %rd12, 256;
	mov.b32 	%r366, 101;
	// begin inline asm
	st.relaxed.gpu.v2.u32 [%rd27], {%r366, %r367};
	// end inline asm
	st.shared.u32 	[_ZZN3cub18CUB_300001_SM_10006detail4scan16DeviceScanKernelINS2_10policy_hubIiiimN4cuda3std3__44plusIvEEE10Policy1000EN6thrust24THRUST_300001_SM_1000_NS6detail15normal_iteratorINSD_10device_ptrIiEEEESI_NS0_13ScanTileStateIiLb1EEES9_NS0_8NullTypeEmiLb0ESL_EEvT0_T1_T2_iT3_T4_T5_E12temp_storage+4], %r1000;
	st.shared.u32 	[_ZZN3cub18CUB_300001_SM_10006detail4scan16DeviceScanKernelINS2_10policy_hubIiiimN4cuda3std3__44plusIvEEE10Policy1000EN6thrust24THRUST_300001_SM_1000_NS6detail15normal_iteratorINSD_10device_ptrIiEEEESI_NS0_13ScanTileStateIiLb1EEES9_NS0_8NullTypeEmiLb0ESL_EEvT0_T1_T2_iT3_T4_T5_E12temp_storage+8], %r367;
$L__BB9_85:
	setp.ne.s32 	%p53, %r222, 0;
	mov.u32 	%r1007, %r146;
	@%p53 bra 	$L__BB9_87;
	st.shared.u32 	[_ZZN3cub18CUB_300001_SM_10006detail4scan16DeviceScanKernelINS2_10policy_hubIiiimN4cuda3std3__44plusIvEEE10Policy1000EN6thrust24THRUST_300001_SM_1000_NS6detail15normal_iteratorINSD_10device_ptrIiEEEESI_NS0_13ScanTileStateIiLb1EEES9_NS0_8NullTypeEmiLb0ESL_EEvT0_T1_T2_iT3_T4_T5_E12temp_storage+84], %r1000;
	mov.u32 	%r1007, %r1000;
$L__BB9_87:
	bar.sync 	0;
	setp.eq.s32 	%p54, %r73, 0;
	ld.shared.u32 	%r368, [_ZZN3cub18CUB_300001_SM_10006detail4scan16DeviceScanKernelINS2_10policy_hubIiiimN4cuda3std3__44plusIvEEE10Policy1000EN6thrust24THRUST_300001_SM_1000_NS6detail15normal_iteratorINSD_10device_ptrIiEEEESI_NS0_13ScanTileStateIiLb1EEES9_NS0_8NullTypeEmiLb0ESL_EEvT0_T1_T2_iT3_T4_T5_E12temp_storage+84];
	selp.b32 	%r369, 0, %r368, %p54;
	add.s32 	%r1008, %r369, %r1007;
$L__BB9_88:
	add.s32 	%r509, %r1008, %r120;
	add.s32 	%r510, %r121, %r509;
	add.s32 	%r511, %r122, %r510;
	add.s32 	%r512, %r123, %r511;
	add.s32 	%r513, %r124, %r512;
	add.s32 	%r514, %r125, %r513;
	add.s32 	%r515, %r126, %r514;
	add.s32 	%r516, %r127, %r515;
	add.s32 	%r517, %r128, %r516;
	add.s32 	%r518, %r129, %r517;
	add.s32 	%r519, %r130, %r518;
	add.s32 	%r520, %r131, %r519;
	add.s32 	%r521, %r132, %r520;
	add.s32 	%r522, %r133, %r521;
	add.s32 	%r523, %r134, %r522;
	add.s32 	%r524, %r135, %r523;
	add.s32 	%r525, %r136, %r524;
	add.s32 	%r526, %r137, %r525;
	add.s32 	%r527, %r138, %r526;
	bar.sync 	0;
	st.shared.u32 	[%r119], %r509;
	st.shared.u32 	[%r119+4], %r510;
	st.shared.u32 	[%r119+8], %r511;
	st.shared.u32 	[%r119+12], %r512;
	st.shared.u32 	[%r119+16], %r513;
	st.shared.u32 	[%r119+20], %r514;
	st.shared.u32 	[%r119+24], %r515;
	st.shared.u32 	[%r119+28], %r516;
	st.shared.u32 	[%r119+32], %r517;
	st.shared.u32 	[%r119+36], %r518;
	st.shared.u32 	[%r119+40], %r519;
	st.shared.u32 	[%r119+44], %r520;
	st.shared.u32 	[%r119+48], %r521;
	st.shared.u32 	[%r119+52], %r522;
	st.shared.u32 	[%r119+56], %r523;
	st.shared.u32 	[%r119+60], %r524;
	st.shared.u32 	[%r119+64], %r525;
	st.shared.u32 	[%r119+68], %r526;
	st.shared.u32 	[%r119+72], %r527;
	bar.warp.sync 	-1;
	ld.shared.u32 	%r180, [%r118];
	ld.shared.u32 	%r181, [%r118+128];
	ld.shared.u32 	%r182, [%r118+256];
	ld.shared.u32 	%r183, [%r118+384];
	ld.shared.u32 	%r184, [%r118+512];
	ld.shared.u32 	%r185, [%r118+640];
	ld.shared.u32 	%r186, [%r118+768];
	ld.shared.u32 	%r187, [%r118+896];
	ld.shared.u32 	%r188, [%r118+1024];
	ld.shared.u32 	%r189, [%r118+1152];
	ld.shared.u32 	%r190, [%r118+1280];
	ld.shared.u32 	%r191, [%r118+1408];
	ld.shared.u32 	%r192, [%r118+1536];
	ld.shared.u32 	%r193, [%r118+1664];
	ld.shared.u32 	%r194, [%r118+1792];
	ld.shared.u32 	%r195, [%r118+1920];
	ld.shared.u32 	%r196, [%r118+2048];
	ld.shared.u32 	%r197, [%r118+2176];
	ld.shared.u32 	%r198, [%r118+2304];
	setp.ne.s32 	%p80, %r73, 0;
	@%p80 bra 	$L__BB9_90;
	st.volatile.shared.u32 	[_ZZN3cub18CUB_300001_SM_10006detail4scan16DeviceScanKernelINS2_10policy_hubIiiimN4cuda3std3__44plusIvEEE10Policy1000EN6thrust24THRUST_300001_SM_1000_NS6detail15normal_iteratorINSD_10device_ptrIiEEEESI_NS0_13ScanTileStateIiLb1EEES9_NS0_8NullTypeEmiLb0ESL_EEvT0_T1_T2_iT3_T4_T5_E12temp_storage+31616], %r72;
$L__BB9_90:
	bar.sync 	0;
	ld.volatile.shared.u32 	%r199, [_ZZN3cub18CUB_300001_SM_10006detail4scan16DeviceScanKernelINS2_10policy_hubIiiimN4cuda3std3__44plusIvEEE10Policy1000EN6thrust24THRUST_300001_SM_1000_NS6detail15normal_iteratorINSD_10device_ptrIiEEEESI_NS0_13ScanTileStateIiLb1EEES9_NS0_8NullTypeEmiLb0ESL_EEvT0_T1_T2_iT3_T4_T5_E12temp_storage+31616];
	cvt.u64.u32 	%rd35, %r75;
	add.s64 	%rd36, %rd4, %rd35;
	setp.ge.s32 	%p81, %r75, %r199;
	shl.b64 	%rd37, %rd36, 2;
	add.s64 	%rd15, %rd3, %rd37;
	@%p81 bra 	$L__BB9_92;
	st.global.u32 	[%rd15], %r180;
$L__BB9_92:
	mov.u32 	%r528, %tid.x;
	and.b32  	%r529, %r528, 992;
	mul.lo.s32 	%r530, %r529, 19;
	and.b32  	%r531, %r528, 31;
	or.b32  	%r532, %r530, %r531;
	add.s32 	%r533, %r532, 32;
	setp.ge.s32 	%p82, %r533, %r199;
	@%p82 bra 	$L__BB9_94;
	st.global.u32 	[%rd15+128], %r181;
$L__BB9_94:
	add.s32 	%r539, %r532, 64;
	setp.ge.s32 	%p83, %r539, %r199;
	@%p83 bra 	$L__BB9_96;
	st.global.u32 	[%rd15+256], %r182;
$L__BB9_96:
	add.s32 	%r545, %r532, 96;
	setp.ge.s32 	%p84, %r545, %r199;
	@%p84 bra 	$L__BB9_98;
	st.global.u32 	[%rd15+384], %r183;
$L__BB9_98:
	add.s32 	%r551, %r532, 128;
	setp.ge.s32 	%p85, %r551, %r199;
	@%p85 bra 	$L__BB9_100;
	st.global.u32 	[%rd15+512], %r184;
$L__BB9_100:
	add.s32 	%r557, %r532, 160;
	setp.ge.s32 	%p86, %r557, %r199;
	@%p86 bra 	$L__BB9_102;
	st.global.u32 	[%rd15+640], %r185;
$L__BB9_102:
	add.s32 	%r563, %r532, 192;
	setp.ge.s32 	%p87, %r563, %r199;
	@%p87 bra 	$L__BB9_104;
	st.global.u32 	[%rd15+768], %r186;
$L__BB9_104:
	add.s32 	%r569, %r532, 224;
	setp.ge.s32 	%p88, %r569, %r199;
	@%p88 bra 	$L__BB9_106;
	st.global.u32 	[%rd15+896], %r187;
$L__BB9_106:
	setp.ge.s32 	%p89, %r92, %r199;
	@%p89 bra 	$L__BB9_108;
	st.global.u32 	[%rd15+1024], %r188;
$L__BB9_108:
	add.s32 	%r575, %r532, 288;
	setp.ge.s32 	%p90, %r575, %r199;
	@%p90 bra 	$L__BB9_110;
	st.global.u32 	[%rd15+1152], %r189;
$L__BB9_110:
	add.s32 	%r581, %r532, 320;
	setp.ge.s32 	%p91, %r581, %r199;
	@%p91 bra 	$L__BB9_112;
	st.global.u32 	[%rd15+1280], %r190;
$L__BB9_112:
	add.s32 	%r587, %r532, 352;
	setp.ge.s32 	%p92, %r587, %r199;
	@%p92 bra 	$L__BB9_114;
	st.global.u32 	[%rd15+1408], %r191;
$L__BB9_114:
	add.s32 	%r593, %r532, 384;
	setp.ge.s32 	%p93, %r593, %r199;
	@%p93 bra 	$L__BB9_116;
	st.global.u32 	[%rd15+1536], %r192;
$L__BB9_116:
	add.s32 	%r599, %r532, 416;
	setp.ge.s32 	%p94, %r599, %r199;
	@%p94 bra 	$L__BB9_118;
	st.global.u32 	[%rd15+1664], %r193;
$L__BB9_118:
	add.s32 	%r605, %r532, 448;
	setp.ge.s32 	%p95, %r605, %r199;
	@%p95 bra 	$L__BB9_120;
	st.global.u32 	[%rd15+1792], %r194;
$L__BB9_120:
	add.s32 	%r611, %r532, 480;
	setp.ge.s32 	%p96, %r611, %r199;
	@%p96 bra 	$L__BB9_122;
	st.global.u32 	[%rd15+1920], %r195;
$L__BB9_122:
	add.s32 	%r617, %r532, 512;
	setp.ge.s32 	%p97, %r617, %r199;
	@%p97 bra 	$L__BB9_124;
	st.global.u32 	[%rd15+2048], %r196;
$L__BB9_124:
	add.s32 	%r623, %r532, 544;
	setp.ge.s32 	%p98, %r623, %r199;
	@%p98 bra 	$L__BB9_126;
	st.global.u32 	[%rd15+2176], %r197;
$L__BB9_126:
	setp.ge.s32 	%p99, %r113, %r199;
	@%p99 bra 	$L__BB9_128;
	st.global.u32 	[%rd15+2304], %r198;
$L__BB9_128:
	ret;

}


// ===== COMPILED SASS (sm_100) =====

	.target	sm_100

	.elftype	@"ET_EXEC"


//--------------------- .note.nv.tkinfo           --------------------------
	.section	.note.nv.tkinfo,"",@"SHT_NOTE"
	.sectionflags	@"SHF_NOTE_NV_TKINFO"
	.tkinfo
        /*0018*/ 	.word	0x00000002
        /*0030*/ 	.string	""
        /*0030*/ 	.string	"ptxas"
        /*0030*/ 	.string	"Cuda compilation tools, release 13.0, V13.0.88"
        /*0030*/ 	.string	"Build cuda_13.0.r13.0/compiler.36424714_0"
        /*0030*/ 	.string	"-arch sm_100 -m 64 "



//--------------------- .note.nv.cuinfo           --------------------------
	.section	.note.nv.cuinfo,"",@"SHT_NOTE"
	.sectionflags	@"SHF_NOTE_NV_CUINFO"
        /*0018*/ 	.short	0x0002
        /*001a*/ 	.short	0x0064
        /*001c*/ 	.short	0x0082
	.zero		2


//--------------------- .nv.info                  --------------------------
	.section	.nv.info,"",@"SHT_CUDA_INFO"
	.align	4


	//----- nvinfo : EIATTR_REGCOUNT
	.align		4
        /*0000*/ 	.byte	0x04, 0x2f
        /*0002*/ 	.short	(.L_46 - .L_45)
	.align		4
.L_45:
        /*0004*/ 	.word	index@(_Z20layersInEachTrianglePfPiif)
        /*0008*/ 	.word	0x00000013


	//----- nvinfo : EIATTR_FRAME_SIZE
	.align		4
.L_46:
        /*000c*/ 	.byte	0x04, 0x11
        /*000e*/ 	.short	(.L_48 - .L_47)
	.align		4
.L_47:
        /*0010*/ 	.word	index@($__internal_0_$__cuda_sm3x_div_rn_noftz_f32_slowpath)
        /*0014*/ 	.word	0x00000000


	//----- nvinfo : EIATTR_FRAME_SIZE
	.align		4
.L_48:
        /*0018*/ 	.byte	0x04, 0x11
        /*001a*/ 	.short	(.L_50 - .L_49)
	.align		4
.L_49:
        /*001c*/ 	.word	index@(_Z20layersInEachTrianglePfPiif)
        /*0020*/ 	.word	0x00000000


	//----- nvinfo : EIATTR_REGCOUNT
	.align		4
.L_50:
        /*0024*/ 	.byte	0x04, 0x2f
        /*0026*/ 	.short	(.L_52 - .L_51)
	.align		4
.L_51:
        /*0028*/ 	.word	index@(_Z22calculateIntersectionsPfS_S_S_S_S_)
        /*002c*/ 	.word	0x00000004


	//----- nvinfo : EIATTR_FRAME_SIZE
	.align		4
.L_52:
        /*0030*/ 	.byte	0x04, 0x11
        /*0032*/ 	.short	(.L_54 - .L_53)
	.align		4
.L_53:
        /*0034*/ 	.word	index@(_Z22calculateIntersectionsPfS_S_S_S_S_)
        /*0038*/ 	.word	0x00000000


	//----- nvinfo : EIATTR_REGCOUNT
	.align		4
.L_54:
        /*003c*/ 	.byte	0x04, 0x2f
        /*003e*/ 	.short	(.L_56 - .L_55)
	.align		4
.L_55:
        /*0040*/ 	.word	index@(_ZN3cub18CUB_300001_SM_10006detail11EmptyKernelIvEEvv)
        /*0044*/ 	.word	0x00000004


	//----- nvinfo : EIATTR_FRAME_SIZE
	.align		4
.L_56:
        /*0048*/ 	.byte	0x04, 0x11
        /*004a*/ 	.short	(.L_58 - .L_57)
	.align		4
.L_57:
        /*004c*/ 	.word	index@(_ZN3cub18CUB_300001_SM_10006detail11EmptyKernelIvEEvv)
        /*0050*/ 	.word	0x00000000


	//----- nvinfo : EIATTR_REGCOUNT
	.align		4
.L_58:
        /*0054*/ 	.byte	0x04, 0x2f
        /*0056*/ 	.short	(.L_60 - .L_59)
	.align		4
.L_59:
        /*0058*/ 	.word	index@(_ZN3cub18CUB_300001_SM_10006detail8for_each13static_kernelINS2_12policy_hub_t12policy_500_tEmN6thrust24THRUST_300001_SM_1000_NS8cuda_cub20__uninitialized_fill7functorINS7_10device_ptrIfEEfEEEEvT0_T1_)
        /*005c*/ 	.word	0x00000008


	//----- nvinfo : EIATTR_FRAME_SIZE
	.align		4
.L_60:
        /*0060*/ 	.byte	0x04, 0x11
        /*0062*/ 	.short	(.L_62 - .L_61)
	.align		4
.L_61:
        /*0064*/ 	.word	index@(_ZN3cub18CUB_300001_SM_10006detail8for_each13static_kernelINS2_12policy_hub_t12policy_500_tEmN6thrust24THRUST_300001_SM_1000_NS8cuda_cub20__uninitialized_fill7functorINS7_10device_ptrIfEEfEEEEvT0_T1_)
        /*0068*/ 	.word	0x00000000


	//----- nvinfo : EIATTR_REGCOUNT
	.align		4
.L_62:
        /*006c*/ 	.byte	0x04, 0x2f
        /*006e*/ 	.short	(.L_64 - .L_63)
	.align		4
.L_63:
        /*0070*/ 	.word	index@(_ZN3cub18CUB_300001_SM_10006detail8for_each13static_kernelINS2_12policy_hub_t12policy_500_tElN6thrust24THRUST_300001_SM_1000_NS8cuda_cub20__uninitialized_copy7functorINS7_6detail15normal_iteratorINS7_10device_ptrIKfEEEENS7_7pointerIfNS8_3tagENS7_11use_defaultESJ_EEEEEEvT0_T1_)
        /*0074*/ 	.word	0x0000000c


	//----- nvinfo : EIATTR_FRAME_SIZE
	.align		4
.L_64:
        /*0078*/ 	.byte	0x04, 0x11
        /*007a*/ 	.short	(.L_66 - .L_65)
	.align		4
.L_65:
        /*007c*/ 	.word	index@(_ZN3cub18CUB_300001_SM_10006detail8for_each13static_kernelINS2_12policy_hub_t12policy_500_tElN6thrust24THRUST_300001_SM_1000_NS8cuda_cub20__uninitialized_copy7functorINS7_6detail15normal_iteratorINS7_10device_ptrIKfEEEENS7_7pointerIfNS8_3tagENS7_11use_defaultESJ_EEEEEEvT0_T1_)
        /*0080*/ 	.word	0x00000000


	//----- nvinfo : EIATTR_REGCOUNT
	.align		4
.L_66:
        /*0084*/ 	.byte	0x04, 0x2f
        /*0086*/ 	.short	(.L_68 - .L_67)
	.align		4
.L_67:
        /*0088*/ 	.word	index@(_ZN3cub18CUB_300001_SM_10006detail8for_each13static_kernelINS2_12policy_hub_t12policy_500_tEmN6thrust24THRUST_300001_SM_1000_NS8cuda_cub20__uninitialized_fill7functorINS7_10device_ptrIiEEiEEEEvT0_T1_)
        /*008c*/ 	.word	0x00000008


	//----- nvinfo : EIATTR_FRAME_SIZE
	.align		4
.L_68:
        /*0090*/ 	.byte	0x04, 0x11
        /*0092*/ 	.short	(.L_70 - .L_69)
	.align		4
.L_69:
        /*0094*/ 	.word	index@(_ZN3cub18CUB_300001_SM_10006detail8for_each13static_kernelINS2_12policy_hub_t12policy_500_tEmN6thrust24THRUST_300001_SM_1000_NS8cuda_cub20__uninitialized_fill7functorINS7_10device_ptrIiEEiEEEEvT0_T1_)
        /*0098*/ 	.word	0x00000000


	//----- nvinfo : EIATTR_REGCOUNT
	.align		4
.L_70:
        /*009c*/ 	.byte	0x04, 0x2f
        /*009e*/ 	.short	(.L_72 - .L_71)
	.align		4
.L_71:
        /*00a0*/ 	.word	index@(_ZN3cub18CUB_300001_SM_10006detail8for_each13static_kernelINS2_12policy_hub_t12policy_500_tElN6thrust24THRUST_300001_SM_1000_NS8cuda_cub20__uninitialized_copy7functorINS7_6detail15normal_iteratorINS7_10device_ptrIKiEEEENS7_7pointerIiNS8_3tagENS7_11use_defaultESJ_EEEEEEvT0_T1_)
        /*00a4*/ 	.word	0x0000000c


	//----- nvinfo : EIATTR_FRAME_SIZE
	.align		4
.L_72:
        /*00a8*/ 	.byte	0x04, 0x11
        /*00aa*/ 	.short	(.L_74 - .L_73)
	.align		4
.L_73:
        /*00ac*/ 	.word	index@(_ZN3cub18CUB_300001_SM_10006detail8for_each13static_kernelINS2_12policy_hub_t12policy_500_tElN6thrust24THRUST_300001_SM_1000_NS8cuda_cub20__uninitialized_copy7functorINS7_6detail15normal_iteratorINS7_10device_ptrIKiEEEENS7_7pointerIiNS8_3tagENS7_11use_defaultESJ_EEEEEEvT0_T1_)
        /*00b0*/ 	.word	0x00000000


	//----- nvinfo : EIATTR_REGCOUNT
	.align		4
.L_74:
        /*00b4*/ 	.byte	0x04, 0x2f
        /*00b6*/ 	.short	(.L_76 - .L_75)
	.align		4
.L_75:
        /*00b8*/ 	.word	index@(_ZN3cub18CUB_300001_SM_10006detail4scan20DeviceScanInitKernelINS0_13ScanTileStateIiLb1EEEEEvT_i)
        /*00bc*/ 	.word	0x00000008


	//----- nvinfo : EIATTR_FRAME_SIZE
	.align		4
.L_76:
        /*00c0*/ 	.byte	0x04, 0x11
        /*00c2*/ 	.short	(.L_78 - .L_77)
	.align		4
.L_77:
        /*00c4*/ 	.word	index@(_ZN3cub18CUB_300001_SM_10006detail4scan20DeviceScanInitKernelINS0_13ScanTileStateIiLb1EEEEEvT_i)
        /*00c8*/ 	.word	0x00000000


	//----- nvinfo : EIATTR_REGCOUNT
	.align		4
.L_78:
        /*00cc*/ 	.byte	0x04, 0x2f
        /*00ce*/ 	.short	(.L_80 - .L_79)
	.align		4
.L_79:
        /*00d0*/ 	.word	index@(_ZN3cub18CUB_300001_SM_10006detail4scan16DeviceScanKernelINS2_10policy_hubIiiijN4cuda3std3__44plusIvEEE10Policy1000EN6thrust24THRUST_300001_SM_1000_NS6detail15normal_iteratorINSD_10device_ptrIiEEEESI_NS0_13ScanTileStateIiLb1EEES9_NS0_8NullTypeEjiLb0ESL_EEvT0_T1_T2_iT3_T4_T5_)
        /*00d4*/ 	.word	0x00000038


	//----- nvinfo : EIATTR_FRAME_SIZE
	.align		4
.L_80:
        /*00d8*/ 	.byte	0x04, 0x11
        /*00da*/ 	.short	(.L_82 - .L_81)
	.align		4
.L_81:
        /*00dc*/ 	.word	index@(_ZN3cub18CUB_300001_SM_10006detail4scan16DeviceScanKernelINS2_10policy_hubIiiijN4cuda3std3__44plusIvEEE10Policy1000EN6thrust24THRUST_300001_SM_1000_NS6detail15normal_iteratorINSD_10device_ptrIiEEEESI_NS0_13ScanTileStateIiLb1EEES9_NS0_8NullTypeEjiLb0ESL_EEvT0_T1_T2_iT3_T4_T5_)
        /*00e0*/ 	.word	0x00000000


	//----- nvinfo : EIATTR_REGCOUNT
	.align		4
.L_82:
        /*00e4*/ 	.byte	0x04, 0x2f
        /*00e6*/ 	.short	(.L_84 - .L_83)
	.align		4
.L_83:
        /*00e8*/ 	.word	index@(_ZN3cub18CUB_300001_SM_10006detail4scan16DeviceScanKernelINS2_10policy_hubIiiimN4cuda3std3__44plusIvEEE10Policy1000EN6thrust24THRUST_300001_SM_1000_NS6detail15normal_iteratorINSD_10device_ptrIiEEEESI_NS0_13ScanTileStateIiLb1EEES9_NS0_8NullTypeEmiLb0ESL_EEvT0_T1_T2_iT3_T4_T5_)
        /*00ec*/ 	.word	0x00000030


	//----- nvinfo : EIATTR_FRAME_SIZE
	.align		4
.L_84:
        /*00f0*/ 	.byte	0x04, 0x11
        /*00f2*/ 	.short	(.L_86 - .L_85)
	.align		4
.L_85:
        /*00f4*/ 	.word	index@(_ZN3cub18CUB_300001_SM_10006detail4scan16DeviceScanKernelINS2_10policy_hubIiiimN4cuda3std3__44plusIvEEE10Policy1000EN6thrust24THRUST_300001_SM_1000_NS6detail15normal_iteratorINSD_10device_ptrIiEEEESI_NS0_13ScanTileStateIiLb1EEES9_NS0_8NullTypeEmiLb0ESL_EEvT0_T1_T2_iT3_T4_T5_)
        /*00f8*/ 	.word	0x00000000


	//----- nvinfo : EIATTR_MIN_STACK_SIZE
	.align		4
.L_86:
        /*00fc*/ 	.byte	0x04, 0x12
        /*00fe*/ 	.short	(.L_88 - .L_87)
	.align		4
.L_87:
        /*0100*/ 	.word	index@(_ZN3cub18CUB_300001_SM_10006detail4scan16DeviceScanKernelINS2_10policy_hubIiiimN4cuda3std3__44plusIvEEE10Policy1000EN6thrust24THRUST_300001_SM_1000_NS6detail15normal_iteratorINSD_10device_ptrIiEEEESI_NS0_13ScanTileStateIiLb1EEES9_NS0_8NullTypeEmiLb0ESL_EEvT0_T1_T2_iT3_T4_T5_)
        /*0104*/ 	.word	0x00000000


	//----- nvinfo : EIATTR_MIN_STACK_SIZE
	.align		4
.L_88:
        /*0108*/ 	.byte	0x04, 0x12
        /*010a*/ 	.short	(.L_90 - .L_89)
	.align		4
.L_89:
        /*010c*/ 	.word	index@(_ZN3cub18CUB_300001_SM_10006detail4scan16DeviceScanKernelINS2_10policy_hubIiiijN4cuda3std3__44plusIvEEE10Policy1000EN6thrust24THRUST_300001_SM_1000_NS6detail15normal_iteratorINSD_10device_ptrIiEEEESI_NS0_13ScanTileStateIiLb1EEES9_NS0_8NullTypeEjiLb0ESL_EEvT0_T1_T2_iT3_T4_T5_)
        /*0110*/ 	.word	0x00000000


	//----- nvinfo : EIATTR_MIN_STACK_SIZE
	.align		4
.L_90:
        /*0114*/ 	.byte	0x04, 0x12
        /*0116*/ 	.short	(.L_92 - .L_91)
	.align		4
.L_91:
        /*0118*/ 	.word	index@(_ZN3cub18CUB_300001_SM_10006detail4scan20DeviceScanInitKernelINS0_13ScanTileStateIiLb1EEEEEvT_i)
        /*011c*/ 	.word	0x00000000


	//----- nvinfo : EIATTR_MIN_STACK_SIZE
	.align		4
.L_92:
        /*0120*/ 	.byte	0x04, 0x12
        /*0122*/ 	.short	(.L_94 - .L_93)
	.align		4
.L_93:
        /*0124*/ 	.word	index@(_ZN3cub18CUB_300001_SM_10006detail8for_each13static_kernelINS2_12policy_hub_t12policy_500_tElN6thrust24THRUST_300001_SM_1000_NS8cuda_cub20__uninitialized_copy7functorINS7_6detail15normal_iteratorINS7_10device_ptrIKiEEEENS7_7pointerIiNS8_3tagENS7_11use_defaultESJ_EEEEEEvT0_T1_)
        /*0128*/ 	.word	0x00000000


	//----- nvinfo : EIATTR_MIN_STACK_SIZE
	.align		4
.L_94:
        /*012c*/ 	.byte	0x04, 0x12
        /*012e*/ 	.short	(.L_96 - .L_95)
	.align		4
.L_95:
        /*0130*/ 	.word	index@(_ZN3cub18CUB_300001_SM_10006detail8for_each13static_kernelINS2_12policy_hub_t12policy_500_tEmN6thrust24THRUST_300001_SM_1000_NS8cuda_cub20__uninitialized_fill7functorINS7_10device_ptrIiEEiEEEEvT0_T1_)
        /*0134*/ 	.word	0x00000000


	//----- nvinfo : EIATTR_MIN_STACK_SIZE
	.align		4
.L_96:
        /*0138*/ 	.byte	0x04, 0x12
        /*013a*/ 	.short	(.L_98 - .L_97)
	.align		4
.L_97:
        /*013c*/ 	.word	index@(_ZN3cub18CUB_300001_SM_10006detail8for_each13static_kernelINS2_12policy_hub_t12policy_500_tElN6thrust24THRUST_300001_SM_1000_NS8cuda_cub20__uninitialized_copy7functorINS7_6detail15normal_iteratorINS7_10device_ptrIKfEEEENS7_7pointerIfNS8_3tagENS7_11use_defaultESJ_EEEEEEvT0_T1_)
        /*0140*/ 	.word	0x00000000


	//----- nvinfo : EIATTR_MIN_STACK_SIZE
	.align		4
.L_98:
        /*0144*/ 	.byte	0x04, 0x12
        /*0146*/ 	.short	(.L_100 - .L_99)
	.align		4
.L_99:
        /*0148*/ 	.word	index@(_ZN3cub18CUB_300001_SM_10006detail8for_each13static_kernelINS2_12policy_hub_t12policy_500_tEmN6thrust24THRUST_300001_SM_1000_NS8cuda_cub20__uninitialized_fill7functorINS7_10device_ptrIfEEfEEEEvT0_T1_)
        /*014c*/ 	.word	0x00000000


	//----- nvinfo : EIATTR_MIN_STACK_SIZE
	.align		4
.L_100:
        /*0150*/ 	.byte	0x04, 0x12
        /*0152*/ 	.short	(.L_102 - .L_101)
	.align		4
.L_101:
        /*0154*/ 	.word	index@(_ZN3cub18CUB_300001_SM_10006detail11EmptyKernelIvEEvv)
        /*0158*/ 	.word	0x00000000


	//----- nvinfo : EIATTR_MIN_STACK_SIZE
	.align		4
.L_102:
        /*015c*/ 	.byte	0x04, 0x12
        /*015e*/ 	.short	(.L_104 - .L_103)
	.align		4
.L_103:
        /*0160*/ 	.word	index@(_Z22calculateIntersectionsPfS_S_S_S_S_)
        /*0164*/ 	.word	0x00000000


	//----- nvinfo : EIATTR_MIN_STACK_SIZE
	.align		4
.L_104:
        /*0168*/ 	.byte	0x04, 0x12
        /*016a*/ 	.short	(.L_106 - .L_105)
	.align		4
.L_105:
        /*016c*/ 	.word	index@(_Z20layersInEachTrianglePfPiif)
        /*0170*/ 	.word	0x00000000
.L_106:


//--------------------- .nv.compat                --------------------------
	.section	.nv.compat,"",@"SHT_CUDA_COMPAT_INFO"
	.align	4
        /*0000*/ 	.byte	0x02, 0x09, 0x00, 0x00, 0x02, 0x02, 0x01, 0x00, 0x02, 0x05, 0x05, 0x00, 0x03, 0x07, 0x01, 0x01
        /*0010*/ 	.byte	0x02, 0x03, 0x00, 0x00, 0x02, 0x06, 0x01, 0x00, 0x04, 0x0b, 0x08, 0x00, 0x01, 0x00, 0x00, 0x00
        /*0020*/ 	.byte	0x00, 0x00, 0x00, 0x00


//--------------------- .nv.info._ZN3cub18CUB_300001_SM_10006detail4scan16DeviceScanKernelINS2_10policy_hubIiiimN4cuda3std3__44plusIvEEE10Policy1000EN6thrust24THRUST_300001_SM_1000_NS6detail15normal_iteratorINSD_10device_ptrIiEEEESI_NS0_13ScanTileStateIiLb1EEES9_NS0_8NullTypeEmiLb0ESL_EEvT0_T1_T2_iT3_T4_T5_ --------------------------
	.section	.nv.info._ZN3cub18CUB_300001_SM_10006detail4scan16DeviceScanKernelINS2_10policy_hubIiiimN4cuda3std3__44plusIvEEE10Policy1000EN6thrust24THRUST_300001_SM_1000_NS6detail15normal_iteratorINSD_10device_ptrIiEEEESI_NS0_13ScanTileStateIiLb1EEES9_NS0_8NullTypeEmiLb0ESL_EEvT0_T1_T2_iT3_T4_T5_,"",@"SHT_CUDA_INFO"
	.sectionflags	@""
	.align	4


	//----- nvinfo : EIATTR_CUDA_API_VERSION
	.align		4
        /*0000*/ 	.byte	0x04, 0x37
        /*0002*/ 	.short	(.L_108 - .L_107)
.L_107:
        /*0004*/ 	.word	0x00000082


	//----- nvinfo : EIATTR_KPARAM_INFO
	.align		4
.L_108:
        /*0008*/ 	.byte	0x04, 0x17
        /*000a*/ 	.short	(.L_110 - .L_109)
.L_109:
        /*000c*/ 	.word	0x00000000
        /*0010*/ 	.short	0x0006
        /*0012*/ 	.short	0x0020
        /*0014*/ 	.byte	0x00, 0xf0, 0x21, 0x00


	//----- nvinfo : EIATTR_KPARAM_INFO
	.align		4
.L_110:
        /*0018*/ 	.byte	0x04, 0x17
        /*001a*/ 	.short	(.L_112 - .L_111)
.L_111:
        /*001c*/ 	.word	0x00000000
        /*0020*/ 	.short	0x0005
        /*0022*/ 	.short	0x001d
        /*0024*/ 	.byte	0x00, 0xf0, 0x05, 0x00


	//----- nvinfo : EIATTR_KPARAM_INFO
	.align		4
.L_112:
        /*0028*/ 	.byte	0x04, 0x17
        /*002a*/ 	.short	(.L_114 - .L_113)
.L_113:
        /*002c*/ 	.word	0x00000000
        /*0030*/ 	.short	0x0004
        /*0032*/ 	.short	0x001c
        /*0034*/ 	.byte	0x00, 0xf0, 0x05, 0x00


	//----- nvinfo : EIATTR_KPARAM_INFO
	.align		4
.L_114:
        /*0038*/ 	.byte	0x04, 0x17
        /*003a*/ 	.short	(.L_116 - .L_115)
.L_115:
        /*003c*/ 	.word	0x00000000
        /*0040*/ 	.short	0x0003
        /*0042*/ 	.short	0x0018
        /*0044*/ 	.byte	0x00, 0xf0, 0x11, 0x00


	//----- nvinfo : EIATTR_KPARAM_INFO
	.align		4
.L_116:
        /*0048*/ 	.byte	0x04, 0x17
        /*004a*/ 	.short	(.L_118 - .L_117)
.L_117:
        /*004c*/ 	.word	0x00000000
        /*0050*/ 	.short	0x0002
        /*0052*/ 	.short	0x0010
        /*0054*/ 	.byte	0x00, 0xf0, 0x21, 0x00


	//----- nvinfo : EIATTR_KPARAM_INFO
	.align		4
.L_118:
        /*0058*/ 	.byte	0x04, 0x17
        /*005a*/ 	.short	(.L_120 - .L_119)
.L_119:
        /*005c*/ 	.word	0x00000000
        /*0060*/ 	.short	0x0001
        /*0062*/ 	.short	0x0008
        /*0064*/ 	.byte	0x00, 0xf0, 0x21, 0x00


	//----- nvinfo : EIATTR_KPARAM_INFO
	.align		4
.L_120:
        /*0068*/ 	.byte	0x04, 0x17
        /*006a*/ 	.short	(.L_122 - .L_121)
.L_121:
        /*006c*/ 	.word	0x00000000
        /*0070*/ 	.short	0x0000
        /*0072*/ 	.short	0x0000
        /*0074*/ 	.byte	0x00, 0xf0, 0x21, 0x00


	//----- nvinfo : EIATTR_SPARSE_MMA_MASK
	.align		4
.L_122:
        /*0078*/ 	.byte	0x03, 0x50
        /*007a*/ 	.short	0x0000


	//----- nvinfo : EIATTR_MAXREG_COUNT
	.align		4
        /*007c*/ 	.byte	0x03, 0x1b
        /*007e*/ 	.short	0x0080


	//----- nvinfo : EIATTR_NUM_BARRIERS
	.align		4
        /*0080*/ 	.byte	0x02, 0x4c
        /*0082*/ 	.byte	0x01
	.zero		1


	//----- nvinfo : EIATTR_MERCURY_ISA_VERSION
	.align		4
        /*0084*/ 	.byte	0x03, 0x5f
        /*0086*/ 	.short	0x0101


	//----- nvinfo : EIATTR_COOP_GROUP_MASK_REGIDS
	.align		4
        /*0088*/ 	.byte	0x04, 0x29
        /*008a*/ 	.short	(.L_124 - .L_123)


	//   ....[0]....
.L_123:
        /*008c*/ 	.word	0xffffffff


	//   ....[1]....
        /*0090*/ 	.word	0xffffffff


	//   ....[2]....
        /*0094*/ 	.word	0xffffffff


	//   ....[3]....
        /*0098*/ 	.word	0xffffffff


	//   ....[4]....
        /*009c*/ 	.word	0xffffffff


	//   ....[5]....
        /*00a0*/ 	.word	0xffffffff


	//   ....[6]....
        /*00a4*/ 	.word	0xffffffff


	//   ....[7]....
        /*00a8*/ 	.word	0xffffffff


	//   ....[8]....
        /*00ac*/ 	.word	0xffffffff


	//   ....[9]....
        /*00b0*/ 	.word	0xffffffff


	//   ....[10]....
        /*00b4*/ 	.word	0xffffffff


	//   ....[11]....
        /*00b8*/ 	.word	0xffffffff


	//   ....[12]....
        /*00bc*/ 	.word	0xffffffff


	//   ....[13]....
        /*00c0*/ 	.word	0xffffffff


	//   ....[14]....
        /*00c4*/ 	.word	0xffffffff


	//   ....[15]....
        /*00c8*/ 	.word	0xffffffff


	//   ....[16]....
        /*00cc*/ 	.word	0xffffffff


	//   ....[17]....
        /*00d0*/ 	.word	0xffffffff


	//   ....[18]....
        /*00d4*/ 	.word	0xffffffff


	//   ....[19]....
        /*00d8*/ 	.word	0xffffffff


	//   ....[20]....
        /*00dc*/ 	.word	0xffffffff


	//   ....[21]....
        /*00e0*/ 	.word	0xffffffff


	//   ....[22]....
        /*00e4*/ 	.word	0xffffffff


	//   ....[23]....
        /*00e8*/ 	.word	0xffffffff


	//   ....[24]....
        /*00ec*/ 	.word	0xffffffff


	//   ....[25]....
        /*00f0*/ 	.word	0xffffffff


	//   ....[26]....
        /*00f4*/ 	.word	0xffffffff


	//   ....[27]....
        /*00f8*/ 	.word	0xffffffff


	//   ....[28]....
        /*00fc*/ 	.word	0xffffffff


	//   ....[29]....
        /*0100*/ 	.word	0xffffffff


	//   ....[30]....
        /*0104*/ 	.word	0xffffffff


	//   ....[31]....
        /*0108*/ 	.word	0xffffffff


	//   ....[32]....
        /*010c*/ 	.word	0xffffffff


	//   ....[33]....
        /*0110*/ 	.word	0xffffffff


	//   ....[34]....
        /*0114*/ 	.word	0xffffffff


	//   ....[35]....
        /*0118*/ 	.word	0xffffffff


	//   ....[36]....
        /*011c*/ 	.word	0xffffffff


	//   ....[37]....
        /*0120*/ 	.word	0xffffffff


	//   ....[38]....
        /*0124*/ 	.word	0xffffffff


	//   ....[39]....
        /*0128*/ 	.word	0xffffffff


	//   ....[40]....
        /*012c*/ 	.word	0xffffffff


	//   ....[41]....
        /*0130*/ 	.word	0xffffffff


	//   ....[42]....
        /*0134*/ 	.word	0xffffffff


	//   ....[43]....
        /*0138*/ 	.word	0xffffffff


	//   ....[44]....
        /*013c*/ 	.word	0xffffffff


	//   ....[45]....
        /*0140*/ 	.word	0xffffffff


	//   ....[46]....
        /*0144*/ 	.word	0xffffffff


	//   ....[47]....
        /*0148*/ 	.word	0xffffffff


	//   ....[48]....
        /*014c*/ 	.word	0xffffffff


	//   ....[49]....
        /*0150*/ 	.word	0xffffffff


	//   ....[50]....
        /*0154*/ 	.word	0xffffffff


	//   ....[51]....
        /*0158*/ 	.word	0xffffffff


	//   ....[52]....
        /*015c*/ 	.word	0xffffffff


	//   ....[53]....
        /*0160*/ 	.word	0xffffffff


	//   ....[54]....
        /*0164*/ 	.word	0xffffffff


	//   ....[55]....
        /*0168*/ 	.word	0xffffffff


	//   ....[56]....
        /*016c*/ 	.word	0xffffffff


	//   ....[57]....
        /*0170*/ 	.word	0xffffffff


	//   ....[58]....
        /*0174*/ 	.word	0xffffffff


	//   ....[59]....
        /*0178*/ 	.word	0xffffffff


	//   ....[60]....
        /*017c*/ 	.word	0x05000008


	//   ....[61]....
        /*0180*/ 	.word	0x05000008


	//   ....[62]....
        /*0184*/ 	.word	0x05000008


	//   ....[63]....
        /*0188*/ 	.word	0x05000008


	//   ....[64]....
        /*018c*/ 	.word	0x05000008


	//   ....[65]....
        /*0190*/ 	.word	0x05000008


	//   ....[66]....
        /*0194*/ 	.word	0x05000008


	//   ....[67]....
        /*0198*/ 	.word	0x05000008


	//   ....[68]....
        /*019c*/ 	.word	0x05000008


	//   ....[69]....
        /*01a0*/ 	.word	0x05000008


	//   ....[70]....
        /*01a4*/ 	.word	0x05000008


	//   ....[71]....
        /*01a8*/ 	.word	0x05000008


	//   ....[72]....
        /*01ac*/ 	.word	0x05000008


	//   ....[73]....
        /*01b0*/ 	.word	0x05000008


	//   ....[74]....
        /*01b4*/ 	.word	0x05000008


	//   ....[75]....
        /*01b8*/ 	.word	0x05000008


	//   ....[76]....
        /*01bc*/ 	.word	0x05000008


	//   ....[77]....
        /*01c0*/ 	.word	0x05000008


	//   ....[78]....
        /*01c4*/ 	.word	0x05000008


	//   ....[79]....
        /*01c8*/ 	.word	0x05000008


	//   ....[80]....
        /*01cc*/ 	.word	0x05000008


	//   ....[81]....
        /*01d0*/ 	.word	0x05000008


	//   ....[82]....
        /*01d4*/ 	.word	0x05000008


	//   ....[83]....
        /*01d8*/ 	.word	0x05000008


	//   ....[84]....
        /*01dc*/ 	.word	0x05000008


	//   ....[85]....
        /*01e0*/ 	.word	0x05000008


	//   ....[86]....
        /*01e4*/ 	.word	0x05000008


	//   ....[87]....
        /*01e8*/ 	.word	0x05000008


	//   ....[88]....
        /*01ec*/ 	.word	0x05000008


	//   ....[89]....
        /*01f0*/ 	.word	0x05000008


	//   ....[90]....
        /*01f4*/ 	.word	0x05000008


	//   ....[91]....
        /*01f8*/ 	.word	0x05000008


	//   ....[92]....
        /*01fc*/ 	.word	0x05000008


	//   ....[93]....
        /*0200*/ 	.word	0x05000008


	//   ....[94]....
        /*0204*/ 	.word	0x05000008


	//   ....[95]....
        /*0208*/ 	.word	0x05000008


	//----- nvinfo : EIATTR_COOP_GROUP_INSTR_OFFSETS
	.align		4
.L_124:
        /*020c*/ 	.byte	0x04, 0x28
        /*020e*/ 	.short	(.L_126 - .L_125)


	//   ....[0]....
.L_125:
        /*0210*/ 	.word	0x00000470


	//   ....[1]....
        /*0214*/ 	.word	0x000006a0


	//   ....[2]....
        /*0218*/ 	.word	0x000006c0


	//   ....[3]....
        /*021c*/ 	.word	0x000006e0


	//   ....[4]....
        /*0220*/ 	.word	0x00000700


	//   ....[5]....
        /*0224*/ 	.word	0x00000720


	//   ....[6]....
        /*0228*/ 	.word	0x00000b20


	//   ....[7]....
        /*022c*/ 	.word	0x00000b40


	//   ....[8]....
        /*0230*/ 	.word	0x00000b60


	//   ....[9]....
        /*0234*/ 	.word	0x00000b80


	//   ....[10]....
        /*0238*/ 	.word	0x00000ba0


	//   ....[11]....
        /*023c*/ 	.word	0x00000fa0


	//   ....[12]....
        /*0240*/ 	.word	0x00001030


	//   ....[13]....
        /*0244*/ 	.word	0x00001090


	//   ....[14]....
        /*0248*/ 	.word	0x00001130


	//   ....[15]....
        /*024c*/ 	.word	0x00001190


	//   ....[16]....
        /*0250*/ 	.word	0x000011d0


	//   ....[17]....
        /*0254*/ 	.word	0x00001220


	//   ....[18]....
        /*0258*/ 	.word	0x00001270


	//   ....[19]....
        /*025c*/ 	.word	0x00001280


	//   ....[20]....
        /*0260*/ 	.word	0x00001360


	//   ....[21]....
        /*0264*/ 	.word	0x000013f0


	//   ....[22]....
        /*0268*/ 	.word	0x00001440


	//   ....[23]....
        /*026c*/ 	.word	0x000014a0


	//   ....[24]....
        /*0270*/ 	.word	0x00001500


	//   ....[25]....
        /*0274*/ 	.word	0x00001540


	//   ....[26]....
        /*0278*/ 	.word	0x00001580


	//   ....[27]....
        /*027c*/ 	.word	0x000015c0


	//   ....[28]....
        /*0280*/ 	.word	0x000015d0


	//   ....[29]....
        /*0284*/ 	.word	0x00001a50


	//   ....[30]....
        /*0288*/ 	.word	0x00002410


	//   ....[31]....
        /*028c*/ 	.word	0x00002640


	//   ....[32]....
        /*0290*/ 	.word	0x00002660


	//   ....[33]....
        /*0294*/ 	.word	0x00002680


	//   ....[34]....
        /*0298*/ 	.word	0x000026a0


	//   ....[35]....
        /*029c*/ 	.word	0x000026c0


	//   ....[36]....
        /*02a0*/ 	.word	0x00002a50


	//   ....[37]....
        /*02a4*/ 	.word	0x00002a70


	//   ....[38]....
        /*02a8*/ 	.word	0x00002a90


	//   ....[39]....
        /*02ac*/ 	.word	0x00002ab0


	//   ....[40]....
        /*02b0*/ 	.word	0x00002ad0


	//   ....[41]....
        /*02b4*/ 	.word	0x00002ed0


	//   ....[42]....
        /*02b8*/ 	.word	0x00002f60


	//   ....[43]....
        /*02bc*/ 	.word	0x00002fc0


	//   ....[44]....
        /*02c0*/ 	.word	0x00003030


	//   ....[45]....
        /*02c4*/ 	.word	0x00003090


	//   ....[46]....
        /*02c8*/ 	.word	0x000030f0


	//   ....[47]....
        /*02cc*/ 	.word	0x00003140


	//   ....[48]....
        /*02d0*/ 	.word	0x000031a0


	//   ....[49]....
        /*02d4*/ 	.word	0x000031b0


	//   ....[50]....
        /*02d8*/ 	.word	0x00003290


	//   ....[51]....
        /*02dc*/ 	.word	0x00003320


	//   ....[52]....
        /*02e0*/ 	.word	0x00003370


	//   ....[53]....
        /*02e4*/ 	.word	0x000033e0


	//   ....[54]....
        /*02e8*/ 	.word	0x00003440


	//   ....[55]....
        /*02ec*/ 	.word	0x00003490


	//   ....[56]....
        /*02f0*/ 	.word	0x000034f0


	//   ....[57]....
        /*02f4*/ 	.word	0x00003530


	//   ....[58]....
        /*02f8*/ 	.word	0x00003540


	//   ....[59]....
        /*02fc*/ 	.word	0x000039a0


	//   ....[60]....
        /*0300*/ 	.word	0x00003f50


	//   ....[61]....
        /*0304*/ 	.word	0x00003fd0


	//   ....[62]....
        /*0308*/ 	.word	0x00004070


	//   ....[63]....
        /*030c*/ 	.word	0x00004160


	//   ....[64]....
        /*0310*/ 	.word	0x000041e0


	//   ....[65]....
        /*0314*/ 	.word	0x00004260


	//   ....[66]....
        /*0318*/ 	.word	0x000042e0


	//   ....[67]....
        /*031c*/ 	.word	0x00004360


	//   ....[68]....
        /*0320*/ 	.word	0x00004400


	//   ....[69]....
        /*0324*/ 	.word	0x00004470


	//   ....[70]....
        /*0328*/ 	.word	0x000044f0


	//   ....[71]....
        /*032c*/ 	.word	0x00004570


	//   ....[72]....
        /*0330*/ 	.word	0x00004620


	//   ....[73]....
        /*0334*/ 	.word	0x000046a0


	//   ....[74]....
        /*0338*/ 	.word	0x00004710


	//   ....[75]....
        /*033c*/ 	.word	0x00004780


	//   ....[76]....
        /*0340*/ 	.word	0x000047f0


	//   ....[77]....
        /*0344*/ 	.word	0x00004850


	//   ....[78]....
        /*0348*/ 	.word	0x000048c0


	//   ....[79]....
        /*034c*/ 	.word	0x00004940


	//   ....[80]....
        /*0350*/ 	.word	0x000049e0


	//   ....[81]....
        /*0354*/ 	.word	0x00004ab0


	//   ....[82]....
        /*0358*/ 	.word	0x00004b30


	//   ....[83]....
        /*035c*/ 	.word	0x00004bd0


	//   ....[84]....
        /*0360*/ 	.word	0x00004c60


	//   ....[85]....
        /*0364*/ 	.word	0x00004cd0


	//   ....[86]....
        /*0368*/ 	.word	0x00004d70


	//   ....[87]....
        /*036c*/ 	.word	0x00004de0


	//   ....[88]....
        /*0370*/ 	.word	0x00004e60


	//   ....[89]....
        /*0374*/ 	.word	0x00004ee0


	//   ....[90]....
        /*0378*/ 	.word	0x00004f90


	//   ....[91]....
        /*037c*/ 	.word	0x00005030


	//   ....[92]....
        /*0380*/ 	.word	0x000050c0


	//   ....[93]....
        /*0384*/ 	.word	0x00005160


	//   ....[94]....
        /*0388*/ 	.word	0x000051e0


	//   ....[95]....
        /*038c*/ 	.word	0x00005240


	//----- nvinfo : EIATTR_VRC_CTA_INIT_COUNT
	.align		4
.L_126:
        /*0390*/ 	.byte	0x02, 0x4a
	.zero		1
	.zero		1


	//----- nvinfo : EIATTR_EXIT_INSTR_OFFSETS
	.align		4
        /*0394*/ 	.byte	0x04, 0x1c
        /*0396*/ 	.short	(.L_128 - .L_127)


	//   ....[0]....
.L_127:
        /*0398*/ 	.word	0x00001cc0


	//   ....[1]....
        /*039c*/ 	.word	0x00001cf0


	//   ....[2]....
        /*03a0*/ 	.word	0x00003ee0


	//   ....[3]....
        /*03a4*/ 	.word	0x00003f00


	//----- nvinfo : EIATTR_MAX_THREADS
	.align		4
.L_128:
        /*03a8*/ 	.byte	0x04, 0x05
        /*03aa*/ 	.short	(.L_130 - .L_129)
.L_129:
        /*03ac*/ 	.word	0x000001a0
        /*03b0*/ 	.word	0x00000001
        /*03b4*/ 	.word	0x00000001


	//----- nvinfo : EIATTR_CRS_STACK_SIZE
	.align		4
.L_130:
        /*03b8*/ 	.byte	0x04, 0x1e
        /*03ba*/ 	.short	(.L_132 - .L_131)
.L_131:
        /*03bc*/ 	.word	0x00000000


	//----- nvinfo : EIATTR_CBANK_PARAM_SIZE
	.align		4
.L_132:
        /*03c0*/ 	.byte	0x03, 0x19
        /*03c2*/ 	.short	0x0028


	//----- nvinfo : EIATTR_PARAM_CBANK
	.align		4
        /*03c4*/ 	.byte	0x04, 0x0a
        /*03c6*/ 	.short	(.L_134 - .L_133)
	.align		4
.L_133:
        /*03c8*/ 	.word	index@(.nv.constant0._ZN3cub18CUB_300001_SM_10006detail4scan16DeviceScanKernelINS2_10policy_hubIiiimN4cuda3std3__44plusIvEEE10Policy1000EN6thrust24THRUST_300001_SM_1000_NS6detail15normal_iteratorINSD_10device_ptrIiEEEESI_NS0_13ScanTileStateIiLb1EEES9_NS0_8NullTypeEmiLb0ESL_EEvT0_T1_T2_iT3_T4_T5_)
        /*03cc*/ 	.short	0x0380
        /*03ce*/ 	.short	0x0028


	//----- nvinfo : EIATTR_SW_WAR
	.align		4
.L_134:
        /*03d0*/ 	.byte	0x04, 0x36
        /*03d2*/ 	.short	(.L_136 - .L_135)
.L_135:
        /*03d4*/ 	.word	0x00000008
.L_136:


//--------------------- .nv.info._ZN3cub18CUB_300001_SM_10006detail4scan16DeviceScanKernelINS2_10policy_hubIiiijN4cuda3std3__44plusIvEEE10Policy1000EN6thrust24THRUST_300001_SM_1000_NS6detail15normal_iteratorINSD_10device_ptrIiEEEESI_NS0_13ScanTileStateIiLb1EEES9_NS0_8NullTypeEjiLb0ESL_EEvT0_T1_T2_iT3_T4_T5_ --------------------------
	.section	.nv.info._ZN3cub18CUB_300001_SM_10006detail4scan16DeviceScanKernelINS2_10policy_hubIiiijN4cuda3std3__44plusIvEEE10Policy1000EN6thrust24THRUST_300001_SM_1000_NS6detail15normal_iteratorINSD_10device_ptrIiEEEESI_NS0_13ScanTileStateIiLb1EEES9_NS0_8NullTypeEjiLb0ESL_EEvT0_T1_T2_iT3_T4_T5_,"",@"SHT_CUDA_INFO"
	.sectionflags	@""
	.align	4


	//----- nvinfo : EIATTR_CUDA_API_VERSION
	.align		4
        /*0000*/ 	.byte	0x04, 0x37
        /*0002*/ 	.short	(.L_138 - .L_137)
.L_137:
        /*0004*/ 	.word	0x00000082


	//----- nvinfo : EIATTR_KPARAM_INFO
	.align		4
.L_138:
        /*0008*/ 	.byte	0x04, 0x17
        /*000a*/ 	.short	(.L_140 - .L_139)
.L_139:
        /*000c*/ 	.word	0x00000000
        /*0010*/ 	.short	0x0006
        /*0012*/ 	.short	0x0020
        /*0014*/ 	.byte	0x00, 0xf0, 0x11, 0x00


	//----- nvinfo : EIATTR_KPARAM_INFO
	.align		4
.L_140:
        /*0018*/ 	.byte	0x04, 0x17
        /*001a*/ 	.short	(.L_142 - .L_141)
.L_141:
        /*001c*/ 	.word	0x00000000
        /*0020*/ 	.short	0x0005
        /*0022*/ 	.short	0x001d
        /*0024*/ 	.byte	0x00, 0xf0, 0x05, 0x00


	//----- nvinfo : EIATTR_KPARAM_INFO
	.align		4
.L_142:
        /*0028*/ 	.byte	0x04, 0x17
        /*002a*/ 	.short	(.L_144 - .L_143)
.L_143:
        /*002c*/ 	.word	0x00000000
        /*0030*/ 	.short	0x0004
        /*0032*/ 	.short	0x001c
        /*0034*/ 	.byte	0x00, 0xf0, 0x05, 0x00


	//----- nvinfo : EIATTR_KPARAM_INFO
	.align		4
.L_144:
        /*0038*/ 	.byte	0x04, 0x17
        /*003a*/ 	.short	(.L_146 - .L_145)
.L_145:
        /*003c*/ 	.word	0x00000000
        /*0040*/ 	.short	0x0003
        /*0042*/ 	.short	0x0018
        /*0044*/ 	.byte	0x00, 0xf0, 0x11, 0x00


	//----- nvinfo : EIATTR_KPARAM_INFO
	.align		4
.L_146:
        /*0048*/ 	.byte	0x04, 0x17
        /*004a*/ 	.short	(.L_148 - .L_147)
.L_147:
        /*004c*/ 	.word	0x00000000
        /*0050*/ 	.short	0x0002
        /*0052*/ 	.short	0x0010
        /*0054*/ 	.byte	0x00, 0xf0, 0x21, 0x00


	//----- nvinfo : EIATTR_KPARAM_INFO
	.align		4
.L_148:
        /*0058*/ 	.byte	0x04, 0x17
        /*005a*/ 	.short	(.L_150 - .L_149)
.L_149:
        /*005c*/ 	.word	0x00000000
        /*0060*/ 	.short	0x0001
        /*0062*/ 	.short	0x0008
        /*0064*/ 	.byte	0x00, 0xf0, 0x21, 0x00


	//----- nvinfo : EIATTR_KPARAM_INFO
	.align		4
.L_150:
        /*0068*/ 	.byte	0x04, 0x17
        /*006a*/ 	.short	(.L_152 - .L_151)
.L_151:
        /*006c*/ 	.word	0x00000000
        /*0070*/ 	.short	0x0000
        /*0072*/ 	.short	0x0000
        /*0074*/ 	.byte	0x00, 0xf0, 0x21, 0x00


	//----- nvinfo : EIATTR_SPARSE_MMA_MASK
	.align		4
.L_152:
        /*0078*/ 	.byte	0x03, 0x50
        /*007a*/ 	.short	0x0000


	//----- nvinfo : EIATTR_MAXREG_COUNT
	.align		4
        /*007c*/ 	.byte	0x03, 0x1b
        /*007e*/ 	.short	0x00a8


	//----- nvinfo : EIATTR_NUM_BARRIERS
	.align		4
        /*0080*/ 	.byte	0x02, 0x4c
        /*0082*/ 	.byte	0x01
	.zero		1


	//----- nvinfo : EIATTR_MERCURY_ISA_VERSION
	.align		4
        /*0084*/ 	.byte	0x03, 0x5f
        /*0086*/ 	.short	0x0101


	//----- nvinfo : EIATTR_UNUSED_LOAD_BYTE_OFFSET
	.align		4
        /*0088*/ 	.byte	0x04, 0x44
        /*008a*/ 	.short	(.L_154 - .L_153)


	//   ....[0]....
.L_153:
        /*008c*/ 	.word	0x00002a20
        /*0090*/ 	.word	0x00000fff


	//----- nvinfo : EIATTR_COOP_GROUP_MASK_REGIDS
	.align		4
.L_154:
        /*0094*/ 	.byte	0x04, 0x29
        /*0096*/ 	.short	(.L_156 - .L_155)


	//   ....[0]....
.L_155:
        /*0098*/ 	.word	0xffffffff


	//   ....[1]....
        /*009c*/ 	.word	0xffffffff


	//   ....[2]....
        /*00a0*/ 	.word	0xffffffff


	//   ....[3]....
        /*00a4*/ 	.word	0xffffffff


	//   ....[4]....
        /*00a8*/ 	.word	0xffffffff


	//   ....[5]....
        /*00ac*/ 	.word	0xffffffff


	//   ....[6]....
        /*00b0*/ 	.word	0xffffffff


	//   ....[7]....
        /*00b4*/ 	.word	0xffffffff


	//   ....[8]....
        /*00b8*/ 	.word	0xffffffff


	//   ....[9]....
        /*00bc*/ 	.word	0xffffffff


	//   ....[10]....
        /*00c0*/ 	.word	0xffffffff


	//   ....[11]....
        /*00c4*/ 	.word	0xffffffff


	//   ....[12]....
        /*00c8*/ 	.word	0xffffffff


	//   ....[13]....
        /*00cc*/ 	.word	0xffffffff


	//   ....[14]....
        /*00d0*/ 	.word	0xffffffff


	//   ....[15]....
        /*00d4*/ 	.word	0xffffffff


	//   ....[16]....
        /*00d8*/ 	.word	0xffffffff


	//   ....[17]....
        /*00dc*/ 	.word	0xffffffff


	//   ....[18]....
        /*00e0*/ 	.word	0xffffffff


	//   ....[19]....
        /*00e4*/ 	.word	0xffffffff


	//   ....[20]....
        /*00e8*/ 	.word	0xffffffff


	//   ....[21]....
        /*00ec*/ 	.word	0xffffffff


	//   ....[22]....
        /*00f0*/ 	.word	0xffffffff


	//   ....[23]....
        /*00f4*/ 	.word	0xffffffff


	//   ....[24]....
        /*00f8*/ 	.word	0xffffffff


	//   ....[25]....
        /*00fc*/ 	.word	0xffffffff


	//   ....[26]....
        /*0100*/ 	.word	0xffffffff


	//   ....[27]....
        /*0104*/ 	.word	0xffffffff


	//   ....[28]....
        /*0108*/ 	.word	0xffffffff


	//   ....[29]....
        /*010c*/ 	.word	0xffffffff


	//   ....[30]....
        /*0110*/ 	.word	0xffffffff


	//   ....[31]....
        /*0114*/ 	.word	0xffffffff


	//   ....[32]....
        /*0118*/ 	.word	0xffffffff


	//   ....[33]....
        /*011c*/ 	.word	0xffffffff


	//   ....[34]....
        /*0120*/ 	.word	0xffffffff


	//   ....[35]....
        /*0124*/ 	.word	0xffffffff


	//   ....[36]....
        /*0128*/ 	.word	0xffffffff


	//   ....[37]....
        /*012c*/ 	.word	0xffffffff


	//   ....[38]....
        /*0130*/ 	.word	0xffffffff


	//   ....[39]....
        /*0134*/ 	.word	0xffffffff


	//   ....[40]....
        /*0138*/ 	.word	0xffffffff


	//   ....[41]....
        /*013c*/ 	.word	0xffffffff


	//   ....[42]....
        /*0140*/ 	.word	0xffffffff


	//   ....[43]....
        /*0144*/ 	.word	0xffffffff


	//   ....[44]....
        /*0148*/ 	.word	0xffffffff


	//   ....[45]....
        /*014c*/ 	.word	0xffffffff


	//   ....[46]....
        /*0150*/ 	.word	0xffffffff


	//   ....[47]....
        /*0154*/ 	.word	0xffffffff


	//   ....[48]....
        /*0158*/ 	.word	0xffffffff


	//   ....[49]....
        /*015c*/ 	.word	0xffffffff


	//   ....[50]....
        /*0160*/ 	.word	0xffffffff


	//   ....[51]....
        /*0164*/ 	.word	0xffffffff


	//   ....[52]....
        /*0168*/ 	.word	0xffffffff


	//   ....[53]....
        /*016c*/ 	.word	0xffffffff


	//   ....[54]....
        /*0170*/ 	.word	0xffffffff


	//   ....[55]....
        /*0174*/ 	.word	0xffffffff


	//   ....[56]....
        /*0178*/ 	.word	0xffffffff


	//   ....[57]....
        /*017c*/ 	.word	0xffffffff


	//   ....[58]....
        /*0180*/ 	.word	0xffffffff


	//   ....[59]....
        /*0184*/ 	.word	0xffffffff


	//   ....[60]....
        /*0188*/ 	.word	0x05000015


	//   ....[61]....
        /*018c*/ 	.word	0x05000015


	//   ....[62]....
        /*0190*/ 	.word	0x05000015


	//   ....[63]....
        /*0194*/ 	.word	0x05000015


	//   ....[64]....
        /*0198*/ 	.word	0x05000015


	//   ....[65]....
        /*019c*/ 	.word	0x05000015


	//   ....[66]....
        /*01a0*/ 	.word	0x05000015


	//   ....[67]....
        /*01a4*/ 	.word	0x05000015


	//   ....[68]....
        /*01a8*/ 	.word	0x05000015


	//   ....[69]....
        /*01ac*/ 	.word	0x05000015


	//   ....[70]....
        /*01b0*/ 	.word	0x05000015


	//   ....[71]....
        /*01b4*/ 	.word	0x05000015


	//   ....[72]....
        /*01b8*/ 	.word	0x05000015


	//   ....[73]....
        /*01bc*/ 	.word	0x05000015


	//   ....[74]....
        /*01c0*/ 	.word	0x05000015


	//   ....[75]....
        /*01c4*/ 	.word	0x05000015


	//   ....[76]....
        /*01c8*/ 	.word	0x05000015


	//   ....[77]....
        /*01cc*/ 	.word	0x05000015


	//   ....[78]....
        /*01d0*/ 	.word	0x05000015


	//   ....[79]....
        /*01d4*/ 	.word	0x05000015


	//   ....[80]....
        /*01d8*/ 	.word	0x05000015


	//   ....[81]....
        /*01dc*/ 	.word	0x05000015


	//   ....[82]....
        /*01e0*/ 	.word	0x05000015


	//   ....[83]....
        /*01e4*/ 	.word	0x05000015


	//   ....[84]....
        /*01e8*/ 	.word	0x05000015


	//   ....[85]....
        /*01ec*/ 	.word	0x05000015


	//   ....[86]....
        /*01f0*/ 	.word	0x05000015


	//   ....[87]....
        /*01f4*/ 	.word	0x05000015


	//   ....[88]....
        /*01f8*/ 	.word	0x05000015


	//   ....[89]....
        /*01fc*/ 	.word	0x05000015


	//   ....[90]....
        /*0200*/ 	.word	0x05000015


	//   ....[91]....
        /*0204*/ 	.word	0x05000015


	//   ....[92]....
        /*0208*/ 	.word	0x05000015


	//   ....[93]....
        /*020c*/ 	.word	0x05000015


	//   ....[94]....
        /*0210*/ 	.word	0x05000015


	//   ....[95]....
        /*0214*/ 	.word	0x05000015


	//----- nvinfo : EIATTR_COOP_GROUP_INSTR_OFFSETS
	.align		4
.L_156:
        /*0218*/ 	.byte	0x04, 0x28
        /*021a*/ 	.short	(.L_158 - .L_157)


	//   ....[0]....
.L_157:
        /*021c*/ 	.word	0x000004b0


	//   ....[1]....
        /*0220*/ 	.word	0x00000680


	//   ....[2]....
        /*0224*/ 	.word	0x000006a0


	//   ....[3]....
        /*0228*/ 	.word	0x000006c0


	//   ....[4]....
        /*022c*/ 	.word	0x000006e0


	//   ....[5]....
        /*0230*/ 	.word	0x00000700


	//   ....[6]....
        /*0234*/ 	.word	0x00000ae0


	//   ....[7]....
        /*0238*/ 	.word	0x00000b00


	//   ....[8]....
        /*023c*/ 	.word	0x00000b20


	//   ....[9]....
        /*0240*/ 	.word	0x00000b40


	//   ....[10]....
        /*0244*/ 	.word	0x00000b60


	//   ....[11]....
        /*0248*/ 	.word	0x00000f10


	//   ....[12]....
        /*024c*/ 	.word	0x000010e0


	//   ....[13]....
        /*0250*/ 	.word	0x00001140


	//   ....[14]....
        /*0254*/ 	.word	0x000011d0


	//   ....[15]....
        /*0258*/ 	.word	0x00001230


	//   ....[16]....
        /*025c*/ 	.word	0x00001280


	//   ....[17]....
        /*0260*/ 	.word	0x000012e0


	//   ....[18]....
        /*0264*/ 	.word	0x00001320


	//   ....[19]....
        /*0268*/ 	.word	0x00001330


	//   ....[20]....
        /*026c*/ 	.word	0x000013f0


	//   ....[21]....
        /*0270*/ 	.word	0x000015c0


	//   ....[22]....
        /*0274*/ 	.word	0x00001610


	//   ....[23]....
        /*0278*/ 	.word	0x00001670


	//   ....[24]....
        /*027c*/ 	.word	0x000016d0


	//   ....[25]....
        /*0280*/ 	.word	0x00001710


	//   ....[26]....
        /*0284*/ 	.word	0x00001750


	//   ....[27]....
        /*0288*/ 	.word	0x00001790


	//   ....[28]....
        /*028c*/ 	.word	0x000017a0


	//   ....[29]....
        /*0290*/ 	.word	0x00001c60


	//   ....[30]....
        /*0294*/ 	.word	0x00002740


	//   ....[31]....
        /*0298*/ 	.word	0x00002910


	//   ....[32]....
        /*029c*/ 	.word	0x00002930


	//   ....[33]....
        /*02a0*/ 	.word	0x00002950


	//   ....[34]....
        /*02a4*/ 	.word	0x00002970


	//   ....[35]....
        /*02a8*/ 	.word	0x00002990


	//   ....[36]....
        /*02ac*/ 	.word	0x00002d10


	//   ....[37]....
        /*02b0*/ 	.word	0x00002d30


	//   ....[38]....
        /*02b4*/ 	.word	0x00002d50


	//   ....[39]....
        /*02b8*/ 	.word	0x00002d70


	//   ....[40]....
        /*02bc*/ 	.word	0x00002d90


	//   ....[41]....
        /*02c0*/ 	.word	0x00003140


	//   ....[42]....
        /*02c4*/ 	.word	0x00003310


	//   ....[43]....
        /*02c8*/ 	.word	0x00003370


	//   ....[44]....
        /*02cc*/ 	.word	0x000033e0


	//   ....[45]....
        /*02d0*/ 	.word	0x00003430


	//   ....[46]....
        /*02d4*/ 	.word	0x00003480


	//   ....[47]....
        /*02d8*/ 	.word	0x000034c0


	//   ....[48]....
        /*02dc*/ 	.word	0x00003530


	//   ....[49]....
        /*02e0*/ 	.word	0x00003540


	//   ....[50]....
        /*02e4*/ 	.word	0x00003620


	//   ....[51]....
        /*02e8*/ 	.word	0x000037f0


	//   ....[52]....
        /*02ec*/ 	.word	0x00003840


	//   ....[53]....
        /*02f0*/ 	.word	0x000038c0


	//   ....[54]....
        /*02f4*/ 	.word	0x00003910


	//   ....[55]....
        /*02f8*/ 	.word	0x00003960


	//   ....[56]....
        /*02fc*/ 	.word	0x000039c0


	//   ....[57]....
        /*0300*/ 	.word	0x00003a00


	//   ....[58]....
        /*0304*/ 	.word	0x00003a10


	//   ....[59]....
        /*0308*/ 	.word	0x00003eb0


	//   ....[60]....
        /*030c*/ 	.word	0x00004510


	//   ....[61]....
        /*0310*/ 	.word	0x00004590


	//   ....[62]....
        /*0314*/ 	.word	0x00004620


	//   ....[63]....
        /*0318*/ 	.word	0x00004720


	//   ....[64]....
        /*031c*/ 	.word	0x000047a0


	//   ....[65]....
        /*0320*/ 	.word	0x00004840


	//   ....[66]....
        /*0324*/ 	.word	0x000048c0


	//   ....[67]....
        /*0328*/ 	.word	0x00004950


	//   ....[68]....
        /*032c*/ 	.word	0x00004980


	//   ....[69]....
        /*0330*/ 	.word	0x00004a30


	//   ....[70]....
        /*0334*/ 	.word	0x00004ab0


	//   ....[71]....
        /*0338*/ 	.word	0x00004b30


	//   ....[72]....
        /*033c*/ 	.word	0x00004bf0


	//   ....[73]....
        /*0340*/ 	.word	0x00004c80


	//   ....[74]....
        /*0344*/ 	.word	0x00004d00


	//   ....[75]....
        /*0348*/ 	.word	0x00004d80


	//   ....[76]....
        /*034c*/ 	.word	0x00004e00


	//   ....[77]....
        /*0350*/ 	.word	0x00004e60


	//   ....[78]....
        /*0354*/ 	.word	0x00004ed0


	//   ....[79]....
        /*0358*/ 	.word	0x00004f50


	//   ....[80]....
        /*035c*/ 	.word	0x00004fe0


	//   ....[81]....
        /*0360*/ 	.word	0x000050b0


	//   ....[82]....
        /*0364*/ 	.word	0x00005140


	//   ....[83]....
        /*0368*/ 	.word	0x000051d0


	//   ....[84]....
        /*036c*/ 	.word	0x00005260


	//   ....[85]....
        /*0370*/ 	.word	0x00005310


	//   ....[86]....
        /*0374*/ 	.word	0x00005340


	//   ....[87]....
        /*0378*/ 	.word	0x000053f0


	//   ....[88]....
        /*037c*/ 	.word	0x00005470


	//   ....[89]....
        /*0380*/ 	.word	0x000054f0


	//   ....[90]....
        /*0384*/ 	.word	0x000055b0


	//   ....[91]....
        /*0388*/ 	.word	0x00005650


	//   ....[92]....
        /*038c*/ 	.word	0x000056f0


	//   ....[93]....
        /*0390*/ 	.word	0x00005780


	//   ....[94]....
        /*0394*/ 	.word	0x00005800


	//   ....[95]....
        /*0398*/ 	.word	0x00005860


	//----- nvinfo : EIATTR_VRC_CTA_INIT_COUNT
	.align		4
.L_158:
        /*039c*/ 	.byte	0x02, 0x4a
	.zero		1
	.zero		1


	//----- nvinfo : EIATTR_EXIT_INSTR_OFFSETS
	.align		4
        /*03a0*/ 	.byte	0x04, 0x1c
        /*03a2*/ 	.short	(.L_160 - .L_159)


	//   ....[0]....
.L_159:
        /*03a4*/ 	.word	0x00001f30


	//   ....[1]....
        /*03a8*/ 	.word	0x00001f50


	//   ....[2]....
        /*03ac*/ 	.word	0x000044a0


	//   ....[3]....
        /*03b0*/ 	.word	0x000044c0


	//----- nvinfo : EIATTR_MAX_THREADS
	.align		4
.L_160:
        /*03b4*/ 	.byte	0x04, 0x05
        /*03b6*/ 	.short	(.L_162 - .L_161)
.L_161:
        /*03b8*/ 	.word	0x00000180
        /*03bc*/ 	.word	0x00000001
        /*03c0*/ 	.word	0x00000001


	//----- nvinfo : EIATTR_CRS_STACK_SIZE
	.align		4
.L_162:
        /*03c4*/ 	.byte	0x04, 0x1e
        /*03c6*/ 	.short	(.L_164 - .L_163)
.L_163:
        /*03c8*/ 	.word	0x00000000


	//----- nvinfo : EIATTR_CBANK_PARAM_SIZE
	.align		4
.L_164:
        /*03cc*/ 	.byte	0x03, 0x19
        /*03ce*/ 	.short	0x0024


	//----- nvinfo : EIATTR_PARAM_CBANK
	.align		4
        /*03d0*/ 	.byte	0x04, 0x0a
        /*03d2*/ 	.short	(.L_166 - .L_165)
	.align		4
.L_165:
        /*03d4*/ 	.word	index@(.nv.constant0._ZN3cub18CUB_300001_SM_10006detail4scan16DeviceScanKernelINS2_10policy_hubIiiijN4cuda3std3__44plusIvEEE10Policy1000EN6thrust24THRUST_300001_SM_1000_NS6detail15normal_iteratorINSD_10device_ptrIiEEEESI_NS0_13ScanTileStateIiLb1EEES9_NS0_8NullTypeEjiLb0ESL_EEvT0_T1_T2_iT3_T4_T5_)
        /*03d8*/ 	.short	0x0380
        /*03da*/ 	.short	0x0024


	//----- nvinfo : EIATTR_SW_WAR
	.align		4
.L_166:
        /*03dc*/ 	.byte	0x04, 0x36
        /*03de*/ 	.short	(.L_168 - .L_167)
.L_167:
        /*03e0*/ 	.word	0x00000008
.L_168:


//--------------------- .nv.info._ZN3cub18CUB_300001_SM_10006detail4scan20DeviceScanInitKernelINS0_13ScanTileStateIiLb1EEEEEvT_i --------------------------
	.section	.nv.info._ZN3cub18CUB_300001_SM_10006detail4scan20DeviceScanInitKernelINS0_13ScanTileStateIiLb1EEEEEvT_i,"",@"SHT_CUDA_INFO"
	.sectionflags	@""
	.align	4


	//----- nvinfo : EIATTR_CUDA_API_VERSION
	.align		4
        /*0000*/ 	.byte	0x04, 0x37
        /*0002*/ 	.short	(.L_170 - .L_169)
.L_169:
        /*0004*/ 	.word	0x00000082


	//----- nvinfo : EIATTR_KPARAM_INFO
	.align		4
.L_170:
        /*0008*/ 	.byte	0x04, 0x17
        /*000a*/ 	.short	(.L_172 - .L_171)
.L_171:
        /*000c*/ 	.word	0x00000000
        /*0010*/ 	.short	0x0001
        /*0012*/ 	.short	0x0008
        /*0014*/ 	.byte	0x00, 0xf0, 0x11, 0x00


	//----- nvinfo : EIATTR_KPARAM_INFO
	.align		4
.L_172:
        /*0018*/ 	.byte	0x04, 0x17
        /*001a*/ 	.short	(.L_174 - .L_173)
.L_173:
        /*001c*/ 	.word	0x00000000
        /*0020*/ 	.short	0x0000
        /*0022*/ 	.short	0x0000
        /*0024*/ 	.byte	0x00, 0xf0, 0x21, 0x00


	//----- nvinfo : EIATTR_SPARSE_MMA_MASK
	.align		4
.L_174:
        /*0028*/ 	.byte	0x03, 0x50
        /*002a*/ 	.short	0x0000


	//----- nvinfo : EIATTR_MAXREG_COUNT
	.align		4
        /*002c*/ 	.byte	0x03, 0x1b
        /*002e*/ 	.short	0x00ff


	//----- nvinfo : EIATTR_MERCURY_ISA_VERSION
	.align		4
        /*0030*/ 	.byte	0x03, 0x5f
        /*0032*/ 	.short	0x0101


	//----- nvinfo : EIATTR_VRC_CTA_INIT_COUNT
	.align		4
        /*0034*/ 	.byte	0x02, 0x4a
	.zero		1
	.zero		1


	//----- nvinfo : EIATTR_EXIT_INSTR_OFFSETS
	.align		4
        /*0038*/ 	.byte	0x04, 0x1c
        /*003a*/ 	.short	(.L_176 - .L_175)


	//   ....[0]....
.L_175:
        /*003c*/ 	.word	0x000000f0


	//   ....[1]....
        /*0040*/ 	.word	0x00000130


	//----- nvinfo : EIATTR_CBANK_PARAM_SIZE
	.align		4
.L_176:
        /*0044*/ 	.byte	0x03, 0x19
        /*0046*/ 	.short	0x000c


	//----- nvinfo : EIATTR_PARAM_CBANK
	.align		4
        /*0048*/ 	.byte	0x04, 0x0a
        /*004a*/ 	.short	(.L_178 - .L_177)
	.align		4
.L_177:
        /*004c*/ 	.word	index@(.nv.constant0._ZN3cub18CUB_300001_SM_10006detail4scan20DeviceScanInitKernelINS0_13ScanTileStateIiLb1EEEEEvT_i)
        /*0050*/ 	.short	0x0380
        /*0052*/ 	.short	0x000c


	//----- nvinfo : EIATTR_SW_WAR
	.align		4
.L_178:
        /*0054*/ 	.byte	0x04, 0x36
        /*0056*/ 	.short	(.L_180 - .L_179)
.L_179:
        /*0058*/ 	.word	0x00000008
.L_180:


//--------------------- .nv.info._ZN3cub18CUB_300001_SM_10006detail8for_each13static_kernelINS2_12policy_hub_t12policy_500_tElN6thrust24THRUST_300001_SM_1000_NS8cuda_cub20__uninitialized_copy7functorINS7_6detail15normal_iteratorINS7_10device_ptrIKiEEEENS7_7pointerIiNS8_3tagENS7_11use_defaultESJ_EEEEEEvT0_T1_ --------------------------
	.section	.nv.info._ZN3cub18CUB_300001_SM_10006detail8for_each13static_kernelINS2_12policy_hub_t12policy_500_tElN6thrust24THRUST_300001_SM_1000_NS8cuda_cub20__uninitialized_copy7functorINS7_6detail15normal_iteratorINS7_10device_ptrIKiEEEENS7_7pointerIiNS8_3tagENS7_11use_defaultESJ_EEEEEEvT0_T1_,"",@"SHT_CUDA_INFO"
	.sectionflags	@""
	.align	4


	//----- nvinfo : EIATTR_CUDA_API_VERSION
	.align		4
        /*0000*/ 	.byte	0x04, 0x37
        /*0002*/ 	.short	(.L_182 - .L_181)
.L_181:
        /*0004*/ 	.word	0x00000082


	//----- nvinfo : EIATTR_KPARAM_INFO
	.align		4
.L_182:
        /*0008*/ 	.byte	0x04, 0x17
        /*000a*/ 	.short	(.L_184 - .L_183)
.L_183:
        /*000c*/ 	.word	0x00000000
        /*0010*/ 	.short	0x0001
        /*0012*/ 	.short	0x0008
        /*0014*/ 	.byte	0x00, 0xf0, 0x41, 0x00


	//----- nvinfo : EIATTR_KPARAM_INFO
	.align		4
.L_184:
        /*0018*/ 	.byte	0x04, 0x17
        /*001a*/ 	.short	(.L_186 - .L_185)
.L_185:
        /*001c*/ 	.word	0x00000000
        /*0020*/ 	.short	0x0000
        /*0022*/ 	.short	0x0000
        /*0024*/ 	.byte	0x00, 0xf0, 0x21, 0x00


	//----- nvinfo : EIATTR_SPARSE_MMA_MASK
	.align		4
.L_186:
        /*0028*/ 	.byte	0x03, 0x50
        /*002a*/ 	.short	0x0000


	//----- nvinfo : EIATTR_MAXREG_COUNT
	.align		4
        /*002c*/ 	.byte	0x03, 0x1b
        /*002e*/ 	.short	0x00ff


	//----- nvinfo : EIATTR_MERCURY_ISA_VERSION
	.align		4
        /*0030*/ 	.byte	0x03, 0x5f
        /*0032*/ 	.short	0x0101


	//----- nvinfo : EIATTR_VRC_CTA_INIT_COUNT
	.align		4
        /*0034*/ 	.byte	0x02, 0x4a
	.zero		1
	.zero		1


	//----- nvinfo : EIATTR_EXIT_INSTR_OFFSETS
	.align		4
        /*0038*/ 	.byte	0x04, 0x1c
        /*003a*/ 	.short	(.L_188 - .L_187)


	//   ....[0]....
.L_187:
        /*003c*/ 	.word	0x00000190


	//   ....[1]....
        /*0040*/ 	.word	0x00000320


	//   ....[2]....
        /*0044*/ 	.word	0x000003f0


	//----- nvinfo : EIATTR_MAX_THREADS
	.align		4
.L_188:
        /*0048*/ 	.byte	0x04, 0x05
        /*004a*/ 	.short	(.L_190 - .L_189)
.L_189:
        /*004c*/ 	.word	0x00000100
        /*0050*/ 	.word	0x00000001
        /*0054*/ 	.word	0x00000001


	//----- nvinfo : EIATTR_CRS_STACK_SIZE
	.align		4
.L_190:
        /*0058*/ 	.byte	0x04, 0x1e
        /*005a*/ 	.short	(.L_192 - .L_191)
.L_191:
        /*005c*/ 	.word	0x00000000


	//----- nvinfo : EIATTR_CBANK_PARAM_SIZE
	.align		4
.L_192:
        /*0060*/ 	.byte	0x03, 0x19
        /*0062*/ 	.short	0x0018


	//----- nvinfo : EIATTR_PARAM_CBANK
	.align		4
        /*0064*/ 	.byte	0x04, 0x0a
        /*0066*/ 	.short	(.L_194 - .L_193)
	.align		4
.L_193:
        /*0068*/ 	.word	index@(.nv.constant0._ZN3cub18CUB_300001_SM_10006detail8for_each13static_kernelINS2_12policy_hub_t12policy_500_tElN6thrust24THRUST_300001_SM_1000_NS8cuda_cub20__uninitialized_copy7functorINS7_6detail15normal_iteratorINS7_10device_ptrIKiEEEENS7_7pointerIiNS8_3tagENS7_11use_defaultESJ_EEEEEEvT0_T1_)
        /*006c*/ 	.short	0x0380
        /*006e*/ 	.short	0x0018


	//----- nvinfo : EIATTR_SW_WAR
	.align		4
.L_194:
        /*0070*/ 	.byte	0x04, 0x36
        /*0072*/ 	.short	(.L_196 - .L_195)
.L_195:
        /*0074*/ 	.word	0x00000008
.L_196:


//--------------------- .nv.info._ZN3cub18CUB_300001_SM_10006detail8for_each13static_kernelINS2_12policy_hub_t12policy_500_tEmN6thrust24THRUST_300001_SM_1000_NS8cuda_cub20__uninitialized_fill7functorINS7_10device_ptrIiEEiEEEEvT0_T1_ --------------------------
	.section	.nv.info._ZN3cub18CUB_300001_SM_10006detail8for_each13static_kernelINS2_12policy_hub_t12policy_500_tEmN6thrust24THRUST_300001_SM_1000_NS8cuda_cub20__uninitialized_fill7functorINS7_10device_ptrIiEEiEEEEvT0_T1_,"",@"SHT_CUDA_INFO"
	.sectionflags	@""
	.align	4


	//----- nvinfo : EIATTR_CUDA_API_VERSION
	.align		4
        /*0000*/ 	.byte	0x04, 0x37
        /*0002*/ 	.short	(.L_198 - .L_197)
.L_197:
        /*0004*/ 	.word	0x00000082


	//----- nvinfo : EIATTR_KPARAM_INFO
	.align		4
.L_198:
        /*0008*/ 	.byte	0x04, 0x17
        /*000a*/ 	.short	(.L_200 - .L_199)
.L_199:
        /*000c*/ 	.word	0x00000000
        /*0010*/ 	.short	0x0001
        /*0012*/ 	.short	0x0008
        /*0014*/ 	.byte	0x00, 0xf0, 0x41, 0x00


	//----- nvinfo : EIATTR_KPARAM_INFO
	.align		4
.L_200:
        /*0018*/ 	.byte	0x04, 0x17
        /*001a*/ 	.short	(.L_202 - .L_201)
.L_201:
        /*001c*/ 	.word	0x00000000
        /*0020*/ 	.short	0x0000
        /*0022*/ 	.short	0x0000
        /*0024*/ 	.byte	0x00, 0xf0, 0x21, 0x00


	//----- nvinfo : EIATTR_SPARSE_MMA_MASK
	.align		4
.L_202:
        /*0028*/ 	.byte	0x03, 0x50
        /*002a*/ 	.short	0x0000


	//----- nvinfo : EIATTR_MAXREG_COUNT
	.align		4
        /*002c*/ 	.byte	0x03, 0x1b
        /*002e*/ 	.short	0x00ff


	//----- nvinfo : EIATTR_MERCURY_ISA_VERSION
	.align		4
        /*0030*/ 	.byte	0x03, 0x5f
        /*0032*/ 	.short	0x0101


	//----- nvinfo : EIATTR_VRC_CTA_INIT_COUNT
	.align		4
        /*0034*/ 	.byte	0x02, 0x4a
	.zero		1
	.zero		1


	//----- nvinfo : EIATTR_EXIT_INSTR_OFFSETS
	.align		4
        /*0038*/ 	.byte	0x04, 0x1c
        /*003a*/ 	.short	(.L_204 - .L_203)


	//   ....[0]....
.L_203:
        /*003c*/ 	.word	0x00000130


	//   ....[1]....
        /*0040*/ 	.word	0x00000230


	//   ....[2]....
        /*0044*/ 	.word	0x00000260


	//----- nvinfo : EIATTR_MAX_THREADS
	.align		4
.L_204:
        /*0048*/ 	.byte	0x04, 0x05
        /*004a*/ 	.short	(.L_206 - .L_205)
.L_205:
        /*004c*/ 	.word	0x00000100
        /*0050*/ 	.word	0x00000001
        /*0054*/ 	.word	0x00000001


	//----- nvinfo : EIATTR_CBANK_PARAM_SIZE
	.align		4
.L_206:
        /*0058*/ 	.byte	0x03, 0x19
        /*005a*/ 	.short	0x0018


	//----- nvinfo : EIATTR_PARAM_CBANK
	.align		4
        /*005c*/ 	.byte	0x04, 0x0a
        /*005e*/ 	.short	(.L_208 - .L_207)
	.align		4
.L_207:
        /*0060*/ 	.word	index@(.nv.constant0._ZN3cub18CUB_300001_SM_10006detail8for_each13static_kernelINS2_12policy_hub_t12policy_500_tEmN6thrust24THRUST_300001_SM_1000_NS8cuda_cub20__uninitialized_fill7functorINS7_10device_ptrIiEEiEEEEvT0_T1_)
        /*0064*/ 	.short	0x0380
        /*0066*/ 	.short	0x0018


	//----- nvinfo : EIATTR_SW_WAR
	.align		4
.L_208:
        /*0068*/ 	.byte	0x04, 0x36
        /*006a*/ 	.short	(.L_210 - .L_209)
.L_209:
        /*006c*/ 	.word	0x00000008
.L_210:


//--------------------- .nv.info._ZN3cub18CUB_300001_SM_10006detail8for_each13static_kernelINS2_12policy_hub_t12policy_500_tElN6thrust24THRUST_300001_SM_1000_NS8cuda_cub20__uninitialized_copy7functorINS7_6detail15normal_iteratorINS7_10device_ptrIKfEEEENS7_7pointerIfNS8_3tagENS7_11use_defaultESJ_EEEEEEvT0_T1_ --------------------------
	.section	.nv.info._ZN3cub18CUB_300001_SM_10006detail8for_each13static_kernelINS2_12policy_hub_t12policy_500_tElN6thrust24THRUST_300001_SM_1000_NS8cuda_cub20__uninitialized_copy7functorINS7_6detail15normal_iteratorINS7_10device_ptrIKfEEEENS7_7pointerIfNS8_3tagENS7_11use_defaultESJ_EEEEEEvT0_T1_,"",@"SHT_CUDA_INFO"
	.sectionflags	@""
	.align	4


	//----- nvinfo : EIATTR_CUDA_API_VERSION
	.align		4
        /*0000*/ 	.byte	0x04, 0x37
        /*0002*/ 	.short	(.L_212 - .L_211)
.L_211:
        /*0004*/ 	.word	0x00000082


	//----- nvinfo : EIATTR_KPARAM_INFO
	.align		4
.L_212:
        /*0008*/ 	.byte	0x04, 0x17
        /*000a*/ 	.short	(.L_214 - .L_213)
.L_213:
        /*000c*/ 	.word	0x00000000
        /*0010*/ 	.short	0x0001
        /*0012*/ 	.short	0x0008
        /*0014*/ 	.byte	0x00, 0xf0, 0x41, 0x00


	//----- nvinfo : EIATTR_KPARAM_INFO
	.align		4
.L_214:
        /*0018*/ 	.byte	0x04, 0x17
        /*001a*/ 	.short	(.L_216 - .L_215)
.L_215:
        /*001c*/ 	.word	0x00000000
        /*0020*/ 	.short	0x0000
        /*0022*/ 	.short	0x0000
        /*0024*/ 	.byte	0x00, 0xf0, 0x21, 0x00


	//----- nvinfo : EIATTR_SPARSE_MMA_MASK
	.align		4
.L_216:
        /*0028*/ 	.byte	0x03, 0x50
        /*002a*/ 	.short	0x0000


	//----- nvinfo : EIATTR_MAXREG_COUNT
	.align		4
        /*002c*/ 	.byte	0x03, 0x1b
        /*002e*/ 	.short	0x00ff


	//----- nvinfo : EIATTR_MERCURY_ISA_VERSION
	.align		4
        /*0030*/ 	.byte	0x03, 0x5f
        /*0032*/ 	.short	0x0101


	//----- nvinfo : EIATTR_VRC_CTA_INIT_COUNT
	.align		4
        /*0034*/ 	.byte	0x02, 0x4a
	.zero		1
	.zero		1


	//----- nvinfo : EIATTR_EXIT_INSTR_OFFSETS
	.align		4
        /*0038*/ 	.byte	0x04, 0x1c
        /*003a*/ 	.short	(.L_218 - .L_217)


	//   ....[0]....
.L_217:
        /*003c*/ 	.word	0x00000190


	//   ....[1]....
        /*0040*/ 	.word	0x00000320


	//   ....[2]....
        /*0044*/ 	.word	0x000003f0


	//----- nvinfo : EIATTR_MAX_THREADS
	.align		4
.L_218:
        /*0048*/ 	.byte	0x04, 0x05
        /*004a*/ 	.short	(.L_220 - .L_219)
.L_219:
        /*004c*/ 	.word	0x00000100
        /*0050*/ 	.word	0x00000001
        /*0054*/ 	.word	0x00000001


	//----- nvinfo : EIATTR_CRS_STACK_SIZE
	.align		4
.L_220:
        /*0058*/ 	.byte	0x04, 0x1e
        /*005a*/ 	.short	(.L_222 - .L_221)
.L_221:
        /*005c*/ 	.word	0x00000000


	//----- nvinfo : EIATTR_CBANK_PARAM_SIZE
	.align		4
.L_222:
        /*0060*/ 	.byte	0x03, 0x19
        /*0062*/ 	.short	0x0018


	//----- nvinfo : EIATTR_PARAM_CBANK
	.align		4
        /*0064*/ 	.byte	0x04, 0x0a
        /*0066*/ 	.short	(.L_224 - .L_223)
	.align		4
.L_223:
        /*0068*/ 	.word	index@(.nv.constant0._ZN3cub18CUB_300001_SM_10006detail8for_each13static_kernelINS2_12policy_hub_t12policy_500_tElN6thrust24THRUST_300001_SM_1000_NS8cuda_cub20__uninitialized_copy7functorINS7_6detail15normal_iteratorINS7_10device_ptrIKfEEEENS7_7pointerIfNS8_3tagENS7_11use_defaultESJ_EEEEEEvT0_T1_)
        /*006c*/ 	.short	0x0380
        /*006e*/ 	.short	0x0018


	//----- nvinfo : EIATTR_SW_WAR
	.align		4
.L_224:
        /*0070*/ 	.byte	0x04, 0x36
        /*0072*/ 	.short	(.L_226 - .L_225)
.L_225:
        /*0074*/ 	.word	0x00000008
.L_226:


//--------------------- .nv.info._ZN3cub18CUB_300001_SM_10006detail8for_each13static_kernelINS2_12policy_hub_t12policy_500_tEmN6thrust24THRUST_300001_SM_1000_NS8cuda_cub20__uninitialized_fill7functorINS7_10device_ptrIfEEfEEEEvT0_T1_ --------------------------
	.section	.nv.info._ZN3cub18CUB_300001_SM_10006detail8for_each13static_kernelINS2_12policy_hub_t12policy_500_tEmN6thrust24THRUST_300001_SM_1000_NS8cuda_cub20__uninitialized_fill7functorINS7_10device_ptrIfEEfEEEEvT0_T1_,"",@"SHT_CUDA_INFO"
	.sectionflags	@""
	.align	4


	//----- nvinfo : EIATTR_CUDA_API_VERSION
	.align		4
        /*0000*/ 	.byte	0x04, 0x37
        /*0002*/ 	.short	(.L_228 - .L_227)
.L_227:
        /*0004*/ 	.word	0x00000082


	//----- nvinfo : EIATTR_KPARAM_INFO
	.align		4
.L_228:
        /*0008*/ 	.byte	0x04, 0x17
        /*000a*/ 	.short	(.L_230 - .L_229)
.L_229:
        /*000c*/ 	.word	0x00000000
        /*0010*/ 	.short	0x0001
        /*0012*/ 	.short	0x0008
        /*0014*/ 	.byte	0x00, 0xf0, 0x41, 0x00


	//----- nvinfo : EIATTR_KPARAM_INFO
	.align		4
.L_230:
        /*0018*/ 	.byte	0x04, 0x17
        /*001a*/ 	.short	(.L_232 - .L_231)
.L_231:
        /*001c*/ 	.word	0x00000000
        /*0020*/ 	.short	0x0000
        /*0022*/ 	.short	0x0000
        /*0024*/ 	.byte	0x00, 0xf0, 0x21, 0x00


	//----- nvinfo : EIATTR_SPARSE_MMA_MASK
	.align		4
.L_232:
        /*0028*/ 	.byte	0x03, 0x50
        /*002a*/ 	.short	0x0000


	//----- nvinfo : EIATTR_MAXREG_COUNT
	.align		4
        /*002c*/ 	.byte	0x03, 0x1b
        /*002e*/ 	.short	0x00ff


	//----- nvinfo : EIATTR_MERCURY_ISA_VERSION
	.align		4
        /*0030*/ 	.byte	0x03, 0x5f
        /*0032*/ 	.short	0x0101


	//----- nvinfo : EIATTR_VRC_CTA_INIT_COUNT
	.align		4
        /*0034*/ 	.byte	0x02, 0x4a
	.zero		1
	.zero		1


	//----- nvinfo : EIATTR_EXIT_INSTR_OFFSETS
	.align		4
        /*0038*/ 	.byte	0x04, 0x1c
        /*003a*/ 	.short	(.L_234 - .L_233)


	//   ....[0]....
.L_233:
        /*003c*/ 	.word	0x00000130


	//   ....[1]....
        /*0040*/ 	.word	0x00000230


	//   ....[2]....
        /*0044*/ 	.word	0x00000260


	//----- nvinfo : EIATTR_MAX_THREADS
	.align		4
.L_234:
        /*0048*/ 	.byte	0x04, 0x05
        /*004a*/ 	.short	(.L_236 - .L_235)
.L_235:
        /*004c*/ 	.word	0x00000100
        /*0050*/ 	.word	0x00000001
        /*0054*/ 	.word	0x00000001


	//----- nvinfo : EIATTR_CBANK_PARAM_SIZE
	.align		4
.L_236:
        /*0058*/ 	.byte	0x03, 0x19
        /*005a*/ 	.short	0x0018


	//----- nvinfo : EIATTR_PARAM_CBANK
	.align		4
        /*005c*/ 	.byte	0x04, 0x0a
        /*005e*/ 	.short	(.L_238 - .L_237)
	.align		4
.L_237:
        /*0060*/ 	.word	index@(.nv.constant0._ZN3cub18CUB_300001_SM_10006detail8for_each13static_kernelINS2_12policy_hub_t12policy_500_tEmN6thrust24THRUST_300001_SM_1000_NS8cuda_cub20__uninitialized_fill7functorINS7_10device_ptrIfEEfEEEEvT0_T1_)
        /*0064*/ 	.short	0x0380
        /*0066*/ 	.short	0x0018


	//----- nvinfo : EIATTR_SW_WAR
	.align		4
.L_238:
        /*0068*/ 	.byte	0x04, 0x36
        /*006a*/ 	.short	(.L_240 - .L_239)
.L_239:
        /*006c*/ 	.word	0x00000008
.L_240:


//--------------------- .nv.info._ZN3cub18CUB_300001_SM_10006detail11EmptyKernelIvEEvv --------------------------
	.section	.nv.info._ZN3cub18CUB_300001_SM_10006detail11EmptyKernelIvEEvv,"",@"SHT_CUDA_INFO"
	.sectionflags	@""
	.align	4


	//----- nvinfo : EIATTR_CUDA_API_VERSION
	.align		4
        /*0000*/ 	.byte	0x04, 0x37
        /*0002*/ 	.short	(.L_242 - .L_241)
.L_241:
        /*0004*/ 	.word	0x00000082


	//----- nvinfo : EIATTR_SPARSE_MMA_MASK
	.align		4
.L_242:
        /*0008*/ 	.byte	0x03, 0x50
        /*000a*/ 	.short	0x0000


	//----- nvinfo : EIATTR_MAXREG_COUNT
	.align		4
        /*000c*/ 	.byte	0x03, 0x1b
        /*000e*/ 	.short	0x00ff


	//----- nvinfo : EIATTR_MERCURY_ISA_VERSION
	.align		4
        /*0010*/ 	.byte	0x03, 0x5f
        /*0012*/ 	.short	0x0101


	//----- nvinfo : EIATTR_VRC_CTA_INIT_COUNT
	.align		4
        /*0014*/ 	.byte	0x02, 0x4a
	.zero		1
	.zero		1


	//----- nvinfo : EIATTR_EXIT_INSTR_OFFSETS
	.align		4
        /*0018*/ 	.byte	0x04, 0x1c
        /*001a*/ 	.short	(.L_244 - .L_243)


	//   ....[0]....
.L_243:
        /*001c*/ 	.word	0x00000010


	//----- nvinfo : EIATTR_SW_WAR
	.align		4
.L_244:
        /*0020*/ 	.byte	0x04, 0x36
        /*0022*/ 	.short	(.L_246 - .L_245)
.L_245:
        /*0024*/ 	.word	0x00000008
.L_246:


//--------------------- .nv.info._Z22calculateIntersectionsPfS_S_S_S_S_ --------------------------
	.section	.nv.info._Z22calculateIntersectionsPfS_S_S_S_S_,"",@"SHT_CUDA_INFO"
	.sectionflags	@""
	.align	4


	//----- nvinfo : EIATTR_CUDA_API_VERSION
	.align		4
        /*0000*/ 	.byte	0x04, 0x37
        /*0002*/ 	.short	(.L_248 - .L_247)
.L_247:
        /*0004*/ 	.word	0x00000082


	//----- nvinfo : EIATTR_KPARAM_INFO
	.align		4
.L_248:
        /*0008*/ 	.byte	0x04, 0x17
        /*000a*/ 	.short	(.L_250 - .L_249)
.L_249:
        /*000c*/ 	.word	0x00000000
        /*0010*/ 	.short	0x0005
        /*0012*/ 	.short	0x0028
        /*0014*/ 	.byte	0x00, 0xf5, 0x21, 0x00


	//----- nvinfo : EIATTR_KPARAM_INFO
	.align		4
.L_250:
        /*0018*/ 	.byte	0x04, 0x17
        /*001a*/ 	.short	(.L_252 - .L_251)
.L_251:
        /*001c*/ 	.word	0x00000000
        /*0020*/ 	.short	0x0004
        /*0022*/ 	.short	0x0020
        /*0024*/ 	.byte	0x00, 0xf5, 0x21, 0x00


	//----- nvinfo : EIATTR_KPARAM_INFO
	.align		4
.L_252:
        /*0028*/ 	.byte	0x04, 0x17
        /*002a*/ 	.short	(.L_254 - .L_253)
.L_253:
        /*002c*/ 	.word	0x00000000
        /*0030*/ 	.short	0x0003
        /*0032*/ 	.short	0x0018
        /*0034*/ 	.byte	0x00, 0xf5, 0x21, 0x00


	//----- nvinfo : EIATTR_KPARAM_INFO
	.align		4
.L_254:
        /*0038*/ 	.byte	0x04, 0x17
        /*003a*/ 	.short	(.L_256 - .L_255)
.L_255:
        /*003c*/ 	.word	0x00000000
        /*0040*/ 	.short	0x0002
        /*0042*/ 	.short	0x0010
        /*0044*/ 	.byte	0x00, 0xf5, 0x21, 0x00


	//----- nvinfo : EIATTR_KPARAM_INFO
	.align		4
.L_256:
        /*0048*/ 	.byte	0x04, 0x17
        /*004a*/ 	.short	(.L_258 - .L_257)
.L_257:
        /*004c*/ 	.word	0x00000000
        /*0050*/ 	.short	0x0001
        /*0052*/ 	.short	0x0008
        /*0054*/ 	.byte	0x00, 0xf5, 0x21, 0x00


	//----- nvinfo : EIATTR_KPARAM_INFO
	.align		4
.L_258:
        /*0058*/ 	.byte	0x04, 0x17
        /*005a*/ 	.short	(.L_260 - .L_259)
.L_259:
        /*005c*/ 	.word	0x00000000
        /*0060*/ 	.short	0x0000
        /*0062*/ 	.short	0x0000
        /*0064*/ 	.byte	0x00, 0xf5, 0x21, 0x00


	//----- nvinfo : EIATTR_SPARSE_MMA_MASK
	.align		4
.L_260:
        /*0068*/ 	.byte	0x03, 0x50
        /*006a*/ 	.short	0x0000


	//----- nvinfo : EIATTR_MAXREG_COUNT
	.align		4
        /*006c*/ 	.byte	0x03, 0x1b
        /*006e*/ 	.short	0x00ff


	//----- nvinfo : EIATTR_MERCURY_ISA_VERSION
	.align		4
        /*0070*/ 	.byte	0x03, 0x5f
        /*0072*/ 	.short	0x0101


	//----- nvinfo : EIATTR_VRC_CTA_INIT_COUNT
	.align		4
        /*0074*/ 	.byte	0x02, 0x4a
	.zero		1
	.zero		1


	//----- nvinfo : EIATTR_EXIT_INSTR_OFFSETS
	.align		4
        /*0078*/ 	.byte	0x04, 0x1c
        /*007a*/ 	.short	(.L_262 - .L_261)


	//   ....[0]....
.L_261:
        /*007c*/ 	.word	0x00000010


	//----- nvinfo : EIATTR_CBANK_PARAM_SIZE
	.align		4
.L_262:
        /*0080*/ 	.byte	0x03, 0x19
        /*0082*/ 	.short	0x0030


	//----- nvinfo : EIATTR_PARAM_CBANK
	.align		4
        /*0084*/ 	.byte	0x04, 0x0a
        /*0086*/ 	.short	(.L_264 - .L_263)
	.align		4
.L_263:
        /*0088*/ 	.word	index@(.nv.constant0._Z22calculateIntersectionsPfS_S_S_S_S_)
        /*008c*/ 	.short	0x0380
        /*008e*/ 	.short	0x0030


	//----- nvinfo : EIATTR_SW_WAR
	.align		4
.L_264:
        /*0090*/ 	.byte	0x04, 0x36
        /*0092*/ 	.short	(.L_266 - .L_265)
.L_265:
        /*0094*/ 	.word	0x00000008
.L_266:


//--------------------- .nv.info._Z20layersInEachTrianglePfPiif --------------------------
	.section	.nv.info._Z20layersInEachTrianglePfPiif,"",@"SHT_CUDA_INFO"
	.sectionflags	@""
	.align	4


	//----- nvinfo : EIATTR_CUDA_API_VERSION
	.align		4
        /*0000*/ 	.byte	0x04, 0x37
        /*0002*/ 	.short	(.L_268 - .L_267)
.L_267:
        /*0004*/ 	.word	0x00000082


	//----- nvinfo : EIATTR_KPARAM_INFO
	.align		4
.L_268:
        /*0008*/ 	.byte	0x04, 0x17
        /*000a*/ 	.short	(.L_270 - .L_269)
.L_269:
        /*000c*/ 	.word	0x00000000
        /*0010*/ 	.short	0x0003
        /*0012*/ 	.short	0x0014
        /*0014*/ 	.byte	0x00, 0xf0, 0x11, 0x00


	//----- nvinfo : EIATTR_KPARAM_INFO
	.align		4
.L_270:
        /*0018*/ 	.byte	0x04, 0x17
        /*001a*/ 	.short	(.L_272 - .L_271)
.L_271:
        /*001c*/ 	.word	0x00000000
        /*0020*/ 	.short	0x0002
        /*0022*/ 	.short	0x0010
        /*0024*/ 	.byte	0x00, 0xf0, 0x11, 0x00


	//----- nvinfo : EIATTR_KPARAM_INFO
	.align		4
.L_272:
        /*0028*/ 	.byte	0x04, 0x17
        /*002a*/ 	.short	(.L_274 - .L_273)
.L_273:
        /*002c*/ 	.word	0x00000000
        /*0030*/ 	.short	0x0001
        /*0032*/ 	.short	0x0008
        /*0034*/ 	.byte	0x00, 0xf5, 0x21, 0x00


	//----- nvinfo : EIATTR_KPARAM_INFO
	.align		4
.L_274:
        /*0038*/ 	.byte	0x04, 0x17
        /*003a*/ 	.short	(.L_276 - .L_275)
.L_275:
        /*003c*/ 	.word	0x00000000
        /*0040*/ 	.short	0x0000
        /*0042*/ 	.short	0x0000
        /*0044*/ 	.byte	0x00, 0xf5, 0x21, 0x00


	//----- nvinfo : EIATTR_SPARSE_MMA_MASK
	.align		4
.L_276:
        /*0048*/ 	.byte	0x03, 0x50
        /*004a*/ 	.short	0x0000


	//----- nvinfo : EIATTR_MAXREG_COUNT
	.align		4
        /*004c*/ 	.byte	0x03, 0x1b
        /*004e*/ 	.short	0x00ff


	//----- nvinfo : EIATTR_MERCURY_ISA_VERSION
	.align		4
        /*0050*/ 	.byte	0x03, 0x5f
        /*0052*/ 	.short	0x0101


	//----- nvinfo : EIATTR_VRC_CTA_INIT_COUNT
	.align		4
        /*0054*/ 	.byte	0x02, 0x4a
	.zero		1
	.zero		1


	//----- nvinfo : EIATTR_EXIT_INSTR_OFFSETS
	.align		4
        /*0058*/ 	.byte	0x04, 0x1c
        /*005a*/ 	.short	(.L_278 - .L_277)


	//   ....[0]....
.L_277:
        /*005c*/ 	.word	0x00000070


	//   ....[1]....
        /*0060*/ 	.word	0x000003c0


	//----- nvinfo : EIATTR_CRS_STACK_SIZE
	.align		4
.L_278:
        /*0064*/ 	.byte	0x04, 0x1e
        /*0066*/ 	.short	(.L_280 - .L_279)
.L_279:
        /*0068*/ 	.word	0x00000000


	//----- nvinfo : EIATTR_CBANK_PARAM_SIZE
	.align		4
.L_280:
        /*006c*/ 	.byte	0x03, 0x19
        /*006e*/ 	.short	0x0018


	//----- nvinfo : EIATTR_PARAM_CBANK
	.align		4
        /*0070*/ 	.byte	0x04, 0x0a
        /*0072*/ 	.short	(.L_282 - .L_281)
	.align		4
.L_281:
        /*0074*/ 	.word	index@(.nv.constant0._Z20layersInEachTrianglePfPiif)
        /*0078*/ 	.short	0x0380
        /*007a*/ 	.short	0x0018


	//----- nvinfo : EIATTR_SW_WAR
	.align		4
.L_282:
        /*007c*/ 	.byte	0x04, 0x36
        /*007e*/ 	.short	(.L_284 - .L_283)
.L_283:
        /*0080*/ 	.word	0x00000008
.L_284:


//--------------------- .nv.callgraph             --------------------------
	.section	.nv.callgraph,"",@"SHT_CUDA_CALLGRAPH"
	.align	4
	.sectionentsize	8
	.align		4
        /*0000*/ 	.word	0x00000000
	.align		4
        /*0004*/ 	.word	0xffffffff
	.align		4
        /*0008*/ 	.word	0x00000000
	.align		4
        /*000c*/ 	.word	0xfffffffe
	.align		4
        /*0010*/ 	.word	0x00000000
	.align		4
        /*0014*/ 	.word	0xfffffffd
	.align		4
        /*0018*/ 	.word	0x00000000
	.align		4
        /*001c*/ 	.word	0xfffffffc


//--------------------- .nv.constant4             --------------------------
	.section	.nv.constant4,"a",@progbits
	.align	8
	.align		8
.nv.constant4:
        /*0000*/ 	.dword	_ZN34_INTERNAL_cabf0a98_4_k_cu_3ff96cc14cuda3std3__45__cpo5beginE
	.align		8
        /*0008*/ 	.dword	_ZN34_INTERNAL_cabf0a98_4_k_cu_3ff96cc14cuda3std3__45__cpo3endE
	.align		8
        /*0010*/ 	.dword	_ZN34_INTERNAL_cabf0a98_4_k_cu_3ff96cc14cuda3std3__45__cpo6cbeginE
	.align		8
        /*0018*/ 	.dword	_ZN34_INTERNAL_cabf0a98_4_k_cu_3ff96cc14cuda3std3__45__cpo4cendE
	.align		8
        /*0020*/ 	.dword	_ZN34_INTERNAL_cabf0a98_4_k_cu_3ff96cc14cuda3std3__45__cpo6rbeginE
	.align		8
        /*0028*/ 	.dword	_ZN34_INTERNAL_cabf0a98_4_k_cu_3ff96cc14cuda3std3__45__cpo4rendE
	.align		8
        /*0030*/ 	.dword	_ZN34_INTERNAL_cabf0a98_4_k_cu_3ff96cc14cuda3std3__45__cpo7crbeginE
	.align		8
        /*0038*/ 	.dword	_ZN34_INTERNAL_cabf0a98_4_k_cu_3ff96cc14cuda3std3__45__cpo5crendE
	.align		8
        /*0040*/ 	.dword	_ZN34_INTERNAL_cabf0a98_4_k_cu_3ff96cc14cuda3std3__436_GLOBAL__N__cabf0a98_4_k_cu_3ff96cc16ignoreE
	.align		8
        /*0048*/ 	.dword	_ZN34_INTERNAL_cabf0a98_4_k_cu_3ff96cc14cuda3std3__419piecewise_constructE
	.align		8
        /*0050*/ 	.dword	_ZN34_INTERNAL_cabf0a98_4_k_cu_3ff96cc14cuda3std3__48in_placeE
	.align		8
        /*0058*/ 	.dword	_ZN34_INTERNAL_cabf0a98_4_k_cu_3ff96cc14cuda3std3__420unreachable_sentinelE
	.align		8
        /*0060*/ 	.dword	_ZN34_INTERNAL_cabf0a98_4_k_cu_3ff96cc14cuda3std3__47nulloptE
	.align		8
        /*0068*/ 	.dword	_ZN34_INTERNAL_cabf0a98_4_k_cu_3ff96cc14cuda3std3__48unexpectE
	.align		8
        /*0070*/ 	.dword	_ZN34_INTERNAL_cabf0a98_4_k_cu_3ff96cc14cuda3std6ranges3__45__cpo4swapE
	.align		8
        /*0078*/ 	.dword	_ZN34_INTERNAL_cabf0a98_4_k_cu_3ff96cc14cuda3std6ranges3__45__cpo9iter_moveE
	.align		8
        /*0080*/ 	.dword	_ZN34_INTERNAL_cabf0a98_4_k_cu_3ff96cc14cuda3std6ranges3__45__cpo5beginE
	.align		8
        /*0088*/ 	.dword	_ZN34_INTERNAL_cabf0a98_4_k_cu_3ff96cc14cuda3std6ranges3__45__cpo3endE
	.align		8
        /*0090*/ 	.dword	_ZN34_INTERNAL_cabf0a98_4_k_cu_3ff96cc14cuda3std6ranges3__45__cpo6cbeginE
	.align		8
        /*0098*/ 	.dword	_ZN34_INTERNAL_cabf0a98_4_k_cu_3ff96cc14cuda3std6ranges3__45__cpo4cendE
	.align		8
        /*00a0*/ 	.dword	_ZN34_INTERNAL_cabf0a98_4_k_cu_3ff96cc14cuda3std6ranges3__45__cpo7advanceE
	.align		8
        /*00a8*/ 	.dword	_ZN34_INTERNAL_cabf0a98_4_k_cu_3ff96cc14cuda3std6ranges3__45__cpo9iter_swapE
	.align		8
        /*00b0*/ 	.dword	_ZN34_INTERNAL_cabf0a98_4_k_cu_3ff96cc14cuda3std6ranges3__45__cpo4nextE
	.align		8
        /*00b8*/ 	.dword	_ZN34_INTERNAL_cabf0a98_4_k_cu_3ff96cc14cuda3std6ranges3__45__cpo4prevE
	.align		8
        /*00c0*/ 	.dword	_ZN34_INTERNAL_cabf0a98_4_k_cu_3ff96cc14cuda3std6ranges3__45__cpo4dataE
	.align		8
        /*00c8*/ 	.dword	_ZN34_INTERNAL_cabf0a98_4_k_cu_3ff96cc14cuda3std6ranges3__45__cpo5cdataE
	.align		8
        /*00d0*/ 	.dword	_ZN34_INTERNAL_cabf0a98_4_k_cu_3ff96cc14cuda3std6ranges3__45__cpo4sizeE
	.align		8
        /*00d8*/ 	.dword	_ZN34_INTERNAL_cabf0a98_4_k_cu_3ff96cc14cuda3std6ranges3__45__cpo5ssizeE
	.align		8
        /*00e0*/ 	.dword	_ZN34_INTERNAL_cabf0a98_4_k_cu_3ff96cc14cuda3std6ranges3__45__cpo8distanceE
	.align		8
        /*00e8*/ 	.dword	_ZN34_INTERNAL_cabf0a98_4_k_cu_3ff96cc16thrust24THRUST_300001_SM_1000_NS8cuda_cub3parE
	.align		8
        /*00f0*/ 	.dword	_ZN34_INTERNAL_cabf0a98_4_k_cu_3ff96cc16thrust24THRUST_300001_SM_1000_NS8cuda_cub10par_nosyncE
	.align		8
        /*00f8*/ 	.dword	_ZN34_INTERNAL_cabf0a98_4_k_cu_3ff96cc16thrust24THRUST_300001_SM_1000_NS6system6detail10sequential3seqE
	.align		8
        /*0100*/ 	.dword	_ZN34_INTERNAL_cabf0a98_4_k_cu_3ff96cc16thrust24THRUST_300001_SM_1000_NS6system3cpp3parE
	.align		8
        /*0108*/ 	.dword	_ZN34_INTERNAL_cabf0a98_4_k_cu_3ff96cc16thrust24THRUST_300001_SM_1000_NS12placeholders2_1E
	.align		8
        /*0110*/ 	.dword	_ZN34_INTERNAL_cabf0a98_4_k_cu_3ff96cc16thrust24THRUST_300001_SM_1000_NS12placeholders2_2E
	.align		8
        /*0118*/ 	.dword	_ZN34_INTERNAL_cabf0a98_4_k_cu_3ff96cc16thrust24THRUST_300001_SM_1000_NS12placeholders2_3E
	.align		8
        /*0120*/ 	.dword	_ZN34_INTERNAL_cabf0a98_4_k_cu_3ff96cc16thrust24THRUST_300001_SM_1000_NS12placeholders2_4E
	.align		8
        /*0128*/ 	.dword	_ZN34_INTERNAL_cabf0a98_4_k_cu_3ff96cc16thrust24THRUST_300001_SM_1000_NS12placeholders2_5E
	.align		8
        /*0130*/ 	.dword	_ZN34_INTERNAL_cabf0a98_4_k_cu_3ff96cc16thrust24THRUST_300001_SM_1000_NS12placeholders2_6E
	.align		8
        /*0138*/ 	.dword	_ZN34_INTERNAL_cabf0a98_4_k_cu_3ff96cc16thrust24THRUST_300001_SM_1000_NS12placeholders2_7E
	.align		8
        /*0140*/ 	.dword	_ZN34_INTERNAL_cabf0a98_4_k_cu_3ff96cc16thrust24THRUST_300001_SM_1000_NS12placeholders2_8E
	.align		8
        /*0148*/ 	.dword	_ZN34_INTERNAL_cabf0a98_4_k_cu_3ff96cc16thrust24THRUST_300001_SM_1000_NS12placeholders2_9E
	.align		8
        /*0150*/ 	.dword	_ZN34_INTERNAL_cabf0a98_4_k_cu_3ff96cc16thrust24THRUST_300001_SM_1000_NS12placeholders3_10E
	.align		8
        /*0158*/ 	.dword	_ZN34_INTERNAL_cabf0a98_4_k_cu_3ff96cc16thrust24THRUST_300001_SM_1000_NS3seqE
	.align		8
        /*0160*/ 	.dword	_ZN34_INTERNAL_cabf0a98_4_k_cu_3ff96cc16thrust24THRUST_300001_SM_1000_NS6deviceE


//--------------------- .text._ZN3cub18CUB_300001_SM_10006detail4scan16DeviceScanKernelINS2_10policy_hubIiiimN4cuda3std3__44plusIvEEE10Policy1000EN6thrust24THRUST_300001_SM_1000_NS6detail15normal_iteratorINSD_10device_ptrIiEEEESI_NS0_13ScanTileStateIiLb1EEES9_NS0_8NullTypeEmiLb0ESL_EEvT0_T1_T2_iT3_T4_T5_ --------------------------
	.section	.text._ZN3cub18CUB_300001_SM_10006detail4scan16DeviceScanKernelINS2_10policy_hubIiiimN4cuda3std3__44plusIvEEE10Policy1000EN6thrust24THRUST_300001_SM_1000_NS6detail15normal_iteratorINSD_10device_ptrIiEEEESI_NS0_13ScanTileStateIiLb1EEES9_NS0_8NullTypeEmiLb0ESL_EEvT0_T1_T2_iT3_T4_T5_,"ax",@progbits
	.align	128
        .global         _ZN3cub18CUB_300001_SM_10006detail4scan16DeviceScanKernelINS2_10policy_hubIiiimN4cuda3std3__44plusIvEEE10Policy1000EN6thrust24THRUST_300001_SM_1000_NS6detail15normal_iteratorINSD_10device_ptrIiEEEESI_NS0_13ScanTileStateIiLb1EEES9_NS0_8NullTypeEmiLb0ESL_EEvT0_T1_T2_iT3_T4_T5_
        .type           _ZN3cub18CUB_300001_SM_10006detail4scan16DeviceScanKernelINS2_10policy_hubIiiimN4cuda3std3__44plusIvEEE10Policy1000EN6thrust24THRUST_300001_SM_1000_NS6detail15normal_iteratorINSD_10device_ptrIiEEEESI_NS0_13ScanTileStateIiLb1EEES9_NS0_8NullTypeEmiLb0ESL_EEvT0_T1_T2_iT3_T4_T5_,@function
        .size           _ZN3cub18CUB_300001_SM_10006detail4scan16DeviceScanKernelINS2_10policy_hubIiiimN4cuda3std3__44plusIvEEE10Policy1000EN6thrust24THRUST_300001_SM_1000_NS6detail15normal_iteratorINSD_10device_ptrIiEEEESI_NS0_13ScanTileStateIiLb1EEES9_NS0_8NullTypeEmiLb0ESL_EEvT0_T1_T2_iT3_T4_T5_,(.L_x_218 - _ZN3cub18CUB_300001_SM_10006detail4scan16DeviceScanKernelINS2_10policy_hubIiiimN4cuda3std3__44plusIvEEE10Policy1000EN6thrust24THRUST_300001_SM_1000_NS6detail15normal_iteratorINSD_10device_ptrIiEEEESI_NS0_13ScanTileStateIiLb1EEES9_NS0_8NullTypeEmiLb0ESL_EEvT0_T1_T2_iT3_T4_T5_)
        .other          _ZN3cub18CUB_300001_SM_10006detail4scan16DeviceScanKernelINS2_10policy_hubIiiimN4cuda3std3__44plusIvEEE10Policy1000EN6thrust24THRUST_300001_SM_1000_NS6detail15normal_iteratorINSD_10device_ptrIiEEEESI_NS0_13ScanTileStateIiLb1EEES9_NS0_8NullTypeEmiLb0ESL_EEvT0_T1_T2_iT3_T4_T5_,@"STO_CUDA_ENTRY STV_DEFAULT"
_ZN3cub18CUB_300001_SM_10006detail4scan16DeviceScanKernelINS2_10policy_hubIiiimN4cuda3std3__44plusIvEEE10Policy1000EN6thrust24THRUST_300001_SM_1000_NS6detail15normal_iteratorINSD_10device_ptrIiEEEESI_NS0_13ScanTileStateIiLb1EEES9_NS0_8NullTypeEmiLb0ESL_EEvT0_T1_T2_iT3_T4_T5_:
.text._ZN3cub18CUB_300001_SM_10006detail4scan16DeviceScanKernelINS2_10policy_hubIiiimN4cuda3std3__44plusIvEEE10Policy1000EN6thrust24THRUST_300001_SM_1000_NS6detail15normal_iteratorINSD_10device_ptrIiEEEESI_NS0_13ScanTileStateIiLb1EEES9_NS0_8NullTypeEmiLb0ESL_EEvT0_T1_T2_iT3_T4_T5_:
[----:B------:R-:W-:Y:S08]  /*0000*/  LDC R1, c[0x0][0x37c] ;  /* 0x0000df00ff017b82 */ /* 0x000ff00000000800 */
[----:B------:R-:W0:Y:S01]  /*0010*/  S2UR UR6, SR_CTAID.X ;  /* 0x00000000000679c3 */ /* 0x000e220000002500 */
[----:B------:R-:W0:Y:S01]  /*0020*/  LDCU UR4, c[0x0][0x398] ;  /* 0x00007300ff0477ac */ /* 0x000e220008000800 */
[----:B------:R-:W1:Y:S01]  /*0030*/  LDCU.64 UR8, c[0x0][0x3a0] ;  /* 0x00007400ff0877ac */ /* 0x000e620008000a00 */
[----:B------:R-:W2:Y:S01]  /*0040*/  LDCU.64 UR12, c[0x0][0x358] ;  /* 0x00006b00ff0c77ac */ /* 0x000ea20008000a00 */
[----:B0-----:R-:W-:-:S04]  /*0050*/  UIADD3 UR6, UPT, UPT, UR6, UR4, URZ ;  /* 0x0000000406067290 */ /* 0x001fc8000fffe0ff */
[----:B------:R-:W-:-:S04]  /*0060*/  UIMAD.WIDE UR10, UR6, 0x1ee0, URZ ;  /* 0x00001ee0060a78a5 */ /* 0x000fc8000f8e02ff */
[----:B-1----:R-:W-:-:S04]  /*0070*/  UIADD3 UR7, UP0, UPT, -UR10, UR8, URZ ;  /* 0x000000080a077290 */ /* 0x002fc8000ff1e1ff */
[----:B------:R-:W-:Y:S02]  /*0080*/  UIADD3.X UR4, UPT, UPT, ~UR11, UR9, URZ, UP0, !UPT ;  /* 0x000000090b047290 */ /* 0x000fe400087fe5ff */
[----:B------:R-:W-:-:S04]  /*0090*/  UISETP.GE.U32.AND UP0, UPT, UR7, 0x1ee1, UPT ;  /* 0x00001ee10700788c */ /* 0x000fc8000bf06070 */
[----:B------:R-:W-:-:S09]  /*00a0*/  UISETP.GE.U32.AND.EX UP0, UPT, UR4, URZ, UPT, UP0 ;  /* 0x000000ff0400728c */ /* 0x000fd2000bf06100 */
[----:B--2---:R-:W-:Y:S05]  /*00b0*/  BRA.U !UP0, `(.L_x_0) ;  /* 0x0000001d08047547 */ /* 0x004fea000b800000 */
[----:B------:R-:W0:Y:S01]  /*00c0*/  S2R R36, SR_TID.X ;  /* 0x0000000000247919 */ /* 0x000e220000002100 */
[----:B------:R-:W1:Y:S01]  /*00d0*/  LDCU.64 UR4, c[0x0][0x380] ;  /* 0x00007000ff0477ac */ /* 0x000e620008000a00 */
[C---:B0-----:R-:W-:Y:S02]  /*00e0*/  LOP3.LUT R0, R36.reuse, 0x1f, RZ, 0xc0, !PT ;  /* 0x0000001f24007812 */ /* 0x041fe400078ec0ff */
[----:B------:R-:W-:-:S05]  /*00f0*/  LOP3.LUT R3, R36, 0x3e0, RZ, 0xc0, !PT ;  /* 0x000003e024037812 */ /* 0x000fca00078ec0ff */
[----:B------:R-:W-:-:S05]  /*0100*/  IMAD R0, R3, 0x13, R0 ;  /* 0x0000001303007824 */ /* 0x000fca00078e0200 */
[----:B------:R-:W-:-:S05]  /*0110*/  IADD3 R0, P0, PT, R0, UR10, RZ ;  /* 0x0000000a00007c10 */ /* 0x000fca000ff1e0ff */
[----:B------:R-:W-:Y:S02]  /*0120*/  IMAD.X R41, RZ, RZ, UR11, P0 ;  /* 0x0000000bff297e24 */ /* 0x000fe400080e06ff */
[----:B------:R-:W-:-:S03]  /*0130*/  IMAD.SHL.U32 R42, R0, 0x4, RZ ;  /* 0x00000004002a7824 */ /* 0x000fc600078e00ff */
[----:B------:R-:W-:Y:S02]  /*0140*/  SHF.L.U64.HI R41, R0, 0x2, R41 ;  /* 0x0000000200297819 */ /* 0x000fe40000010229 */
[----:B-1----:R-:W-:-:S04]  /*0150*/  IADD3 R2, P0, PT, R42, UR4, RZ ;  /* 0x000000042a027c10 */ /* 0x002fc8000ff1e0ff */
[----:B------:R-:W-:-:S05]  /*0160*/  IADD3.X R3, PT, PT, R41, UR5, RZ, P0, !PT ;  /* 0x0000000529037c10 */ /* 0x000fca00087fe4ff */
[----:B------:R-:W2:Y:S04]  /*0170*/  LDG.E R5, desc[UR12][R2.64] ;  /* 0x0000000c02057981 */ /* 0x000ea8000c1e1900 */
[----:B------:R-:W3:Y:S04]  /*0180*/  LDG.E R7, desc[UR12][R2.64+0x80] ;  /* 0x0000800c02077981 */ /* 0x000ee8000c1e1900 */
[----:B------:R-:W4:Y:S04]  /*0190*/  LDG.E R9, desc[UR12][R2.64+0x100] ;  /* 0x0001000c02097981 */ /* 0x000f28000c1e1900 */
[----:B------:R-:W5:Y:S04]  /*01a0*/  LDG.E R11, desc[UR12][R2.64+0x180] ;  /* 0x0001800c020b7981 */ /* 0x000f68000c1e1900 */
        /* <DEDUP_REMOVED lines=14> */
[----:B------:R-:W5:Y:S01]  /*0290*/  LDG.E R0, desc[UR12][R2.64+0x900] ;  /* 0x0009000c02007981 */ /* 0x000f62000c1e1900 */
[----:B------:R-:W0:Y:S01]  /*02a0*/  S2UR UR5, SR_CgaCtaId ;  /* 0x00000000000579c3 */ /* 0x000e220000008800 */
[----:B------:R-:W-:Y:S01]  /*02b0*/  SHF.R.U32.HI R32, RZ, 0x5, R36 ;  /* 0x00000005ff207819 */ /* 0x000fe20000011624 */
[----:B------:R-:W-:Y:S01]  /*02c0*/  UMOV UR4, 0x400 ;  /* 0x0000040000047882 */ /* 0x000fe20000000000 */
[----:B------:R-:W1:Y:S01]  /*02d0*/  S2R R44, SR_LANEID ;  /* 0x00000000002c7919 */ /* 0x000e620000000000 */
[----:B------:R-:W-:Y:S01]  /*02e0*/  UISETP.NE.AND UP0, UPT, UR6, URZ, UPT ;  /* 0x000000ff0600728c */ /* 0x000fe2000bf05270 */
[----:B------:R-:W-:Y:S01]  /*02f0*/  BSSY.RECONVERGENT B0, `(.L_x_1) ;  /* 0x000014b000007945 */ /* 0x000fe20003800200 */
[----:B0-----:R-:W-:Y:S01]  /*0300*/  ULEA UR4, UR5, UR4, 0x18 ;  /* 0x0000000405047291 */ /* 0x001fe2000f8ec0ff */
[----:B-1----:R-:W-:-:S05]  /*0310*/  IMAD R28, R32, 0x260, R44 ;  /* 0x00000260201c7824 */ /* 0x002fca00078e022c */
[----:B------:R-:W-:-:S05]  /*0320*/  LEA R28, R28, UR4, 0x2 ;  /* 0x000000041c1c7c11 */ /* 0x000fca000f8e10ff */
[----:B------:R-:W-:Y:S01]  /*0330*/  IMAD R27, R44, 0x48, R28 ;  /* 0x000000482c1b7824 */ /* 0x000fe200078e021c */
[----:B--2---:R0:W-:Y:S04]  /*0340*/  STS [R28], R5 ;  /* 0x000000051c007388 */ /* 0x0041e80000000800 */
[----:B---3--:R0:W-:Y:S04]  /*0350*/  STS [R28+0x80], R7 ;  /* 0x000080071c007388 */ /* 0x0081e80000000800 */
[----:B----4-:R0:W-:Y:S04]  /*0360*/  STS [R28+0x100], R9 ;  /* 0x000100091c007388 */ /* 0x0101e80000000800 */
[----:B-----5:R0:W-:Y:S04]  /*0370*/  STS [R28+0x180], R11 ;  /* 0x0001800b1c007388 */ /* 0x0201e80000000800 */
[----:B------:R0:W-:Y:S04]  /*0380*/  STS [R28+0x200], R13 ;  /* 0x0002000d1c007388 */ /* 0x0001e80000000800 */
        /* <DEDUP_REMOVED lines=13> */
[----:B------:R0:W-:Y:S01]  /*0460*/  STS [R28+0x900], R0 ;  /* 0x000900001c007388 */ /* 0x0001e20000000800 */
[----:B------:R-:W-:-:S03]  /*0470*/  NOP ;  /* 0x0000000000007918 */ /* 0x000fc60000000000 */
[----:B------:R0:W1:Y:S04]  /*0480*/  LDS R26, [R27] ;  /* 0x000000001b1a7984 */ /* 0x0000680000000800 */
[----:B------:R0:W2:Y:S04]  /*0490*/  LDS R25, [R27+0x4] ;  /* 0x000004001b197984 */ /* 0x0000a80000000800 */
[----:B------:R0:W3:Y:S04]  /*04a0*/  LDS R24, [R27+0x8] ;  /* 0x000008001b187984 */ /* 0x0000e80000000800 */
[----:B------:R0:W4:Y:S04]  /*04b0*/  LDS R40, [R27+0xc] ;  /* 0x00000c001b287984 */ /* 0x0001280000000800 */
[----:B------:R0:W0:Y:S04]  /*04c0*/  LDS R39, [R27+0x10] ;  /* 0x000010001b277984 */ /* 0x0000280000000800 */
        /* <DEDUP_REMOVED lines=13> */
[----:B------:R0:W0:Y:S01]  /*05a0*/  LDS R0, [R27+0x48] ;  /* 0x000048001b007984 */ /* 0x0000220000000800 */
[----:B------:R-:W-:Y:S06]  /*05b0*/  BAR.SYNC.DEFER_BLOCKING 0x0 ;  /* 0x0000000000007b1d */ /* 0x000fec0000010000 */
[----:B-1234-:R-:W-:Y:S05]  /*05c0*/  BRA.U UP0, `(.L_x_2) ;  /* 0x0000000500247547 */ /* 0x01efea000b800000 */
[----:B------:R-:W-:Y:S02]  /*05d0*/  IADD3 R8, PT, PT, R24, R25, R26 ;  /* 0x0000001918087210 */ /* 0x000fe40007ffe01a */
[----:B------:R-:W-:Y:S02]  /*05e0*/  ISETP.NE.AND P1, PT, R44, 0x1f, PT ;  /* 0x0000001f2c00780c */ /* 0x000fe40003f25270 */
[----:B0-----:R-:W-:Y:S02]  /*05f0*/  IADD3 R8, PT, PT, R39, R40, R8 ;  /* 0x0000002827087210 */ /* 0x001fe40007ffe008 */
[----:B------:R-:W-:Y:S02]  /*0600*/  ISETP.GE.U32.AND P2, PT, R36, 0x20, PT ;  /* 0x000000202400780c */ /* 0x000fe40003f46070 */
[----:B------:R-:W-:Y:S02]  /*0610*/  IADD3 R8, PT, PT, R30, R31, R8 ;  /* 0x0000001f1e087210 */ /* 0x000fe40007ffe008 */
[----:B------:R-:W-:-:S02]  /*0620*/  ISETP.NE.AND P3, PT, R44, RZ, PT ;  /* 0x000000ff2c00720c */ /* 0x000fc40003f65270 */
[----:B------:R-:W-:-:S03]  /*0630*/  IADD3 R8, PT, PT, R23, R29, R8 ;  /* 0x0000001d17087210 */ /* 0x000fc60007ffe008 */
[----:B------:R-:W-:Y:S02]  /*0640*/  @!P1 LEA R37, R32, UR4, 0x2 ;  /* 0x0000000420259c11 */ /* 0x000fe4000f8e10ff */
[----:B------:R-:W-:-:S04]  /*0650*/  IADD3 R8, PT, PT, R21, R22, R8 ;  /* 0x0000001615087210 */ /* 0x000fc80007ffe008 */
[----:B------:R-:W-:-:S04]  /*0660*/  IADD3 R8, PT, PT, R7, R20, R8 ;  /* 0x0000001407087210 */ /* 0x000fc80007ffe008 */
[----:B------:R-:W-:-:S04]  /*0670*/  IADD3 R8, PT, PT, R5, R6, R8 ;  /* 0x0000000605087210 */ /* 0x000fc80007ffe008 */
[----:B------:R-:W-:-:S04]  /*0680*/  IADD3 R33, PT, PT, R3, R4, R8 ;  /* 0x0000000403217210 */ /* 0x000fc80007ffe008 */
[----:B------:R-:W-:-:S05]  /*0690*/  IADD3 R33, PT, PT, R0, R2, R33 ;  /* 0x0000000200217210 */ /* 0x000fca0007ffe021 */
[----:B------:R-:W0:Y:S02]  /*06a0*/  SHFL.UP P0, R8, R33, 0x1, RZ ;  /* 0x0420000021087989 */ /* 0x000e2400000000ff */
[----:B0-----:R-:W-:-:S05]  /*06b0*/  @P0 IMAD.IADD R8, R33, 0x1, R8 ;  /* 0x0000000121080824 */ /* 0x001fca00078e0208 */
[----:B------:R-:W0:Y:S02]  /*06c0*/  SHFL.UP P0, R13, R8, 0x2, RZ ;  /* 0x04400000080d7989 */ /* 0x000e2400000000ff */
[----:B0-----:R-:W-:-:S05]  /*06d0*/  @P0 IMAD.IADD R13, R8, 0x1, R13 ;  /* 0x00000001080d0824 */ /* 0x001fca00078e020d */
[----:B------:R-:W0:Y:S02]  /*06e0*/  SHFL.UP P0, R16, R13, 0x4, RZ ;  /* 0x048000000d107989 */ /* 0x000e2400000000ff */
[----:B0-----:R-:W-:-:S05]  /*06f0*/  @P0 IMAD.IADD R16, R13, 0x1, R16 ;  /* 0x000000010d100824 */ /* 0x001fca00078e0210 */
[----:B------:R-:W0:Y:S02]  /*0700*/  SHFL.UP P0, R35, R16, 0x8, RZ ;  /* 0x0500000010237989 */ /* 0x000e2400000000ff */
[----:B0-----:R-:W-:-:S05]  /*0710*/  @P0 IMAD.IADD R35, R16, 0x1, R35 ;  /* 0x0000000110230824 */ /* 0x001fca00078e0223 */
[----:B------:R-:W0:Y:S02]  /*0720*/  SHFL.UP P0, R34, R35, 0x10, RZ ;  /* 0x0600000023227989 */ /* 0x000e2400000000ff */
[----:B0-----:R-:W-:Y:S01]  /*0730*/  @P0 IMAD.IADD R34, R35, 0x1, R34 ;  /* 0x0000000123220824 */ /* 0x001fe200078e0222 */
[----:B------:R-:W-:-:S03]  /*0740*/  ISETP.NE.AND P0, PT, R32, 0x2, PT ;  /* 0x000000022000780c */ /* 0x000fc60003f05270 */
[----:B------:R-:W-:Y:S01]  /*0750*/  IMAD.IADD R33, R34, 0x1, -R33 ;  /* 0x0000000122217824 */ /* 0x000fe200078e0a21 */
[----:B------:R-:W-:Y:S01]  /*0760*/  @!P1 STS [R37+0x10], R34 ;  /* 0x0000102225009388 */ /* 0x000fe20000000800 */
[----:B------:R-:W-:Y:S01]  /*0770*/  BAR.SYNC.DEFER_BLOCKING 0x0 ;  /* 0x0000000000007b1d */ /* 0x000fe20000010000 */
[----:B------:R-:W-:-:S05]  /*0780*/  ISETP.NE.AND P1, PT, R32, 0x9, PT ;  /* 0x000000092000780c */ /* 0x000fca0003f25270 */
[----:B------:R-:W0:Y:S04]  /*0790*/  LDS.128 R8, [UR4+0x10] ;  /* 0x00001004ff087984 */ /* 0x000e280008000c00 */
[----:B------:R-:W1:Y:S04]  /*07a0*/  LDS.128 R12, [UR4+0x20] ;  /* 0x00002004ff0c7984 */ /* 0x000e680008000c00 */
[----:B------:R-:W2:Y:S01]  /*07b0*/  LDS.128 R16, [UR4+0x30] ;  /* 0x00003004ff107984 */ /* 0x000ea20008000c00 */
[----:B0-----:R-:W-:-:S04]  /*07c0*/  IMAD.IADD R9, R8, 0x1, R9 ;  /* 0x0000000108097824 */ /* 0x001fc800078e0209 */
[----:B------:R-:W-:Y:S01]  /*07d0*/  IMAD.IADD R10, R10, 0x1, R9 ;  /* 0x000000010a0a7824 */ /* 0x000fe200078e0209 */
[----:B------:R-:W-:Y:S02]  /*07e0*/  SEL R8, R9, R8, !P0 ;  /* 0x0000000809087207 */ /* 0x000fe40004000000 */
[----:B------:R-:W-:Y:S01]  /*07f0*/  ISETP.NE.AND P0, PT, R32, 0x3, PT ;  /* 0x000000032000780c */ /* 0x000fe20003f05270 */
[----:B------:R-:W-:Y:S01]  /*0800*/  IMAD.IADD R11, R11, 0x1, R10 ;  /* 0x000000010b0b7824 */ /* 0x000fe200078e020a */
[----:B------:R-:W-:Y:S02]  /*0810*/  SEL R9, R33, RZ, P3 ;  /* 0x000000ff21097207 */ /* 0x000fe40001800000 */
[----:B------:R-:W-:Y:S01]  /*0820*/  SEL R8, R10, R8, !P0 ;  /* 0x000000080a087207 */ /* 0x000fe20004000000 */
[----:B-1----:R-:W-:Y:S01]  /*0830*/  IMAD.IADD R12, R11, 0x1, R12 ;  /* 0x000000010b0c7824 */ /* 0x002fe200078e020c */
[----:B------:R-:W-:-:S03]  /*0840*/  ISETP.NE.AND P0, PT, R32, 0x4, PT ;  /* 0x000000042000780c */ /* 0x000fc60003f05270 */
[----:B------:R-:W-:Y:S01]  /*0850*/  IMAD.IADD R13, R13, 0x1, R12 ;  /* 0x000000010d0d7824 */ /* 0x000fe200078e020c */
[----:B------:R-:W-:Y:S02]  /*0860*/  SEL R8, R11, R8, !P0 ;  /* 0x000000080b087207 */ /* 0x000fe40004000000 */
[----:B------:R-:W-:Y:S01]  /*0870*/  ISETP.NE.AND P0, PT, R32, 0x5, PT ;  /* 0x000000052000780c */ /* 0x000fe20003f05270 */
[----:B------:R-:W-:-:S03]  /*0880*/  IMAD.IADD R14, R14, 0x1, R13 ;  /* 0x000000010e0e7824 */ /* 0x000fc600078e020d */
[----:B------:R-:W-:Y:S01]  /*0890*/  SEL R8, R12, R8, !P0 ;  /* 0x000000080c087207 */ /* 0x000fe20004000000 */
[----:B------:R-:W-:Y:S01]  /*08a0*/  IMAD.IADD R15, R15, 0x1, R14 ;  /* 0x000000010f0f7824 */ /* 0x000fe200078e020e */
[----:B------:R-:W-:-:S03]  /*08b0*/  ISETP.NE.AND P0, PT, R32, 0x6, PT ;  /* 0x000000062000780c */ /* 0x000fc60003f05270 */
[----:B--2---:R-:W-:Y:S01]  /*08c0*/  IMAD.IADD R16, R15, 0x1, R16 ;  /* 0x000000010f107824 */ /* 0x004fe200078e0210 */
[----:B------:R-:W-:Y:S02]  /*08d0*/  SEL R8, R13, R8, !P0 ;  /* 0x000000080d087207 */ /* 0x000fe40004000000 */
[----:B------:R-:W-:Y:S01]  /*08e0*/  ISETP.NE.AND P0, PT, R32, 0x7, PT ;  /* 0x000000072000780c */ /* 0x000fe20003f05270 */
[----:B------:R-:W-:-:S03]  /*08f0*/  IMAD.IADD R17, R17, 0x1, R16 ;  /* 0x0000000111117824 */ /* 0x000fc600078e0210 */
[----:B------:R-:W-:Y:S01]  /*0900*/  SEL R8, R14, R8, !P0 ;  /* 0x000000080e087207 */ /* 0x000fe20004000000 */
[----:B------:R-:W-:Y:S01]  /*0910*/  IMAD.IADD R18, R18, 0x1, R17 ;  /* 0x0000000112127824 */ /* 0x000fe200078e0211 */
[----:B------:R-:W-:-:S03]  /*0920*/  ISETP.NE.AND P0, PT, R32, 0x8, PT ;  /* 0x000000082000780c */ /* 0x000fc60003f05270 */
[----:B------:R-:W-:Y:S01]  /*0930*/  IMAD.IADD R19, R19, 0x1, R18 ;  /* 0x0000000113137824 */ /* 0x000fe200078e0212 */
[----:B------:R-:W-:Y:S02]  /*0940*/  SEL R8, R15, R8, !P0 ;  /* 0x000000080f087207 */ /* 0x000fe40004000000 */
[----:B------:R-:W-:Y:S02]  /*0950*/  ISETP.NE.AND P0, PT, R32, 0xa, PT ;  /* 0x0000000a2000780c */ /* 0x000fe40003f05270 */
[----:B------:R-:W-:Y:S02]  /*0960*/  SEL R8, R16, R8, !P1 ;  /* 0x0000000810087207 */ /* 0x000fe40004800000 */
[C---:B------:R-:W-:Y:S02]  /*0970*/  ISETP.NE.AND P1, PT, R32.reuse, 0xb, PT ;  /* 0x0000000b2000780c */ /* 0x040fe40003f25270 */
[----:B------:R-:W-:Y:S02]  /*0980*/  SEL R8, R17, R8, !P0 ;  /* 0x0000000811087207 */ /* 0x000fe40004000000 */
[----:B------:R-:W-:-:S02]  /*0990*/  ISETP.NE.AND P0, PT, R32, 0xc, PT ;  /* 0x0000000c2000780c */ /* 0x000fc40003f05270 */
[----:B------:R-:W-:Y:S02]  /*09a0*/  SEL R8, R18, R8, !P1 ;  /* 0x0000000812087207 */ /* 0x000fe40004800000 */
[----:B------:R-:W-:Y:S02]  /*09b0*/  ISETP.NE.AND P1, PT, R36, RZ, PT ;  /* 0x000000ff2400720c */ /* 0x000fe40003f25270 */
[----:B------:R-:W-:-:S05]  /*09c0*/  SEL R8, R19, R8, !P0 ;  /* 0x0000000813087207 */ /* 0x000fca0004000000 */
[----:B------:R-:W-:-:S06]  /*09d0*/  @P2 IMAD.IADD R33, R8, 0x1, R9 ;  /* 0x0000000108212824 */ /* 0x000fcc00078e0209 */
[----:B------:R-:W-:Y:S05]  /*09e0*/  @P1 BRA `(.L_x_3) ;  /* 0x0000000c006c1947 */ /* 0x000fea0003800000 */
[----:B------:R-:W0:Y:S01]  /*09f0*/  LDS R12, [UR4+0x40] ;  /* 0x00004004ff0c7984 */ /* 0x000e220008000800 */
[----:B------:R-:W1:Y:S01]  /*0a00*/  LDC.64 R10, c[0x0][0x390] ;  /* 0x0000e400ff0a7b82 */ /* 0x000e620000000a00 */
[----:B------:R-:W-:Y:S02]  /*0a10*/  IMAD.MOV.U32 R8, RZ, RZ, 0x65 ;  /* 0x00000065ff087424 */ /* 0x000fe400078e00ff */
[----:B------:R-:W-:Y:S02]  /*0a20*/  IMAD.MOV.U32 R33, RZ, RZ, RZ ;  /* 0x000000ffff217224 */ /* 0x000fe400078e00ff */
[----:B0-----:R-:W-:-:S05]  /*0a30*/  IMAD.IADD R9, R19, 0x1, R12 ;  /* 0x0000000113097824 */ /* 0x001fca00078e020c */
[----:B-1----:R0:W-:Y:S01]  /*0a40*/  ST.E.64.STRONG.GPU desc[UR12][R10.64+0x100], R8 ;  /* 0x000100080a007985 */ /* 0x0021e2000c10fb0c */
[----:B------:R-:W-:Y:S05]  /*0a50*/  BRA `(.L_x_3) ;  /* 0x0000000c00507947 */ /* 0x000fea0003800000 */
.L_x_2:
[----:B------:R-:W-:Y:S02]  /*0a60*/  IADD3 R8, PT, PT, R24, R25, R26 ;  /* 0x0000001918087210 */ /* 0x000fe40007ffe01a */
[C---:B------:R-:W-:Y:S02]  /*0a70*/  ISETP.NE.AND P1, PT, R44.reuse, 0x1f, PT ;  /* 0x0000001f2c00780c */ /* 0x040fe40003f25270 */
[----:B0-----:R-:W-:Y:S02]  /*0a80*/  IADD3 R8, PT, PT, R39, R40, R8 ;  /* 0x0000002827087210 */ /* 0x001fe40007ffe008 */
[----:B------:R-:W-:Y:S02]  /*0a90*/  ISETP.NE.AND P2, PT, R44, RZ, PT ;  /* 0x000000ff2c00720c */ /* 0x000fe40003f45270 */
[----:B------:R-:W-:-:S04]  /*0aa0*/  IADD3 R8, PT, PT, R30, R31, R8 ;  /* 0x0000001f1e087210 */ /* 0x000fc80007ffe008 */
        /* <DEDUP_REMOVED lines=37> */
[----:B------:R-:W-:Y:S01]  /*0d00*/  IMAD.IADD R14, R14, 0x1, R13 ;  /* 0x000000010e0e7824 */ /* 0x000fe200078e020d */
[----:B------:R-:W0:Y:S02]  /*0d10*/  LDS R11, [UR4+0x40] ;  /* 0x00004004ff0b7984 */ /* 0x000e240008000800 */
        /* <DEDUP_REMOVED lines=12> */
[----:B------:R-:W-:-:S04]  /*0de0*/  ISETP.NE.AND P0, PT, R32, 0x9, PT ;  /* 0x000000092000780c */ /* 0x000fc80003f05270 */
[----:B------:R-:W-:Y:S02]  /*0df0*/  SEL R8, R16, R8, !P0 ;  /* 0x0000000810087207 */ /* 0x000fe40004000000 */
[----:B------:R-:W-:-:S04]  /*0e00*/  ISETP.NE.AND P0, PT, R32, 0xa, PT ;  /* 0x0000000a2000780c */ /* 0x000fc80003f05270 */
[----:B------:R-:W-:Y:S02]  /*0e10*/  SEL R8, R17, R8, !P0 ;  /* 0x0000000811087207 */ /* 0x000fe40004000000 */
[----:B------:R-:W-:-:S04]  /*0e20*/  ISETP.NE.AND P0, PT, R32, 0xb, PT ;  /* 0x0000000b2000780c */ /* 0x000fc80003f05270 */
[----:B------:R-:W-:Y:S02]  /*0e30*/  SEL R8, R18, R8, !P0 ;  /* 0x0000000812087207 */ /* 0x000fe40004000000 */
[C---:B------:R-:W-:Y:S01]  /*0e40*/  ISETP.GT.U32.AND P0, PT, R36.reuse, 0x1f, PT ;  /* 0x0000001f2400780c */ /* 0x040fe20003f04070 */
[C---:B0-----:R-:W-:Y:S01]  /*0e50*/  IMAD.IADD R11, R19.reuse, 0x1, R11 ;  /* 0x00000001130b7824 */ /* 0x041fe200078e020b */
[----:B------:R-:W-:Y:S02]  /*0e60*/  SEL R8, R19, R8, !P1 ;  /* 0x0000000813087207 */ /* 0x000fe40004800000 */
[----:B------:R-:W-:-:S03]  /*0e70*/  ISETP.GE.U32.AND P1, PT, R36, 0x20, PT ;  /* 0x000000202400780c */ /* 0x000fc60003f26070 */
[----:B------:R-:W-:-:S05]  /*0e80*/  IMAD.IADD R8, R8, 0x1, R9 ;  /* 0x0000000108087824 */ /* 0x000fca00078e0209 */
[----:B------:R-:W-:Y:S01]  /*0e90*/  SEL R43, R33, R8, !P1 ;  /* 0x00000008212b7207 */ /* 0x000fe20004800000 */
[----:B------:R-:W-:Y:S06]  /*0ea0*/  @P0 BRA `(.L_x_4) ;  /* 0x0000000800140947 */ /* 0x000fec0003800000 */
[----:B------:R-:W0:Y:S01]  /*0eb0*/  LDC.64 R16, c[0x0][0x390] ;  /* 0x0000e400ff107b82 */ /* 0x000e220000000a00 */
[----:B------:R-:W-:Y:S01]  /*0ec0*/  ISETP.NE.AND P1, PT, R36, RZ, PT ;  /* 0x000000ff2400720c */ /* 0x000fe20003f25270 */
[----:B------:R-:W-:Y:S01]  /*0ed0*/  IMAD.U32 R13, RZ, RZ, UR6 ;  /* 0x00000006ff0d7e24 */ /* 0x000fe2000f8e00ff */
[----:B------:R-:W-:-:S05]  /*0ee0*/  LOP3.LUT R18, RZ, R36, RZ, 0x33, !PT ;  /* 0x00000024ff127212 */ /* 0x000fca00078e33ff */
[----:B------:R-:W-:-:S06]  /*0ef0*/  VIADD R18, R18, UR6 ;  /* 0x0000000612127c36 */ /* 0x000fcc0008000000 */
[----:B------:R-:W-:Y:S01]  /*0f00*/  @!P1 IMAD.MOV.U32 R10, RZ, RZ, 0x64 ;  /* 0x00000064ff0a9424 */ /* 0x000fe200078e00ff */
[----:B------:R1:W-:Y:S01]  /*0f10*/  @!P1 STS [UR4+0xc], R11 ;  /* 0x00000c0bff009988 */ /* 0x0003e20008000804 */
[----:B0-----:R-:W-:-:S04]  /*0f20*/  IMAD.WIDE R12, R13, 0x8, R16 ;  /* 0x000000080d0c7825 */ /* 0x001fc800078e0210 */
[----:B------:R-:W-:Y:S01]  /*0f30*/  IMAD.WIDE R16, R18, 0x8, R16 ;  /* 0x0000000812107825 */ /* 0x000fe200078e0210 */
[----:B------:R1:W-:Y:S01]  /*0f40*/  @!P1 ST.E.64.STRONG.GPU desc[UR12][R12.64+0x100], R10 ;  /* 0x0001000a0c009985 */ /* 0x0003e2000c10fb0c */
[----:B------:R-:W-:Y:S05]  /*0f50*/  NANOSLEEP 0x226 ;  /* 0x000002260000795d */ /* 0x000fea0003800000 */
[----:B------:R-:W2:Y:S01]  /*0f60*/  LD.E.64.STRONG.GPU R14, desc[UR12][R16.64+0x100] ;  /* 0x0001000c100e7980 */ /* 0x000ea2000c10fb00 */
[----:B------:R-:W-:Y:S01]  /*0f70*/  UMOV UR5, 0xffffffff ;  /* 0xffffffff00057882 */ /* 0x000fe20000000000 */
[----:B--2---:R-:W-:Y:S02]  /*0f80*/  ISETP.NE.AND P0, PT, R14, 0x63, PT ;  /* 0x000000630e00780c */ /* 0x004fe40003f05270 */
[----:B-1----:R-:W-:Y:S11]  /*0f90*/  BRA.DIV UR5, `(.L_x_5) ;  /* 0x0000002e05dc7947 */ /* 0x002ff6000b800000 */
[----:B------:R-:W-:-:S13]  /*0fa0*/  VOTE.ANY P0, !P0 ;  /* 0x0000000000ff7806 */ /* 0x000fda0004000100 */
.L_x_34:
[----:B------:R-:W-:Y:S05]  /*0fb0*/  @!P0 BRA `(.L_x_6) ;  /* 0x0000000000248947 */ /* 0x000fea0003800000 */
[----:B------:R-:W-:-:S07]  /*0fc0*/  IMAD.MOV.U32 R9, RZ, RZ, 0x1de ;  /* 0x000001deff097424 */ /* 0x000fce00078e00ff */
.L_x_8:
[----:B------:R-:W-:Y:S05]  /*0fd0*/  NANOSLEEP R9 ;  /* 0x000000090000735d */ /* 0x000fea0003800000 */
[----:B------:R-:W2:Y:S01]  /*0fe0*/  LD.E.64.STRONG.GPU R14, desc[UR12][R16.64+0x100] ;  /* 0x0001000c100e7980 */ /* 0x000ea2000c10fb00 */
[----:B------:R-:W-:Y:S01]  /*0ff0*/  UMOV UR5, 0xffffffff ;  /* 0xffffffff00057882 */ /* 0x000fe20000000000 */
[----:B------:R-:W-:Y:S02]  /*1000*/  SHF.R.U32.HI R9, RZ, 0x1, R9 ;  /* 0x00000001ff097819 */ /* 0x000fe40000011609 */
[----:B--2---:R-:W-:Y:S01]  /*1010*/  ISETP.NE.AND P0, PT, R14, 0x63, PT ;  /* 0x000000630e00780c */ /* 0x004fe20003f05270 */
[----:B------:R-:W-:-:S12]  /*1020*/  BRA.DIV UR5, `(.L_x_7) ;  /* 0x0000002e05d87947 */ /* 0x000fd8000b800000 */
[----:B------:R-:W-:-:S13]  /*1030*/  VOTE.ANY P0, !P0 ;  /* 0x0000000000ff7806 */ /* 0x000fda0004000100 */
.L_x_37:
[----:B------:R-:W-:Y:S05]  /*1040*/  @P0 BRA `(.L_x_8) ;  /* 0xfffffffc00e00947 */ /* 0x000fea000383ffff */
.L_x_6:
[----:B------:R-:W-:Y:S01]  /*1050*/  UMOV UR5, 0xffffffff ;  /* 0xffffffff00057882 */ /* 0x000fe20000000000 */
[----:B------:R-:W-:Y:S02]  /*1060*/  ISETP.NE.AND P2, PT, R14, 0x65, PT ;  /* 0x000000650e00780c */ /* 0x000fe40003f45270 */
[----:B------:R-:W-:Y:S11]  /*1070*/  BRA.DIV UR5, `(.L_x_9) ;  /* 0x0000002e05e47947 */ /* 0x000ff6000b800000 */
[----:B------:R-:W0:Y:S01]  /*1080*/  S2R R45, SR_GEMASK ;  /* 0x00000000002d7919 */ /* 0x000e220000003c00 */
[----:B------:R-:W-:Y:S01]  /*1090*/  VOTE.ANY R8, PT, !P2 ;  /* 0x0000000000087806 */ /* 0x000fe200050e0100 */
[C---:B------:R-:W-:Y:S02]  /*10a0*/  VIADD R33, R44.reuse, 0x2 ;  /* 0x000000022c217836 */ /* 0x040fe40000000000 */
[C---:B------:R-:W-:Y:S02]  /*10b0*/  VIADD R32, R44.reuse, 0x4 ;  /* 0x000000042c207836 */ /* 0x040fe40000000000 */
[C---:B------:R-:W-:Y:S02]  /*10c0*/  VIADD R19, R44.reuse, 0x8 ;  /* 0x000000082c137836 */ /* 0x040fe40000000000 */
[----:B------:R-:W-:Y:S01]  /*10d0*/  VIADD R34, R44, 0x10 ;  /* 0x000000102c227836 */ /* 0x000fe20000000000 */
[----:B0-----:R-:W-:-:S05]  /*10e0*/  LOP3.LUT R8, R8, 0x80000000, R45, 0xec, !PT ;  /* 0x8000000008087812 */ /* 0x001fca00078eec2d */
[----:B------:R-:W-:-:S05]  /*10f0*/  VIADD R9, R8, 0xffffffff ;  /* 0xffffffff08097836 */ /* 0x000fca0000000000 */
[----:B------:R-:W-:-:S04]  /*1100*/  LOP3.LUT R9, R8, R9, RZ, 0xc, !PT ;  /* 0x0000000908097212 */ /* 0x000fc800078e0cff */
[----:B------:R0:W1:Y:S02]  /*1110*/  POPC R38, R9 ;  /* 0x0000000900267309 */ /* 0x0000640000000000 */
[----:B0-----:R-:W0:Y:S01]  /*1120*/  LDC.64 R8, c[0x0][0x390] ;  /* 0x0000e400ff087b82 */ /* 0x001e220000000a00 */
[----:B-1----:R-:W1:Y:S01]  /*1130*/  SHFL.DOWN PT, R16, R15, 0x1, R38 ;  /* 0x082000000f107989 */ /* 0x002e6200000e0026 */
[-C--:B------:R-:W-:Y:S02]  /*1140*/  ISETP.GE.AND P0, PT, R44, R38.reuse, PT ;  /* 0x000000262c00720c */ /* 0x080fe40003f06270 */
[-C--:B------:R-:W-:Y:S02]  /*1150*/  ISETP.GT.AND P2, PT, R34, R38.reuse, PT ;  /* 0x000000262200720c */ /* 0x080fe40003f44270 */
[----:B-1----:R-:W-:Y:S02]  /*1160*/  SEL R16, R16, RZ, !P0 ;  /* 0x000000ff10107207 */ /* 0x002fe40004000000 */
[----:B------:R-:W-:-:S03]  /*1170*/  ISETP.GT.AND P0, PT, R33, R38, PT ;  /* 0x000000262100720c */ /* 0x000fc60003f04270 */
[----:B------:R-:W-:-:S05]  /*1180*/  IMAD.IADD R17, R16, 0x1, R15 ;  /* 0x0000000110117824 */ /* 0x000fca00078e020f */
[----:B------:R-:W1:Y:S02]  /*1190*/  SHFL.DOWN PT, R16, R17, 0x2, R38 ;  /* 0x0840000011107989 */ /* 0x000e6400000e0026 */
[----:B-1----:R-:W-:Y:S02]  /*11a0*/  SEL R16, R16, RZ, !P0 ;  /* 0x000000ff10107207 */ /* 0x002fe40004000000 */
[----:B------:R-:W-:-:S03]  /*11b0*/  ISETP.GT.AND P0, PT, R32, R38, PT ;  /* 0x000000262000720c */ /* 0x000fc60003f04270 */
[----:B------:R-:W-:-:S05]  /*11c0*/  IMAD.IADD R35, R17, 0x1, R16 ;  /* 0x0000000111237824 */ /* 0x000fca00078e0210 */
[----:B------:R-:W1:Y:S02]  /*11d0*/  SHFL.DOWN PT, R16, R35, 0x4, R38 ;  /* 0x0880000023107989 */ /* 0x000e6400000e0026 */
[----:B-1----:R-:W-:Y:S02]  /*11e0*/  SEL R16, R16, RZ, !P0 ;  /* 0x000000ff10107207 */ /* 0x002fe40004000000 */
[----:B------:R-:W-:-:S03]  /*11f0*/  ISETP.GT.AND P0, PT, R19, R38, PT ;  /* 0x000000261300720c */ /* 0x000fc60003f04270 */
[----:B------:R-:W-:Y:S01]  /*1200*/  IMAD.IADD R37, R35, 0x1, R16 ;  /* 0x0000000123257824 */ /* 0x000fe200078e0210 */
[----:B0-----:R-:W-:-:S04]  /*1210*/  IADD3 R35, P3, PT, R8, 0x100, RZ ;  /* 0x0000010008237810 */ /* 0x001fc80007f7e0ff */
[----:B------:R-:W0:Y:S02]  /*1220*/  SHFL.DOWN PT, R16, R37, 0x8, R38 ;  /* 0x0900000025107989 */ /* 0x000e2400000e0026 */
[----:B0-----:R-:W-:Y:S02]  /*1230*/  SEL R16, R16, RZ, !P0 ;  /* 0x000000ff10107207 */ /* 0x001fe40004000000 */
[----:B------:R-:W-:-:S03]  /*1240*/  ISETP.NE.AND P0, PT, R14, 0x65, PT ;  /* 0x000000650e00780c */ /* 0x000fc60003f05270 */
[----:B------:R-:W-:Y:S02]  /*1250*/  IMAD.IADD R17, R37, 0x1, R16 ;  /* 0x0000000125117824 */ /* 0x000fe400078e0210 */
[----:B------:R-:W-:-:S03]  /*1260*/  IMAD.X R37, RZ, RZ, R9, P3 ;  /* 0x000000ffff257224 */ /* 0x000fc600018e0609 */
[----:B------:R-:W0:Y:S05]  /*1270*/  SHFL.DOWN PT, R16, R17, 0x10, R38 ;  /* 0x0a00000011107989 */ /* 0x000e2a00000e0026 */
[----:B------:R-:W-:Y:S02]  /*1280*/  VOTE.ALL P0, P0 ;  /* 0x0000000000ff7806 */ /* 0x000fe40000000000 */
[----:B0-----:R-:W-:-:S05]  /*1290*/  SEL R16, R16, RZ, !P2 ;  /* 0x000000ff10107207 */ /* 0x001fca0005000000 */
[----:B------:R-:W-:-:S07]  /*12a0*/  IMAD.IADD R36, R17, 0x1, R16 ;  /* 0x0000000111247824 */ /* 0x000fce00078e0210 */
.L_x_46:
[----:B------:R-:W-:Y:S05]  /*12b0*/  @!P0 BRA `(.L_x_10) ;  /* 0x0000000000d48947 */ /* 0x000fea0003800000 */
[----:B------:R-:W-:-:S07]  /*12c0*/  IMAD.MOV.U32 R38, RZ, RZ, 0x1de ;  /* 0x000001deff267424 */ /* 0x000fce00078e00ff */
.L_x_16:
[----:B------:R-:W-:Y:S02]  /*12d0*/  IMAD.MOV.U32 R8, RZ, RZ, R35 ;  /* 0x000000ffff087224 */ /* 0x000fe400078e0023 */
[----:B------:R-:W-:Y:S02]  /*12e0*/  IMAD.MOV.U32 R9, RZ, RZ, R37 ;  /* 0x000000ffff097224 */ /* 0x000fe400078e0025 */
[----:B------:R-:W-:-:S05]  /*12f0*/  IMAD.WIDE R16, R18, 0x8, R8 ;  /* 0x0000000812107825 */ /* 0x000fca00078e0208 */
[----:B------:R-:W2:Y:S01]  /*1300*/  LD.E.64.STRONG.GPU R14, desc[UR12][R16.64+-0x100] ;  /* 0xffff000c100e7980 */ /* 0x000ea2000c10fb00 */
[----:B------:R-:W-:Y:S05]  /*1310*/  YIELD ;  /* 0x0000000000007946 */ /* 0x000fea0003800000 */
[----:B------:R-:W-:Y:S01]  /*1320*/  UMOV UR5, 0xffffffff ;  /* 0xffffffff00057882 */ /* 0x000fe20000000000 */
[----:B------:R-:W-:Y:S02]  /*1330*/  SHF.R.U32.HI R38, RZ, 0x1, R38 ;  /* 0x00000001ff267819 */ /* 0x000fe40000011626 */
[----:B--2---:R-:W-:Y:S01]  /*1340*/  ISETP.NE.AND P0, PT, R14, 0x63, PT ;  /* 0x000000630e00780c */ /* 0x004fe20003f05270 */
[----:B------:R-:W-:-:S12]  /*1350*/  BRA.DIV UR5, `(.L_x_11) ;  /* 0x0000003205347947 */ /* 0x000fd8000b800000 */
[----:B------:R-:W-:-:S13]  /*1360*/  VOTE.ANY P0, !P0 ;  /* 0x0000000000ff7806 */ /* 0x000fda0004000100 */
.L_x_49:
[----:B------:R-:W-:Y:S05]  /*1370*/  @!P0 BRA `(.L_x_12) ;  /* 0x0000000000248947 */ /* 0x000fea0003800000 */
[----:B------:R-:W-:-:S07]  /*1380*/  IMAD.MOV.U32 R9, RZ, RZ, R38 ;  /* 0x000000ffff097224 */ /* 0x000fce00078e0026 */
.L_x_14:
[----:B------:R-:W-:Y:S05]  /*1390*/  NANOSLEEP R9 ;  /* 0x000000090000735d */ /* 0x000fea0003800000 */
[----:B------:R-:W2:Y:S01]  /*13a0*/  LD.E.64.STRONG.GPU R14, desc[UR12][R16.64+-0x100] ;  /* 0xffff000c100e7980 */ /* 0x000ea2000c10fb00 */
[----:B------:R-:W-:Y:S01]  /*13b0*/  UMOV UR5, 0xffffffff ;  /* 0xffffffff00057882 */ /* 0x000fe20000000000 */
[----:B------:R-:W-:Y:S02]  /*13c0*/  SHF.R.U32.HI R9, RZ, 0x1, R9 ;  /* 0x00000001ff097819 */ /* 0x000fe40000011609 */
[----:B--2---:R-:W-:Y:S01]  /*13d0*/  ISETP.NE.AND P0, PT, R14, 0x63, PT ;  /* 0x000000630e00780c */ /* 0x004fe20003f05270 */
[----:B------:R-:W-:-:S12]  /*13e0*/  BRA.DIV UR5, `(.L_x_13) ;  /* 0x0000003205307947 */ /* 0x000fd8000b800000 */
[----:B------:R-:W-:-:S13]  /*13f0*/  VOTE.ANY P0, !P0 ;  /* 0x0000000000ff7806 */ /* 0x000fda0004000100 */
.L_x_52:
[----:B------:R-:W-:Y:S05]  /*1400*/  @P0 BRA `(.L_x_14) ;  /* 0xfffffffc00e00947 */ /* 0x000fea000383ffff */
.L_x_12:
[----:B------:R-:W-:Y:S01]  /*1410*/  UMOV UR5, 0xffffffff ;  /* 0xffffffff00057882 */ /* 0x000fe20000000000 */
[----:B------:R-:W-:Y:S02]  /*1420*/  ISETP.NE.AND P0, PT, R14, 0x65, PT ;  /* 0x000000650e00780c */ /* 0x000fe40003f05270 */
[----:B------:R-:W-:Y:S11]  /*1430*/  BRA.DIV UR5, `(.L_x_15) ;  /* 0x00000032053c7947 */ /* 0x000ff6000b800000 */
[----:B------:R-:W-:Y:S01]  /*1440*/  VOTE.ANY R8, PT, !P0 ;  /* 0x0000000000087806 */ /* 0x000fe200040e0100 */
[----:B------:R-:W-:-:S03]  /*1450*/  VIADD R18, R18, 0xffffffe0 ;  /* 0xffffffe012127836 */ /* 0x000fc60000000000 */
[----:B------:R-:W-:-:S05]  /*1460*/  LOP3.LUT R8, R8, 0x80000000, R45, 0xec, !PT ;  /* 0x8000000008087812 */ /* 0x000fca00078eec2d */
[----:B------:R-:W-:-:S05]  /*1470*/  VIADD R9, R8, 0xffffffff ;  /* 0xffffffff08097836 */ /* 0x000fca0000000000 */
[----:B------:R-:W-:-:S06]  /*1480*/  LOP3.LUT R9, R8, R9, RZ, 0xc, !PT ;  /* 0x0000000908097212 */ /* 0x000fcc00078e0cff */
[----:B------:R-:W0:Y:S02]  /*1490*/  POPC R9, R9 ;  /* 0x0000000900097309 */ /* 0x000e240000000000 */
[----:B0-----:R-:W0:Y:S01]  /*14a0*/  SHFL.DOWN PT, R16, R15, 0x1, R9 ;  /* 0x082000000f107989 */ /* 0x001e2200000e0009 */
[-C--:B------:R-:W-:Y:S02]  /*14b0*/  ISETP.GE.AND P0, PT, R44, R9.reuse, PT ;  /* 0x000000092c00720c */ /* 0x080fe40003f06270 */
[-C--:B------:R-:W-:Y:S02]  /*14c0*/  ISETP.GT.AND P2, PT, R34, R9.reuse, PT ;  /* 0x000000092200720c */ /* 0x080fe40003f44270 */
[----:B0-----:R-:W-:Y:S02]  /*14d0*/  SEL R16, R16, RZ, !P0 ;  /* 0x000000ff10107207 */ /* 0x001fe40004000000 */
[----:B------:R-:W-:-:S03]  /*14e0*/  ISETP.GT.AND P0, PT, R33, R9, PT ;  /* 0x000000092100720c */ /* 0x000fc60003f04270 */
[----:B------:R-:W-:-:S05]  /*14f0*/  IMAD.IADD R15, R16, 0x1, R15 ;  /* 0x00000001100f7824 */ /* 0x000fca00078e020f */
[----:B------:R-:W0:Y:S02]  /*1500*/  SHFL.DOWN PT, R16, R15, 0x2, R9 ;  /* 0x084000000f107989 */ /* 0x000e2400000e0009 */
        /* <DEDUP_REMOVED lines=9> */
[----:B------:R-:W-:-:S03]  /*15a0*/  ISETP.NE.AND P0, PT, R14, 0x65, PT ;  /* 0x000000650e00780c */ /* 0x000fc60003f05270 */
[----:B------:R-:W-:-:S05]  /*15b0*/  IMAD.IADD R15, R15, 0x1, R16 ;  /* 0x000000010f0f7824 */ /* 0x000fca00078e0210 */
[----:B------:R-:W0:Y:S05]  /*15c0*/  SHFL.DOWN PT, R16, R15, 0x10, R9 ;  /* 0x0a0000000f107989 */ /* 0x000e2a00000e0009 */
[----:B------:R-:W-:Y:S02]  /*15d0*/  VOTE.ALL P0, P0 ;  /* 0x0000000000ff7806 */ /* 0x000fe40000000000 */
[----:B0-----:R-:W-:-:S04]  /*15e0*/  SEL R16, R16, RZ, !P2 ;  /* 0x000000ff10107207 */ /* 0x001fc80005000000 */
[----:B------:R-:W-:-:S07]  /*15f0*/  IADD3 R36, PT, PT, R15, R16, R36 ;  /* 0x000000100f247210 */ /* 0x000fce0007ffe024 */
.L_x_61:
[----:B------:R-:W-:Y:S05]  /*1600*/  @P0 BRA `(.L_x_16) ;  /* 0xfffffffc00300947 */ /* 0x000fea000383ffff */
.L_x_10:
[----:B------:R-:W-:Y:S01]  /*1610*/  ISETP.NE.AND P0, PT, R44, RZ, PT ;  /* 0x000000ff2c00720c */ /* 0x000fe20003f05270 */
[----:B------:R-:W0:Y:S01]  /*1620*/  @!P1 S2R R9, SR_CgaCtaId ;  /* 0x0000000000099919 */ /* 0x000e220000008800 */
[----:B------:R-:W-:Y:S01]  /*1630*/  @!P1 MOV R8, 0x400 ;  /* 0x0000040000089802 */ /* 0x000fe20000000f00 */
[----:B------:R-:W-:Y:S02]  /*1640*/  @!P1 IMAD.IADD R11, R11, 0x1, R36 ;  /* 0x000000010b0b9824 */ /* 0x000fe400078e0224 */
[----:B------:R-:W-:-:S05]  /*1650*/  @!P1 IMAD.MOV.U32 R10, RZ, RZ, 0x65 ;  /* 0x00000065ff0a9424 */ /* 0x000fca00078e00ff */
[----:B------:R1:W-:Y:S03]  /*1660*/  @!P1 ST.E.64.STRONG.GPU desc[UR12][R12.64+0x100], R10 ;  /* 0x0001000a0c009985 */ /* 0x0003e6000c10fb0c */
[----:B------:R-:W-:Y:S01]  /*1670*/  @!P0 MOV R14, 0x400 ;  /* 0x00000400000e8802 */ /* 0x000fe20000000f00 */
[----:B------:R-:W2:Y:S01]  /*1680*/  @!P0 S2R R15, SR_CgaCtaId ;  /* 0x00000000000f8919 */ /* 0x000ea20000008800 */
[----:B0-----:R-:W-:Y:S01]  /*1690*/  @!P1 LEA R9, R9, R8, 0x18 ;  /* 0x0000000809099211 */ /* 0x001fe200078ec0ff */
[----:B------:R-:W-:Y:S02]  /*16a0*/  IMAD.MOV.U32 R8, RZ, RZ, R43 ;  /* 0x000000ffff087224 */ /* 0x000fe400078e002b */
[----:B------:R-:W-:Y:S02]  /*16b0*/  @!P0 IMAD.MOV.U32 R8, RZ, RZ, R36 ;  /* 0x000000ffff088224 */ /* 0x000fe400078e0024 */
[----:B------:R1:W-:Y:S04]  /*16c0*/  @!P1 STS [R9+0x8], R11 ;  /* 0x0000080b09009388 */ /* 0x0003e80000000800 */
[----:B------:R1:W-:Y:S01]  /*16d0*/  @!P1 STS [R9+0x4], R36 ;  /* 0x0000042409009388 */ /* 0x0003e20000000800 */
[----:B--2---:R-:W-:-:S05]  /*16e0*/  @!P0 LEA R15, R15, R14, 0x18 ;  /* 0x0000000e0f0f8211 */ /* 0x004fca00078ec0ff */
[----:B------:R1:W-:Y:S02]  /*16f0*/  @!P0 STS [R15+0x54], R36 ;  /* 0x000054240f008388 */ /* 0x0003e40000000800 */
.L_x_4:
[----:B------:R-:W-:Y:S05]  /*1700*/  WARPSYNC.ALL ;  /* 0x0000000000007948 */ /* 0x000fea0003800000 */
[----:B------:R-:W0:Y:S08]  /*1710*/  S2UR UR7, SR_CgaCtaId ;  /* 0x00000000000779c3 */ /* 0x000e300000008800 */
[----:B------:R-:W-:Y:S06]  /*1720*/  BAR.SYNC.DEFER_BLOCKING 0x0 ;  /* 0x0000000000007b1d */ /* 0x000fec0000010000 */
[----:B------:R-:W-:Y:S01]  /*1730*/  UMOV UR5, 0x400 ;  /* 0x0000040000057882 */ /* 0x000fe20000000000 */
[----:B-1----:R-:W1:Y:S01]  /*1740*/  S2R R10, SR_TID.X ;  /* 0x00000000000a7919 */ /* 0x002e620000002100 */
[----:B0-----:R-:W-:-:S09]  /*1750*/  ULEA UR5, UR7, UR5, 0x18 ;  /* 0x0000000507057291 */ /* 0x001fd2000f8ec0ff */
[----:B------:R-:W0:Y:S01]  /*1760*/  LDS R9, [UR5+0x54] ;  /* 0x00005405ff097984 */ /* 0x000e220008000800 */
[----:B-1----:R-:W-:-:S04]  /*1770*/  ISETP.NE.AND P0, PT, R10, RZ, PT ;  /* 0x000000ff0a00720c */ /* 0x002fc80003f05270 */
[----:B0-----:R-:W-:-:S05]  /*1780*/  SEL R9, R9, RZ, P0 ;  /* 0x000000ff09097207 */ /* 0x001fca0000000000 */
[----:B------:R-:W-:-:S07]  /*1790*/  IMAD.IADD R33, R9, 0x1, R8 ;  /* 0x0000000109217824 */ /* 0x000fce00078e0208 */
.L_x_3:
[----:B------:R-:W-:Y:S05]  /*17a0*/  BSYNC.RECONVERGENT B0 ;  /* 0x0000000000007941 */ /* 0x000fea0003800200 */
.L_x_1:
[----:B------:R-:W-:Y:S01]  /*17b0*/  IMAD.IADD R26, R26, 0x1, R33 ;  /* 0x000000011a1a7824 */ /* 0x000fe200078e0221 */
[----:B------:R-:W-:Y:S03]  /*17c0*/  BAR.SYNC.DEFER_BLOCKING 0x0 ;  /* 0x0000000000007b1d */ /* 0x000fe60000010000 */
[----:B------:R-:W-:-:S03]  /*17d0*/  IMAD.IADD R25, R25, 0x1, R26 ;  /* 0x0000000119197824 */ /* 0x000fc600078e021a */
[----:B------:R-:W1:Y:S01]  /*17e0*/  LDCU.64 UR8, c[0x0][0x388] ;  /* 0x00007100ff0877ac */ /* 0x000e620008000a00 */
[----:B------:R-:W-:-:S04]  /*17f0*/  IMAD.IADD R24, R24, 0x1, R25 ;  /* 0x0000000118187824 */ /* 0x000fc800078e0219 */
[----:B------:R-:W-:-:S04]  /*1800*/  IMAD.IADD R40, R40, 0x1, R24 ;  /* 0x0000000128287824 */ /* 0x000fc800078e0218 */
[----:B0-----:R-:W-:-:S04]  /*1810*/  IMAD.IADD R8, R39, 0x1, R40 ;  /* 0x0000000127087824 */ /* 0x001fc800078e0228 */
[----:B------:R-:W-:-:S04]  /*1820*/  IMAD.IADD R31, R31, 0x1, R8 ;  /* 0x000000011f1f7824 */ /* 0x000fc800078e0208 */
[----:B------:R-:W-:Y:S01]  /*1830*/  IMAD.IADD R30, R30, 0x1, R31 ;  /* 0x000000011e1e7824 */ /* 0x000fe200078e021f */
[----:B------:R-:W-:Y:S01]  /*1840*/  STS [R27], R26 ;  /* 0x0000001a1b007388 */ /* 0x000fe20000000800 */
[----:B-1----:R-:W-:Y:S02]  /*1850*/  IADD3 R42, P0, PT, R42, UR8, RZ ;  /* 0x000000082a2a7c10 */ /* 0x002fe4000ff1e0ff */
[----:B------:R-:W-:Y:S01]  /*1860*/  IMAD.IADD R10, R29, 0x1, R30 ;  /* 0x000000011d0a7824 */ /* 0x000fe200078e021e */
[----:B------:R-:W-:Y:S01]  /*1870*/  STS [R27+0x4], R25 ;  /* 0x000004191b007388 */ /* 0x000fe20000000800 */
[----:B------:R-:W-:Y:S02]  /*1880*/  IADD3.X R43, PT, PT, R41, UR9, RZ, P0, !PT ;  /* 0x00000009292b7c10 */ /* 0x000fe400087fe4ff */
[----:B------:R-:W-:Y:S01]  /*1890*/  IMAD.IADD R23, R23, 0x1, R10 ;  /* 0x0000000117177824 */ /* 0x000fe200078e020a */
[----:B------:R-:W-:Y:S03]  /*18a0*/  STS [R27+0x8], R24 ;  /* 0x000008181b007388 */ /* 0x000fe60000000800 */
        /* <DEDUP_REMOVED lines=19> */
[----:B------:R-:W-:Y:S04]  /*19e0*/  STS [R27+0x30], R7 ;  /* 0x000030071b007388 */ /* 0x000fe80000000800 */
[----:B------:R-:W-:Y:S04]  /*19f0*/  STS [R27+0x34], R6 ;  /* 0x000034061b007388 */ /* 0x000fe80000000800 */
[----:B------:R-:W-:Y:S04]  /*1a00*/  STS [R27+0x38], R5 ;  /* 0x000038051b007388 */ /* 0x000fe80000000800 */
[----:B------:R-:W-:Y:S04]  /*1a10*/  STS [R27+0x3c], R4 ;  /* 0x00003c041b007388 */ /* 0x000fe80000000800 */
[----:B------:R-:W-:Y:S04]  /*1a20*/  STS [R27+0x40], R3 ;  /* 0x000040031b007388 */ /* 0x000fe80000000800 */
[----:B------:R-:W-:Y:S04]  /*1a30*/  STS [R27+0x44], R2 ;  /* 0x000044021b007388 */ /* 0x000fe80000000800 */
[----:B------:R-:W-:Y:S01]  /*1a40*/  STS [R27+0x48], R0 ;  /* 0x000048001b007388 */ /* 0x000fe20000000800 */
[----:B------:R-:W-:-:S03]  /*1a50*/  NOP ;  /* 0x0000000000007918 */ /* 0x000fc60000000000 */
[----:B------:R-:W0:Y:S04]  /*1a60*/  LDS R9, [R28] ;  /* 0x000000001c097984 */ /* 0x000e280000000800 */
[----:B------:R-:W1:Y:S04]  /*1a70*/  LDS R7, [R28+0x80] ;  /* 0x000080001c077984 */ /* 0x000e680000000800 */
[----:B------:R-:W2:Y:S04]  /*1a80*/  LDS R11, [R28+0x100] ;  /* 0x000100001c0b7984 */ /* 0x000ea80000000800 */
[----:B------:R-:W3:Y:S04]  /*1a90*/  LDS R13, [R28+0x180] ;  /* 0x000180001c0d7984 */ /* 0x000ee80000000800 */
[----:B------:R-:W4:Y:S04]  /*1aa0*/  LDS R5, [R28+0x200] ;  /* 0x000200001c057984 */ /* 0x000f280000000800 */
[----:B------:R-:W5:Y:S04]  /*1ab0*/  LDS R15, [R28+0x280] ;  /* 0x000280001c0f7984 */ /* 0x000f680000000800 */
        /* <DEDUP_REMOVED lines=13> */
[----:B0-----:R-:W-:Y:S04]  /*1b90*/  STG.E desc[UR12][R42.64], R9 ;  /* 0x000000092a007986 */ /* 0x001fe8000c10190c */
[----:B-1----:R-:W-:Y:S04]  /*1ba0*/  STG.E desc[UR12][R42.64+0x80], R7 ;  /* 0x000080072a007986 */ /* 0x002fe8000c10190c */
[----:B--2---:R-:W-:Y:S04]  /*1bb0*/  STG.E desc[UR12][R42.64+0x100], R11 ;  /* 0x0001000b2a007986 */ /* 0x004fe8000c10190c */
[----:B---3--:R-:W-:Y:S04]  /*1bc0*/  STG.E desc[UR12][R42.64+0x180], R13 ;  /* 0x0001800d2a007986 */ /* 0x008fe8000c10190c */
[----:B----4-:R-:W-:Y:S04]  /*1bd0*/  STG.E desc[UR12][R42.64+0x200], R5 ;  /* 0x000200052a007986 */ /* 0x010fe8000c10190c */
[----:B-----5:R-:W-:Y:S04]  /*1be0*/  STG.E desc[UR12][R42.64+0x280], R15 ;  /* 0x0002800f2a007986 */ /* 0x020fe8000c10190c */
[----:B------:R-:W-:Y:S04]  /*1bf0*/  STG.E desc[UR12][R42.64+0x300], R3 ;  /* 0x000300032a007986 */ /* 0x000fe8000c10190c */
        /* <DEDUP_REMOVED lines=11> */
[----:B------:R-:W-:Y:S01]  /*1cb0*/  STG.E desc[UR12][R42.64+0x900], R39 ;  /* 0x000900272a007986 */ /* 0x000fe2000c10190c */
[----:B------:R-:W-:Y:S05]  /*1cc0*/  EXIT ;  /* 0x000000000000794d */ /* 0x000fea0003800000 */
.L_x_0:
[----:B------:R-:W-:-:S04]  /*1cd0*/  ISETP.NE.U32.AND P0, PT, RZ, UR7, PT ;  /* 0x00000007ff007c0c */ /* 0x000fc8000bf05070 */
[----:B------:R-:W-:-:S13]  /*1ce0*/  ISETP.NE.AND.EX P0, PT, RZ, UR4, PT, P0 ;  /* 0x00000004ff007c0c */ /* 0x000fda000bf05300 */
[----:B------:R-:W-:Y:S05]  /*1cf0*/  @!P0 EXIT ;  /* 0x000000000000894d */ /* 0x000fea0003800000 */
[----:B------:R-:W0:Y:S02]  /*1d00*/  LDCU.64 UR4, c[0x0][0x380] ;  /* 0x00007000ff0477ac */ /* 0x000e240008000a00 */
[----:B0-----:R-:W-:-:S06]  /*1d10*/  UIMAD.WIDE UR4, UR6, 0x7b80, UR4 ;  /* 0x00007b80060478a5 */ /* 0x001fcc000f8e0204 */
[----:B------:R-:W-:Y:S02]  /*1d20*/  IMAD.U32 R2, RZ, RZ, UR4 ;  /* 0x00000004ff027e24 */ /* 0x000fe4000f8e00ff */
[----:B------:R-:W-:-:S05]  /*1d30*/  IMAD.U32 R3, RZ, RZ, UR5 ;  /* 0x00000005ff037e24 */ /* 0x000fca000f8e00ff */
[----:B------:R0:W2:Y:S01]  /*1d40*/  LDG.E R0, desc[UR12][R2.64] ;  /* 0x0000000c02007981 */ /* 0x0000a2000c1e1900 */
[----:B------:R-:W1:Y:S02]  /*1d50*/  S2R R43, SR_TID.X ;  /* 0x00000000002b7919 */ /* 0x000e640000002100 */
[C---:B-1----:R-:W-:Y:S02]  /*1d60*/  LOP3.LUT R28, R43.reuse, 0x1f, RZ, 0xc0, !PT ;  /* 0x0000001f2b1c7812 */ /* 0x042fe400078ec0ff */
[----:B------:R-:W-:-:S05]  /*1d70*/  LOP3.LUT R5, R43, 0x3e0, RZ, 0xc0, !PT ;  /* 0x000003e02b057812 */ /* 0x000fca00078ec0ff */
[----:B------:R-:W-:-:S04]  /*1d80*/  IMAD R28, R5, 0x13, R28 ;  /* 0x00000013051c7824 */ /* 0x000fc800078e021c */
[C---:B------:R-:W-:Y:S01]  /*1d90*/  VIADD R4, R28.reuse, 0x20 ;  /* 0x000000201c047836 */ /* 0x040fe20000000000 */
[C---:B------:R-:W-:Y:S01]  /*1da0*/  ISETP.GE.U32.AND P1, PT, R28.reuse, UR7, PT ;  /* 0x000000071c007c0c */ /* 0x040fe2000bf26070 */
[C---:B------:R-:W-:Y:S01]  /*1db0*/  VIADD R5, R28.reuse, 0x40 ;  /* 0x000000401c057836 */ /* 0x040fe20000000000 */
[C---:B0-----:R-:W-:Y:S01]  /*1dc0*/  LEA R2, P0, R28.reuse, UR4, 0x2 ;  /* 0x000000041c027c11 */ /* 0x041fe2000f8010ff */
[----:B------:R-:W-:Y:S01]  /*1dd0*/  VIADD R3, R28, 0x80 ;  /* 0x000000801c037836 */ /* 0x000fe20000000000 */
[----:B------:R-:W-:Y:S01]  /*1de0*/  ISETP.GE.U32.AND P2, PT, R4, UR7, PT ;  /* 0x0000000704007c0c */ /* 0x000fe2000bf46070 */
[C---:B------:R-:W-:Y:S01]  /*1df0*/  VIADD R4, R28.reuse, 0xa0 ;  /* 0x000000a01c047836 */ /* 0x040fe20000000000 */
[----:B------:R-:W-:Y:S01]  /*1e00*/  ISETP.GE.U32.AND P3, PT, R5, UR7, PT ;  /* 0x0000000705007c0c */ /* 0x000fe2000bf66070 */
[C---:B------:R-:W-:Y:S01]  /*1e10*/  VIADD R5, R28.reuse, 0xc0 ;  /* 0x000000c01c057836 */ /* 0x040fe20000000000 */
[----:B------:R-:W-:Y:S01]  /*1e20*/  ISETP.GE.U32.AND P5, PT, R3, UR7, PT ;  /* 0x0000000703007c0c */ /* 0x000fe2000bfa6070 */
[----:B------:R-:W-:Y:S01]  /*1e30*/  VIADD R6, R28, 0x60 ;  /* 0x000000601c067836 */ /* 0x000fe20000000000 */
[----:B------:R-:W-:Y:S01]  /*1e40*/  ISETP.GE.U32.AND P6, PT, R4, UR7, PT ;  /* 0x0000000704007c0c */ /* 0x000fe2000bfc6070 */
[----:B------:R-:W-:Y:S01]  /*1e50*/  IMAD.X R3, RZ, RZ, UR5, P0 ;  /* 0x00000005ff037e24 */ /* 0x000fe200080e06ff */
[----:B------:R-:W-:Y:S01]  /*1e60*/  ISETP.GE.U32.AND P0, PT, R5, UR7, PT ;  /* 0x0000000705007c0c */ /* 0x000fe2000bf06070 */
[----:B------:R-:W-:Y:S01]  /*1e70*/  VIADD R5, R28, 0xe0 ;  /* 0x000000e01c057836 */ /* 0x000fe20000000000 */
[----:B------:R-:W-:Y:S01]  /*1e80*/  ISETP.GE.U32.AND P4, PT, R6, UR7, PT ;  /* 0x0000000706007c0c */ /* 0x000fe2000bf86070 */
[----:B------:R-:W-:-:S02]  /*1e90*/  VIADD R41, R28, 0x100 ;  /* 0x000001001c297836 */ /* 0x000fc40000000000 */
[C---:B------:R-:W-:Y:S02]  /*1ea0*/  VIADD R7, R28.reuse, 0x120 ;  /* 0x000001201c077836 */ /* 0x040fe40000000000 */
[C---:B------:R-:W-:Y:S02]  /*1eb0*/  VIADD R40, R28.reuse, 0x240 ;  /* 0x000002401c287836 */ /* 0x040fe40000000000 */
[----:B--2---:R-:W-:Y:S02]  /*1ec0*/  IMAD.MOV.U32 R4, RZ, RZ, R0 ;  /* 0x000000ffff047224 */ /* 0x004fe400078e0000 */
[----:B------:R-:W2:Y:S01]  /*1ed0*/  @!P1 LDG.E R0, desc[UR12][R2.64] ;  /* 0x0000000c02009981 */ /* 0x000ea2000c1e1900 */
[----:B------:R-:W-:Y:S01]  /*1ee0*/  ISETP.GE.U32.AND P1, PT, R5, UR7, PT ;  /* 0x0000000705007c0c */ /* 0x000fe2000bf26070 */
[----:B------:R-:W-:Y:S02]  /*1ef0*/  IMAD.MOV.U32 R8, RZ, RZ, R4 ;  /* 0x000000ffff087224 */ /* 0x000fe400078e0004 */
[----:B------:R-:W-:-:S02]  /*1f00*/  VIADD R5, R28, 0x140 ;  /* 0x000001401c057836 */ /* 0x000fc40000000000 */
[--C-:B------:R-:W-:Y:S02]  /*1f10*/  IMAD.MOV.U32 R10, RZ, RZ, R4.reuse ;  /* 0x000000ffff0a7224 */ /* 0x100fe400078e0004 */
[----:B------:R-:W3:Y:S01]  /*1f20*/  @!P3 LDG.E R8, desc[UR12][R2.64+0x100] ;  /* 0x0001000c0208b981 */ /* 0x000ee2000c1e1900 */
[----:B------:R-:W-:Y:S01]  /*1f30*/  ISETP.GE.U32.AND P3, PT, R5, UR7, PT ;  /* 0x0000000705007c0c */ /* 0x000fe2000bf66070 */
[C---:B------:R-:W-:Y:S02]  /*1f40*/  VIADD R5, R28.reuse, 0x160 ;  /* 0x000001601c057836 */ /* 0x040fe40000000000 */
[--C-:B------:R-:W-:Y:S01]  /*1f50*/  IMAD.MOV.U32 R12, RZ, RZ, R4.reuse ;  /* 0x000000ffff0c7224 */ /* 0x100fe200078e0004 */
[----:B------:R-:W4:Y:S01]  /*1f60*/  @!P4 LDG.E R10, desc[UR12][R2.64+0x180] ;  /* 0x0001800c020ac981 */ /* 0x000f22000c1e1900 */
[----:B------:R-:W-:Y:S01]  /*1f70*/  IMAD.MOV.U32 R14, RZ, RZ, R4 ;  /* 0x000000ffff0e7224 */ /* 0x000fe200078e0004 */
[----:B------:R-:W-:Y:S01]  /*1f80*/  ISETP.GE.U32.AND P4, PT, R5, UR7, PT ;  /* 0x0000000705007c0c */ /* 0x000fe2000bf86070 */
[----:B------:R-:W-:-:S02]  /*1f90*/  VIADD R5, R28, 0x180 ;  /* 0x000001801c057836 */ /* 0x000fc40000000000 */
[--C-:B------:R-:W-:Y:S01]  /*1fa0*/  IMAD.MOV.U32 R6, RZ, RZ, R4.reuse ;  /* 0x000000ffff067224 */ /* 0x100fe200078e0004 */
[----:B------:R-:W5:Y:S01]  /*1fb0*/  @!P5 LDG.E R12, desc[UR12][R2.64+0x200] ;  /* 0x0002000c020cd981 */ /* 0x000f62000c1e1900 */
[----:B------:R-:W-:Y:S01]  /*1fc0*/  ISETP.GE.U32.AND P5, PT, R41, UR7, PT ;  /* 0x0000000729007c0c */ /* 0x000fe2000bfa6070 */
[--C-:B------:R-:W-:Y:S02]  /*1fd0*/  IMAD.MOV.U32 R16, RZ, RZ, R4.reuse ;  /* 0x000000ffff107224 */ /* 0x100fe400078e0004 */
[----:B------:R-:W5:Y:S01]  /*1fe0*/  @!P6 LDG.E R14, desc[UR12][R2.64+0x280] ;  /* 0x0002800c020ee981 */ /* 0x000f62000c1e1900 */
[----:B------:R-:W-:Y:S01]  /*1ff0*/  ISETP.GE.U32.AND P6, PT, R5, UR7, PT ;  /* 0x0000000705007c0c */ /* 0x000fe2000bfc6070 */
[----:B------:R-:W-:Y:S02]  /*2000*/  VIADD R5, R28, 0x1a0 ;  /* 0x000001a01c057836 */ /* 0x000fe40000000000 */
[----:B------:R-:W5:Y:S01]  /*2010*/  @!P2 LDG.E R6, desc[UR12][R2.64+0x80] ;  /* 0x0000800c0206a981 */ /* 0x000f62000c1e1900 */
[----:B------:R-:W-:Y:S01]  /*2020*/  ISETP.GE.U32.AND P2, PT, R7, UR7, PT ;  /* 0x0000000707007c0c */ /* 0x000fe2000bf46070 */
[----:B------:R-:W-:-:S02]  /*2030*/  IMAD.MOV.U32 R18, RZ, RZ, R4 ;  /* 0x000000ffff127224 */ /* 0x000fc400078e0004 */
[--C-:B------:R-:W-:Y:S01]  /*2040*/  IMAD.MOV.U32 R20, RZ, RZ, R4.reuse ;  /* 0x000000ffff147224 */ /* 0x100fe200078e0004 */
[----:B------:R-:W5:Y:S01]  /*2050*/  @!P0 LDG.E R16, desc[UR12][R2.64+0x300] ;  /* 0x0003000c02108981 */ /* 0x000f62000c1e1900 */
[----:B------:R-:W-:Y:S01]  /*2060*/  ISETP.GE.U32.AND P0, PT, R5, UR7, PT ;  /* 0x0000000705007c0c */ /* 0x000fe2000bf06070 */
[C---:B------:R-:W-:Y:S02]  /*2070*/  VIADD R7, R28.reuse, 0x1c0 ;  /* 0x000001c01c077836 */ /* 0x040fe40000000000 */
[C---:B------:R-:W-:Y:S01]  /*2080*/  VIADD R5, R28.reuse, 0x1e0 ;  /* 0x000001e01c057836 */ /* 0x040fe20000000000 */
[----:B------:R-:W5:Y:S01]  /*2090*/  @!P1 LDG.E R18, desc[UR12][R2.64+0x380] ;  /* 0x0003800c02129981 */ /* 0x000f62000c1e1900 */
[--C-:B------:R-:W-:Y:S01]  /*20a0*/  IMAD.MOV.U32 R22, RZ, RZ, R4.reuse ;  /* 0x000000ffff167224 */ /* 0x100fe200078e0004 */
[----:B------:R-:W-:Y:S01]  /*20b0*/  ISETP.GE.U32.AND P1, PT, R7, UR7, PT ;  /* 0x0000000707007c0c */ /* 0x000fe2000bf26070 */
[--C-:B------:R-:W-:Y:S01]  /*20c0*/  IMAD.MOV.U32 R24, RZ, RZ, R4.reuse ;  /* 0x000000ffff187224 */ /* 0x100fe200078e0004 */
[----:B------:R-:W5:Y:S01]  /*20d0*/  @!P5 LDG.E R20, desc[UR12][R2.64+0x400] ;  /* 0x0004000c0214d981 */ /* 0x000f62000c1e1900 */
[----:B------:R-:W-:Y:S01]  /*20e0*/  IMAD.MOV.U32 R30, RZ, RZ, R4 ;  /* 0x000000ffff1e7224 */ /* 0x000fe200078e0004 */
[----:B------:R-:W-:Y:S01]  /*20f0*/  ISETP.GE.U32.AND P5, PT, R5, UR7, PT ;  /* 0x0000000705007c0c */ /* 0x000fe2000bfa6070 */
[C---:B------:R-:W-:Y:S01]  /*2100*/  VIADD R5, R28.reuse, 0x200 ;  /* 0x000002001c057836 */ /* 0x040fe20000000000 */
[----:B------:R-:W5:Y:S01]  /*2110*/  @!P2 LDG.E R22, desc[UR12][R2.64+0x480] ;  /* 0x0004800c0216a981 */ /* 0x000f62000c1e1900 */
[----:B------:R-:W-:-:S03]  /*2120*/  VIADD R7, R28, 0x220 ;  /* 0x000002201c077836 */ /* 0x000fc60000000000 */
[----:B------:R-:W5:Y:S01]  /*2130*/  @!P3 LDG.E R24, desc[UR12][R2.64+0x500] ;  /* 0x0005000c0218b981 */ /* 0x000f62000c1e1900 */
[----:B------:R-:W-:Y:S02]  /*2140*/  ISETP.GE.U32.AND P2, PT, R5, UR7, PT ;  /* 0x0000000705007c0c */ /* 0x000fe4000bf46070 */
[----:B------:R-:W-:Y:S01]  /*2150*/  ISETP.GE.U32.AND P3, PT, R7, UR7, PT ;  /* 0x0000000707007c0c */ /* 0x000fe2000bf66070 */
[----:B------:R-:W5:Y:S01]  /*2160*/  @!P4 LDG.E R30, desc[UR12][R2.64+0x580] ;  /* 0x0005800c021ec981 */ /* 0x000f62000c1e1900 */
[----:B------:R-:W-:Y:S01]  /*2170*/  ISETP.GE.U32.AND P4, PT, R40, UR7, PT ;  /* 0x0000000728007c0c */ /* 0x000fe2000bf86070 */
[--C-:B------:R-:W-:Y:S02]  /*2180*/  IMAD.MOV.U32 R32, RZ, RZ, R4.reuse ;  /* 0x000000ffff207224 */ /* 0x100fe400078e0004 */
[--C-:B------:R-:W-:Y:S02]  /*2190*/  IMAD.MOV.U32 R34, RZ, RZ, R4.reuse ;  /* 0x000000ffff227224 */ /* 0x100fe400078e0004 */
[----:B------:R-:W-:-:S02]  /*21a0*/  IMAD.MOV.U32 R38, RZ, RZ, R4 ;  /* 0x000000ffff267224 */ /* 0x000fc400078e0004 */
[--C-:B------:R-:W-:Y:S01]  /*21b0*/  IMAD.MOV.U32 R42, RZ, RZ, R4.reuse ;  /* 0x000000ffff2a7224 */ /* 0x100fe200078e0004 */
[----:B------:R-:W5:Y:S01]  /*21c0*/  @!P6 LDG.E R32, desc[UR12][R2.64+0x600] ;  /* 0x0006000c0220e981 */ /* 0x000f62000c1e1900 */
[--C-:B------:R-:W-:Y:S02]  /*21d0*/  IMAD.MOV.U32 R44, RZ, RZ, R4.reuse ;  /* 0x000000ffff2c7224 */ /* 0x100fe400078e0004 */
[----:B------:R-:W-:Y:S01]  /*21e0*/  IMAD.MOV.U32 R5, RZ, RZ, R4 ;  /* 0x000000ffff057224 */ /* 0x000fe200078e0004 */
[----:B------:R-:W5:Y:S04]  /*21f0*/  @!P0 LDG.E R34, desc[UR12][R2.64+0x680] ;  /* 0x0006800c02228981 */ /* 0x000f68000c1e1900 */
[----:B------:R-:W5:Y:S04]  /*2200*/  @!P1 LDG.E R38, desc[UR12][R2.64+0x700] ;  /* 0x0007000c02269981 */ /* 0x000f68000c1e1900 */
[----:B------:R-:W5:Y:S04]  /*2210*/  @!P5 LDG.E R42, desc[UR12][R2.64+0x780] ;  /* 0x0007800c022ad981 */ /* 0x000f68000c1e1900 */
[----:B------:R-:W5:Y:S04]  /*2220*/  @!P2 LDG.E R44, desc[UR12][R2.64+0x800] ;  /* 0x0008000c022ca981 */ /* 0x000f68000c1e1900 */
[----:B------:R-:W5:Y:S04]  /*2230*/  @!P3 LDG.E R5, desc[UR12][R2.64+0x880] ;  /* 0x0008800c0205b981 */ /* 0x000f68000c1e1900 */
[----:B------:R-:W5:Y:S01]  /*2240*/  @!P4 LDG.E R4, desc[UR12][R2.64+0x900] ;  /* 0x0009000c0204c981 */ /* 0x000f62000c1e1900 */
[----:B------:R-:W0:Y:S01]  /*2250*/  S2R R35, SR_LANEID ;  /* 0x0000000000237919 */ /* 0x000e220000000000 */
[----:B------:R-:W1:Y:S01]  /*2260*/  S2UR UR5, SR_CgaCtaId ;  /* 0x00000000000579c3 */ /* 0x000e620000008800 */
[----:B------:R-:W-:Y:S01]  /*2270*/  SHF.R.U32.HI R36, RZ, 0x5, R43 ;  /* 0x00000005ff247819 */ /* 0x000fe2000001162b */
[----:B------:R-:W-:-:S02]  /*2280*/  UMOV UR4, 0x400 ;  /* 0x0000040000047882 */ /* 0x000fc40000000000 */
[----:B-1----:R-:W-:Y:S02]  /*2290*/  ULEA UR4, UR5, UR4, 0x18 ;  /* 0x0000000405047291 */ /* 0x002fe4000f8ec0ff */
[----:B0-----:R-:W-:-:S05]  /*22a0*/  IMAD R27, R36, 0x260, R35 ;  /* 0x00000260241b7824 */ /* 0x001fca00078e0223 */
[----:B------:R-:W-:-:S05]  /*22b0*/  LEA R27, R27, UR4, 0x2 ;  /* 0x000000041b1b7c11 */ /* 0x000fca000f8e10ff */
[----:B------:R-:W-:Y:S01]  /*22c0*/  IMAD R26, R35, 0x48, R27 ;  /* 0x00000048231a7824 */ /* 0x000fe200078e021b */
[----:B------:R-:W-:Y:S01]  /*22d0*/  UISETP.NE.AND UP0, UPT, UR6, URZ, UPT ;  /* 0x000000ff0600728c */ /* 0x000fe2000bf05270 */
        /* <DEDUP_REMOVED lines=41> */
[----:B0-----:R-:W-:Y:S02]  /*2570*/  IADD3 R8, PT, PT, R23, R24, R25 ;  /* 0x0000001817087210 */ /* 0x001fe40007ffe019 */
[----:B------:R-:W-:Y:S02]  /*2580*/  ISETP.NE.AND P1, PT, R35, 0x1f, PT ;  /* 0x0000001f2300780c */ /* 0x000fe40003f25270 */
[----:B------:R-:W-:Y:S02]  /*2590*/  IADD3 R8, PT, PT, R33, R34, R8 ;  /* 0x0000002221087210 */ /* 0x000fe40007ffe008 */
[----:B------:R-:W-:Y:S02]  /*25a0*/  ISETP.NE.AND P2, PT, R36, 0xc, PT ;  /* 0x0000000c2400780c */ /* 0x000fe40003f45270 */
[----:B------:R-:W-:Y:S02]  /*25b0*/  IADD3 R8, PT, PT, R31, R32, R8 ;  /* 0x000000201f087210 */ /* 0x000fe40007ffe008 */
[----:B------:R-:W-:-:S02]  /*25c0*/  ISETP.GE.U32.AND P3, PT, R43, 0x20, PT ;  /* 0x000000202b00780c */ /* 0x000fc40003f66070 */
        /* <DEDUP_REMOVED lines=29> */
[----:B------:R-:W-:-:S03]  /*27a0*/  IMAD.IADD R11, R11, 0x1, R10 ;  /* 0x000000010b0b7824 */ /* 0x000fc600078e020a */
        /* <DEDUP_REMOVED lines=16> */
[----:B------:R-:W-:-:S04]  /*28b0*/  ISETP.NE.AND P0, PT, R36, 0x8, PT ;  /* 0x000000082400780c */ /* 0x000fc80003f05270 */
[----:B------:R-:W-:Y:S02]  /*28c0*/  SEL R8, R15, R8, !P0 ;  /* 0x000000080f087207 */ /* 0x000fe40004000000 */
[----:B------:R-:W-:Y:S02]  /*28d0*/  ISETP.NE.AND P0, PT, R36, 0xa, PT ;  /* 0x0000000a2400780c */ /* 0x000fe40003f05270 */
[----:B------:R-:W-:Y:S02]  /*28e0*/  SEL R8, R16, R8, !P1 ;  /* 0x0000000810087207 */ /* 0x000fe40004800000 */
[----:B------:R-:W-:Y:S02]  /*28f0*/  ISETP.NE.AND P1, PT, R36, 0xb, PT ;  /* 0x0000000b2400780c */ /* 0x000fe40003f25270 */
[----:B------:R-:W-:Y:S02]  /*2900*/  SEL R8, R17, R8, !P0 ;  /* 0x0000000811087207 */ /* 0x000fe40004000000 */
[----:B------:R-:W-:-:S02]  /*2910*/  ISETP.NE.AND P0, PT, R35, RZ, PT ;  /* 0x000000ff2300720c */ /* 0x000fc40003f05270 */
[----:B------:R-:W-:Y:S01]  /*2920*/  SEL R8, R18, R8, !P1 ;  /* 0x0000000812087207 */ /* 0x000fe20004800000 */
[----:B------:R-:W-:Y:S01]  /*2930*/  @!P2 IMAD.IADD R8, R19, 0x1, R18 ;  /* 0x000000011308a824 */ /* 0x000fe200078e0212 */
[----:B------:R-:W-:Y:S02]  /*2940*/  SEL R9, R37, RZ, P0 ;  /* 0x000000ff25097207 */ /* 0x000fe40000000000 */
[----:B------:R-:W-:-:S03]  /*2950*/  ISETP.NE.AND P0, PT, R43, RZ, PT ;  /* 0x000000ff2b00720c */ /* 0x000fc60003f05270 */
[----:B------:R-:W-:-:S05]  /*2960*/  @P3 IMAD.IADD R37, R8, 0x1, R9 ;  /* 0x0000000108253824 */ /* 0x000fca00078e0209 */
[----:B------:R-:W-:Y:S01]  /*2970*/  SEL R8, R37, RZ, P0 ;  /* 0x000000ff25087207 */ /* 0x000fe20000000000 */
[----:B------:R-:W-:Y:S06]  /*2980*/  BRA `(.L_x_18) ;  /* 0x0000000c005c7947 */ /* 0x000fec0003800000 */
.L_x_17:
[----:B0-----:R-:W-:Y:S02]  /*2990*/  IADD3 R8, PT, PT, R23, R24, R25 ;  /* 0x0000001817087210 */ /* 0x001fe40007ffe019 */
[----:B------:R-:W-:Y:S02]  /*29a0*/  ISETP.NE.AND P1, PT, R35, 0x1f, PT ;  /* 0x0000001f2300780c */ /* 0x000fe40003f25270 */
[----:B------:R-:W-:Y:S02]  /*29b0*/  IADD3 R8, PT, PT, R33, R34, R8 ;  /* 0x0000002221087210 */ /* 0x000fe40007ffe008 */
        /* <DEDUP_REMOVED lines=59> */
[----:B------:R-:W-:Y:S01]  /*2d70*/  ISETP.GT.U32.AND P0, PT, R43, 0x1f, PT ;  /* 0x0000001f2b00780c */ /* 0x000fe20003f04070 */
        /* <DEDUP_REMOVED lines=22> */
.L_x_64:
[----:B------:R-:W-:Y:S05]  /*2ee0*/  @!P0 BRA `(.L_x_21) ;  /* 0x0000000000248947 */ /* 0x000fea0003800000 */
[----:B------:R-:W-:-:S07]  /*2ef0*/  IMAD.MOV.U32 R9, RZ, RZ, 0x1de ;  /* 0x000001deff097424 */ /* 0x000fce00078e00ff */
.L_x_23:
[----:B------:R-:W-:Y:S05]  /*2f00*/  NANOSLEEP R9 ;  /* 0x000000090000735d */ /* 0x000fea0003800000 */
[----:B------:R-:W2:Y:S01]  /*2f10*/  LD.E.64.STRONG.GPU R14, desc[UR12][R16.64+0x100] ;  /* 0x0001000c100e7980 */ /* 0x000ea2000c10fb00 */
[----:B------:R-:W-:Y:S01]  /*2f20*/  UMOV UR5, 0xffffffff ;  /* 0xffffffff00057882 */ /* 0x000fe20000000000 */
[----:B------:R-:W-:Y:S02]  /*2f30*/  SHF.R.U32.HI R9, RZ, 0x1, R9 ;  /* 0x00000001ff097819 */ /* 0x000fe40000011609 */
[----:B--2---:R-:W-:Y:S01]  /*2f40*/  ISETP.NE.AND P0, PT, R14, 0x63, PT ;  /* 0x000000630e00780c */ /* 0x004fe20003f05270 */
[----:B------:R-:W-:-:S12]  /*2f50*/  BRA.DIV UR5, `(.L_x_22) ;  /* 0x0000001a05687947 */ /* 0x000fd8000b800000 */
[----:B------:R-:W-:-:S13]  /*2f60*/  VOTE.ANY P0, !P0 ;  /* 0x0000000000ff7806 */ /* 0x000fda0004000100 */
.L_x_67:
[----:B------:R-:W-:Y:S05]  /*2f70*/  @P0 BRA `(.L_x_23) ;  /* 0xfffffffc00e00947 */ /* 0x000fea000383ffff */
.L_x_21:
[----:B------:R-:W-:Y:S01]  /*2f80*/  UMOV UR5, 0xffffffff ;  /* 0xffffffff00057882 */ /* 0x000fe20000000000 */
[----:B------:R-:W-:Y:S02]  /*2f90*/  ISETP.NE.AND P2, PT, R14, 0x65, PT ;  /* 0x000000650e00780c */ /* 0x000fe40003f45270 */
[----:B------:R-:W-:Y:S11]  /*2fa0*/  BRA.DIV UR5, `(.L_x_24) ;  /* 0x0000001a05747947 */ /* 0x000ff6000b800000 */
[----:B------:R-:W0:Y:S01]  /*2fb0*/  S2R R42, SR_GEMASK ;  /* 0x00000000002a7919 */ /* 0x000e220000003c00 */
[----:B------:R-:W-:Y:S01]  /*2fc0*/  VOTE.ANY R8, PT, !P2 ;  /* 0x0000000000087806 */ /* 0x000fe200050e0100 */
[----:B------:R-:W-:-:S03]  /*2fd0*/  VIADD R19, R35, 0x2 ;  /* 0x0000000223137836 */ /* 0x000fc60000000000 */
[----:B0-----:R-:W-:-:S05]  /*2fe0*/  LOP3.LUT R8, R8, 0x80000000, R42, 0xec, !PT ;  /* 0x8000000008087812 */ /* 0x001fca00078eec2a */
[----:B------:R-:W-:-:S05]  /*2ff0*/  VIADD R9, R8, 0xffffffff ;  /* 0xffffffff08097836 */ /* 0x000fca0000000000 */
[----:B------:R-:W-:-:S04]  /*3000*/  LOP3.LUT R9, R8, R9, RZ, 0xc, !PT ;  /* 0x0000000908097212 */ /* 0x000fc800078e0cff */
[----:B------:R0:W1:Y:S02]  /*3010*/  POPC R38, R9 ;  /* 0x0000000900267309 */ /* 0x0000640000000000 */
[C---:B0-----:R-:W-:Y:S01]  /*3020*/  VIADD R9, R35.reuse, 0x4 ;  /* 0x0000000423097836 */ /* 0x041fe20000000000 */
[----:B-1----:R-:W0:Y:S01]  /*3030*/  SHFL.DOWN PT, R16, R15, 0x1, R38 ;  /* 0x082000000f107989 */ /* 0x002e2200000e0026 */
[----:B------:R-:W-:-:S04]  /*3040*/  ISETP.GE.AND P0, PT, R35, R38, PT ;  /* 0x000000262300720c */ /* 0x000fc80003f06270 */
[----:B0-----:R-:W-:Y:S02]  /*3050*/  SEL R16, R16, RZ, !P0 ;  /* 0x000000ff10107207 */ /* 0x001fe40004000000 */
[----:B------:R-:W-:-:S03]  /*3060*/  ISETP.GT.AND P0, PT, R19, R38, PT ;  /* 0x000000261300720c */ /* 0x000fc60003f04270 */
[----:B------:R-:W-:Y:S02]  /*3070*/  IMAD.IADD R17, R16, 0x1, R15 ;  /* 0x0000000110117824 */ /* 0x000fe400078e020f */
[----:B------:R-:W-:-:S03]  /*3080*/  VIADD R15, R35, 0x10 ;  /* 0x00000010230f7836 */ /* 0x000fc60000000000 */
[----:B------:R-:W0:Y:S02]  /*3090*/  SHFL.DOWN PT, R16, R17, 0x2, R38 ;  /* 0x0840000011107989 */ /* 0x000e2400000e0026 */
[-C--:B------:R-:W-:Y:S02]  /*30a0*/  ISETP.GT.AND P2, PT, R15, R38.reuse, PT ;  /* 0x000000260f00720c */ /* 0x080fe40003f44270 */
[----:B0-----:R-:W-:Y:S02]  /*30b0*/  SEL R16, R16, RZ, !P0 ;  /* 0x000000ff10107207 */ /* 0x001fe40004000000 */
[----:B------:R-:W-:Y:S01]  /*30c0*/  ISETP.GT.AND P0, PT, R9, R38, PT ;  /* 0x000000260900720c */ /* 0x000fe20003f04270 */
[----:B------:R-:W-:Y:S02]  /*30d0*/  VIADD R9, R35, 0x8 ;  /* 0x0000000823097836 */ /* 0x000fe40000000000 */
[----:B------:R-:W-:-:S05]  /*30e0*/  IMAD.IADD R19, R17, 0x1, R16 ;  /* 0x0000000111137824 */ /* 0x000fca00078e0210 */
[----:B------:R-:W0:Y:S02]  /*30f0*/  SHFL.DOWN PT, R16, R19, 0x4, R38 ;  /* 0x0880000013107989 */ /* 0x000e2400000e0026 */
[----:B0-----:R-:W-:Y:S02]  /*3100*/  SEL R16, R16, RZ, !P0 ;  /* 0x000000ff10107207 */ /* 0x001fe40004000000 */
[----:B------:R-:W-:Y:S02]  /*3110*/  ISETP.GT.AND P0, PT, R9, R38, PT ;  /* 0x000000260900720c */ /* 0x000fe40003f04270 */
[----:B------:R-:W0:Y:S01]  /*3120*/  LDC.64 R8, c[0x0][0x390] ;  /* 0x0000e400ff087b82 */ /* 0x000e220000000a00 */
[----:B------:R-:W-:-:S05]  /*3130*/  IMAD.IADD R37, R19, 0x1, R16 ;  /* 0x0000000113257824 */ /* 0x000fca00078e0210 */
[----:B------:R-:W1:Y:S01]  /*3140*/  SHFL.DOWN PT, R16, R37, 0x8, R38 ;  /* 0x0900000025107989 */ /* 0x000e6200000e0026 */
[----:B0-----:R-:W-:Y:S02]  /*3150*/  IADD3 R36, P3, PT, R8, 0x100, RZ ;  /* 0x0000010008247810 */ /* 0x001fe40007f7e0ff */
[----:B-1----:R-:W-:Y:S02]  /*3160*/  SEL R16, R16, RZ, !P0 ;  /* 0x000000ff10107207 */ /* 0x002fe40004000000 */
[----:B------:R-:W-:-:S03]  /*3170*/  ISETP.NE.AND P0, PT, R14, 0x65, PT ;  /* 0x000000650e00780c */ /* 0x000fc60003f05270 */
[----:B------:R-:W-:Y:S02]  /*3180*/  IMAD.IADD R17, R37, 0x1, R16 ;  /* 0x0000000125117824 */ /* 0x000fe400078e0210 */
[----:B------:R-:W-:-:S03]  /*3190*/  IMAD.X R37, RZ, RZ, R9, P3 ;  /* 0x000000ffff257224 */ /* 0x000fc600018e0609 */
[----:B------:R-:W0:Y:S05]  /*31a0*/  SHFL.DOWN PT, R16, R17, 0x10, R38 ;  /* 0x0a00000011107989 */ /* 0x000e2a00000e0026 */
[----:B------:R-:W-:Y:S02]  /*31b0*/  VOTE.ALL P0, P0 ;  /* 0x0000000000ff7806 */ /* 0x000fe40000000000 */
[----:B0-----:R-:W-:-:S05]  /*31c0*/  SEL R16, R16, RZ, !P2 ;  /* 0x000000ff10107207 */ /* 0x001fca0005000000 */
[----:B------:R-:W-:-:S07]  /*31d0*/  IMAD.IADD R19, R17, 0x1, R16 ;  /* 0x0000000111137824 */ /* 0x000fce00078e0210 */
.L_x_76:
[----:B------:R-:W-:Y:S05]  /*31e0*/  @!P0 BRA `(.L_x_25) ;  /* 0x0000000000e48947 */ /* 0x000fea0003800000 */
[----:B------:R-:W-:-:S07]  /*31f0*/  IMAD.MOV.U32 R38, RZ, RZ, 0x1de ;  /* 0x000001deff267424 */ /* 0x000fce00078e00ff */
.L_x_31:
        /* <DEDUP_REMOVED lines=10> */
.L_x_79:
[----:B------:R-:W-:Y:S05]  /*32a0*/  @!P0 BRA `(.L_x_27) ;  /* 0x0000000000248947 */ /* 0x000fea0003800000 */
[----:B------:R-:W-:-:S07]  /*32b0*/  IMAD.MOV.U32 R9, RZ, RZ, R38 ;  /* 0x000000ffff097224 */ /* 0x000fce00078e0026 */
.L_x_29:
[----:B------:R-:W-:Y:S05]  /*32c0*/  NANOSLEEP R9 ;  /* 0x000000090000735d */ /* 0x000fea0003800000 */
[----:B------:R-:W2:Y:S01]  /*32d0*/  LD.E.64.STRONG.GPU R14, desc[UR12][R16.64+-0x100] ;  /* 0xffff000c100e7980 */ /* 0x000ea2000c10fb00 */
[----:B------:R-:W-:Y:S01]  /*32e0*/  UMOV UR5, 0xffffffff ;  /* 0xffffffff00057882 */ /* 0x000fe20000000000 */
[----:B------:R-:W-:Y:S02]  /*32f0*/  SHF.R.U32.HI R9, RZ, 0x1, R9 ;  /* 0x00000001ff097819 */ /* 0x000fe40000011609 */
[----:B--2---:R-:W-:Y:S01]  /*3300*/  ISETP.NE.AND P0, PT, R14, 0x63, PT ;  /* 0x000000630e00780c */ /* 0x004fe20003f05270 */
[----:B------:R-:W-:-:S12]  /*3310*/  BRA.DIV UR5, `(.L_x_28) ;  /* 0x0000001a05c07947 */ /* 0x000fd8000b800000 */
[----:B------:R-:W-:-:S13]  /*3320*/  VOTE.ANY P0, !P0 ;  /* 0x0000000000ff7806 */ /* 0x000fda0004000100 */
.L_x_82:
[----:B------:R-:W-:Y:S05]  /*3330*/  @P0 BRA `(.L_x_29) ;  /* 0xfffffffc00e00947 */ /* 0x000fea000383ffff */
.L_x_27:
[----:B------:R-:W-:Y:S01]  /*3340*/  UMOV UR5, 0xffffffff ;  /* 0xffffffff00057882 */ /* 0x000fe20000000000 */
[----:B------:R-:W-:Y:S02]  /*3350*/  ISETP.NE.AND P0, PT, R14, 0x65, PT ;  /* 0x000000650e00780c */ /* 0x000fe40003f05270 */
[----:B------:R-:W-:Y:S11]  /*3360*/  BRA.DIV UR5, `(.L_x_30) ;  /* 0x0000001a05cc7947 */ /* 0x000ff6000b800000 */
[----:B------:R-:W-:Y:S01]  /*3370*/  VOTE.ANY R8, PT, !P0 ;  /* 0x0000000000087806 */ /* 0x000fe200040e0100 */
[----:B------:R-:W-:-:S03]  /*3380*/  VIADD R18, R18, 0xffffffe0 ;  /* 0xffffffe012127836 */ /* 0x000fc60000000000 */
[----:B------:R-:W-:-:S05]  /*3390*/  LOP3.LUT R8, R8, 0x80000000, R42, 0xec, !PT ;  /* 0x8000000008087812 */ /* 0x000fca00078eec2a */
[----:B------:R-:W-:-:S05]  /*33a0*/  VIADD R9, R8, 0xffffffff ;  /* 0xffffffff08097836 */ /* 0x000fca0000000000 */
[----:B------:R-:W-:Y:S01]  /*33b0*/  LOP3.LUT R9, R8, R9, RZ, 0xc, !PT ;  /* 0x0000000908097212 */ /* 0x000fe200078e0cff */
[----:B------:R-:W-:-:S05]  /*33c0*/  VIADD R8, R35, 0x2 ;  /* 0x0000000223087836 */ /* 0x000fca0000000000 */
[----:B------:R-:W0:Y:S02]  /*33d0*/  POPC R9, R9 ;  /* 0x0000000900097309 */ /* 0x000e240000000000 */
[----:B0-----:R-:W0:Y:S01]  /*33e0*/  SHFL.DOWN PT, R16, R15, 0x1, R9 ;  /* 0x082000000f107989 */ /* 0x001e2200000e0009 */
[----:B------:R-:W-:-:S04]  /*33f0*/  ISETP.GE.AND P0, PT, R35, R9, PT ;  /* 0x000000092300720c */ /* 0x000fc80003f06270 */
[----:B0-----:R-:W-:Y:S02]  /*3400*/  SEL R16, R16, RZ, !P0 ;  /* 0x000000ff10107207 */ /* 0x001fe40004000000 */
[----:B------:R-:W-:Y:S01]  /*3410*/  ISETP.GT.AND P0, PT, R8, R9, PT ;  /* 0x000000090800720c */ /* 0x000fe20003f04270 */
[----:B------:R-:W-:Y:S02]  /*3420*/  VIADD R8, R35, 0x4 ;  /* 0x0000000423087836 */ /* 0x000fe40000000000 */
[----:B------:R-:W-:-:S05]  /*3430*/  IMAD.IADD R44, R16, 0x1, R15 ;  /* 0x00000001102c7824 */ /* 0x000fca00078e020f */
[----:B------:R-:W0:Y:S02]  /*3440*/  SHFL.DOWN PT, R16, R44, 0x2, R9 ;  /* 0x084000002c107989 */ /* 0x000e2400000e0009 */
        /* <DEDUP_REMOVED lines=8> */
[----:B------:R-:W-:-:S03]  /*34d0*/  IMAD.IADD R45, R17, 0x1, R16 ;  /* 0x00000001112d7824 */ /* 0x000fc600078e0210 */
[----:B------:R-:W-:Y:S02]  /*34e0*/  ISETP.GT.AND P2, PT, R8, R9, PT ;  /* 0x000000090800720c */ /* 0x000fe40003f44270 */
        /* <DEDUP_REMOVED lines=8> */
.L_x_91:
[----:B------:R-:W-:Y:S05]  /*3570*/  @P0 BRA `(.L_x_31) ;  /* 0xfffffffc00200947 */ /* 0x000fea000383ffff */
.L_x_25:
        /* <DEDUP_REMOVED lines=15> */
.L_x_19:
[----:B------:R-:W-:Y:S05]  /*3670*/  WARPSYNC.ALL ;  /* 0x0000000000007948 */ /* 0x000fea0003800000 */
[----:B------:R-:W0:Y:S08]  /*3680*/  S2UR UR5, SR_CgaCtaId ;  /* 0x00000000000579c3 */ /* 0x000e300000008800 */
[----:B------:R-:W-:Y:S01]  /*3690*/  BAR.SYNC.DEFER_BLOCKING 0x0 ;  /* 0x0000000000007b1d */ /* 0x000fe20000010000 */
[----:B------:R-:W-:-:S05]  /*36a0*/  ISETP.NE.AND P0, PT, R43, RZ, PT ;  /* 0x000000ff2b00720c */ /* 0x000fca0003f05270 */
[----:B------:R-:W-:Y:S02]  /*36b0*/  UMOV UR4, 0x400 ;  /* 0x0000040000047882 */ /* 0x000fe40000000000 */
[----:B0-----:R-:W-:-:S09]  /*36c0*/  ULEA UR4, UR5, UR4, 0x18 ;  /* 0x0000000405047291 */ /* 0x001fd2000f8ec0ff */
[----:B------:R-:W0:Y:S02]  /*36d0*/  LDS R9, [UR4+0x54] ;  /* 0x00005404ff097984 */ /* 0x000e240008000800 */
[----:B0-----:R-:W-:-:S05]  /*36e0*/  SEL R9, R9, RZ, P0 ;  /* 0x000000ff09097207 */ /* 0x001fca0000000000 */
[----:B------:R-:W-:-:S07]  /*36f0*/  IMAD.IADD R8, R9, 0x1, R8 ;  /* 0x0000000109087824 */ /* 0x000fce00078e0208 */
.L_x_18:
[----:B------:R-:W-:Y:S01]  /*3700*/  IMAD.IADD R25, R25, 0x1, R8 ;  /* 0x0000000119197824 */ /* 0x000fe200078e0208 */
[----:B------:R-:W-:Y:S01]  /*3710*/  BAR.SYNC.DEFER_BLOCKING 0x0 ;  /* 0x0000000000007b1d */ /* 0x000fe20000010000 */
[----:B------:R-:W-:Y:S01]  /*3720*/  ISETP.NE.AND P0, PT, R43, RZ, PT ;  /* 0x000000ff2b00720c */ /* 0x000fe20003f05270 */
[----:B-1----:R-:W-:Y:S02]  /*3730*/  IMAD.U32 R10, RZ, RZ, UR7 ;  /* 0x00000007ff0a7e24 */ /* 0x002fe4000f8e00ff */
[----:B------:R-:W-:Y:S02]  /*3740*/  IMAD.IADD R24, R24, 0x1, R25 ;  /* 0x0000000118187824 */ /* 0x000fe400078e0219 */
[----:B------:R-:W0:Y:S02]  /*3750*/  LDCU.64 UR8, c[0x0][0x388] ;  /* 0x00007100ff0877ac */ /* 0x000e240008000a00 */
[----:B------:R-:W-:-:S04]  /*3760*/  IMAD.IADD R23, R23, 0x1, R24 ;  /* 0x0000000117177824 */ /* 0x000fc800078e0218 */
[----:B------:R-:W-:-:S04]  /*3770*/  IMAD.IADD R34, R34, 0x1, R23 ;  /* 0x0000000122227824 */ /* 0x000fc800078e0217 */
[----:B------:R-:W-:-:S04]  /*3780*/  IMAD.IADD R33, R33, 0x1, R34 ;  /* 0x0000000121217824 */ /* 0x000fc800078e0222 */
[----:B------:R-:W-:-:S04]  /*3790*/  IMAD.IADD R32, R32, 0x1, R33 ;  /* 0x0000000120207824 */ /* 0x000fc800078e0221 */
[----:B------:R-:W-:Y:S01]  /*37a0*/  IMAD.IADD R31, R31, 0x1, R32 ;  /* 0x000000011f1f7824 */ /* 0x000fe200078e0220 */
[----:B------:R-:W-:Y:S03]  /*37b0*/  STS [R26], R25 ;  /* 0x000000191a007388 */ /* 0x000fe60000000800 */
        /* <DEDUP_REMOVED lines=27> */
[----:B------:R1:W-:Y:S04]  /*3970*/  STS [R26+0x40], R3 ;  /* 0x000040031a007388 */ /* 0x0003e80000000800 */
[----:B------:R-:W-:Y:S04]  /*3980*/  STS [R26+0x44], R9 ;  /* 0x000044091a007388 */ /* 0x000fe80000000800 */
[----:B------:R-:W-:Y:S01]  /*3990*/  STS [R26+0x48], R11 ;  /* 0x0000480b1a007388 */ /* 0x000fe20000000800 */
[----:B------:R-:W-:-:S03]  /*39a0*/  NOP ;  /* 0x0000000000007918 */ /* 0x000fc60000000000 */
[----:B------:R-:W-:Y:S04]  /*39b0*/  LDS R33, [R27] ;  /* 0x000000001b217984 */ /* 0x000fe80000000800 */
[----:B------:R-:W-:Y:S04]  /*39c0*/  LDS R35, [R27+0x80] ;  /* 0x000080001b237984 */ /* 0x000fe80000000800 */
        /* <DEDUP_REMOVED lines=17> */
[----:B------:R2:W-:Y:S01]  /*3ae0*/  @!P0 STS [UR4+0x7b80], R10 ;  /* 0x007b800aff008988 */ /* 0x0005e20008000804 */
[----:B------:R-:W-:Y:S01]  /*3af0*/  BAR.SYNC.DEFER_BLOCKING 0x0 ;  /* 0x0000000000007b1d */ /* 0x000fe20000010000 */
[----:B-1----:R-:W-:-:S05]  /*3b00*/  IADD3 R3, P0, PT, R28, UR10, RZ ;  /* 0x0000000a1c037c10 */ /* 0x002fca000ff1e0ff */
[----:B------:R-:W1:Y:S01]  /*3b10*/  S2R R2, SR_TID.X ;  /* 0x0000000000027919 */ /* 0x000e620000002100 */
[----:B------:R-:W3:Y:S01]  /*3b20*/  LDS R29, [UR4+0x7b80] ;  /* 0x007b8004ff1d7984 */ /* 0x000ee20008000800 */
[C---:B-1----:R-:W-:Y:S02]  /*3b30*/  LOP3.LUT R4, R2.reuse, 0x3e0, RZ, 0xc0, !PT ;  /* 0x000003e002047812 */ /* 0x042fe400078ec0ff */
[----:B------:R-:W-:-:S05]  /*3b40*/  LOP3.LUT R2, R2, 0x1f, RZ, 0xc0, !PT ;  /* 0x0000001f02027812 */ /* 0x000fca00078ec0ff */
[----:B------:R-:W-:Y:S02]  /*3b50*/  IMAD R6, R4, 0x13, R2 ;  /* 0x0000001304067824 */ /* 0x000fe400078e0202 */
[----:B------:R-:W-:Y:S01]  /*3b60*/  IMAD.X R4, RZ, RZ, UR11, P0 ;  /* 0x0000000bff047e24 */ /* 0x000fe200080e06ff */
[C---:B0-----:R-:W-:Y:S01]  /*3b70*/  LEA R2, P0, R3.reuse, UR8, 0x2 ;  /* 0x0000000803027c11 */ /* 0x041fe2000f8010ff */
[C---:B------:R-:W-:Y:S02]  /*3b80*/  VIADD R8, R6.reuse, 0x20 ;  /* 0x0000002006087836 */ /* 0x040fe40000000000 */
[C---:B--2---:R-:W-:Y:S01]  /*3b90*/  VIADD R10, R6.reuse, 0xa0 ;  /* 0x000000a0060a7836 */ /* 0x044fe20000000000 */
[----:B------:R-:W-:Y:S01]  /*3ba0*/  LEA.HI.X R3, R3, UR9, R4, 0x2, P0 ;  /* 0x0000000903037c11 */ /* 0x000fe200080f1404 */
[----:B------:R-:W-:Y:S01]  /*3bb0*/  VIADD R4, R6, 0x40 ;  /* 0x0000004006047836 */ /* 0x000fe20000000000 */
[-C--:B---3--:R-:W-:Y:S02]  /*3bc0*/  ISETP.GE.AND P1, PT, R28, R29.reuse, PT ;  /* 0x0000001d1c00720c */ /* 0x088fe40003f26270 */
[-C--:B------:R-:W-:Y:S01]  /*3bd0*/  ISETP.GE.AND P2, PT, R8, R29.reuse, PT ;  /* 0x0000001d0800720c */ /* 0x080fe20003f46270 */
[----:B------:R-:W-:Y:S01]  /*3be0*/  VIADD R8, R6, 0x60 ;  /* 0x0000006006087836 */ /* 0x000fe20000000000 */
[-C--:B------:R-:W-:Y:S01]  /*3bf0*/  ISETP.GE.AND P3, PT, R4, R29.reuse, PT ;  /* 0x0000001d0400720c */ /* 0x080fe20003f66270 */
[----:B------:R-:W-:Y:S01]  /*3c00*/  VIADD R4, R6, 0x80 ;  /* 0x0000008006047836 */ /* 0x000fe20000000000 */
[----:B------:R-:W-:-:S02]  /*3c10*/  ISETP.GE.AND P6, PT, R10, R29, PT ;  /* 0x0000001d0a00720c */ /* 0x000fc40003fc6270 */
[-C--:B------:R-:W-:Y:S01]  /*3c20*/  ISETP.GE.AND P4, PT, R8, R29.reuse, PT ;  /* 0x0000001d0800720c */ /* 0x080fe20003f86270 */
[----:B------:R-:W-:Y:S01]  /*3c30*/  VIADD R8, R6, 0xc0 ;  /* 0x000000c006087836 */ /* 0x000fe20000000000 */
[-C--:B------:R-:W-:Y:S01]  /*3c40*/  ISETP.GE.AND P5, PT, R4, R29.reuse, PT ;  /* 0x0000001d0400720c */ /* 0x080fe20003fa6270 */
[----:B------:R-:W-:Y:S02]  /*3c50*/  VIADD R4, R6, 0xe0 ;  /* 0x000000e006047836 */ /* 0x000fe40000000000 */
[----:B------:R0:W-:Y:S01]  /*3c60*/  @!P1 STG.E desc[UR12][R2.64], R33 ;  /* 0x0000002102009986 */ /* 0x0001e2000c10190c */
[-C--:B------:R-:W-:Y:S01]  /*3c70*/  ISETP.GE.AND P0, PT, R8, R29.reuse, PT ;  /* 0x0000001d0800720c */ /* 0x080fe20003f06270 */
[----:B------:R-:W-:Y:S01]  /*3c80*/  VIADD R8, R6, 0x140 ;  /* 0x0000014006087836 */ /* 0x000fe20000000000 */
[-C--:B------:R-:W-:Y:S01]  /*3c90*/  ISETP.GE.AND P1, PT, R4, R29.reuse, PT ;  /* 0x0000001d0400720c */ /* 0x080fe20003f26270 */
[----:B------:R-:W-:Y:S01]  /*3ca0*/  VIADD R4, R6, 0x120 ;  /* 0x0000012006047836 */ /* 0x000fe20000000000 */
[----:B------:R0:W-:Y:S04]  /*3cb0*/  @!P3 STG.E desc[UR12][R2.64+0x100], R37 ;  /* 0x000100250200b986 */ /* 0x0001e8000c10190c */
[----:B------:R0:W-:Y:S01]  /*3cc0*/  @!P4 STG.E desc[UR12][R2.64+0x180], R39 ;  /* 0x000180270200c986 */ /* 0x0001e2000c10190c */
[-C--:B------:R-:W-:Y:S01]  /*3cd0*/  ISETP.GE.AND P3, PT, R4, R29.reuse, PT ;  /* 0x0000001d0400720c */ /* 0x080fe20003f66270 */
[----:B------:R-:W-:Y:S01]  /*3ce0*/  VIADD R4, R6, 0x160 ;  /* 0x0000016006047836 */ /* 0x000fe20000000000 */
[-C--:B------:R-:W-:Y:S01]  /*3cf0*/  ISETP.GE.AND P4, PT, R8, R29.reuse, PT ;  /* 0x0000001d0800720c */ /* 0x080fe20003f86270 */
[----:B------:R-:W-:Y:S01]  /*3d00*/  VIADD R8, R6, 0x180 ;  /* 0x0000018006087836 */ /* 0x000fe20000000000 */
[----:B------:R0:W-:Y:S01]  /*3d10*/  @!P2 STG.E desc[UR12][R2.64+0x80], R35 ;  /* 0x000080230200a986 */ /* 0x0001e2000c10190c */
[----:B------:R-:W-:-:S03]  /*3d20*/  ISETP.GE.AND P2, PT, R41, R29, PT ;  /* 0x0000001d2900720c */ /* 0x000fc60003f46270 */
[----:B------:R0:W-:Y:S01]  /*3d30*/  @!P5 STG.E desc[UR12][R2.64+0x200], R43 ;  /* 0x0002002b0200d986 */ /* 0x0001e2000c10190c */
[-C--:B------:R-:W-:Y:S01]  /*3d40*/  ISETP.GE.AND P5, PT, R4, R29.reuse, PT ;  /* 0x0000001d0400720c */ /* 0x080fe20003fa6270 */
[----:B------:R-:W-:Y:S02]  /*3d50*/  VIADD R4, R6, 0x1a0 ;  /* 0x000001a006047836 */ /* 0x000fe40000000000 */
[----:B------:R0:W-:Y:S01]  /*3d60*/  @!P6 STG.E desc[UR12][R2.64+0x280], R45 ;  /* 0x0002802d0200e986 */ /* 0x0001e2000c10190c */
[-C--:B------:R-:W-:Y:S01]  /*3d70*/  ISETP.GE.AND P6, PT, R8, R29.reuse, PT ;  /* 0x0000001d0800720c */ /* 0x080fe20003fc6270 */
[----:B------:R-:W-:Y:S02]  /*3d80*/  VIADD R8, R6, 0x1c0 ;  /* 0x000001c006087836 */ /* 0x000fe40000000000 */
[----:B------:R0:W-:Y:S01]  /*3d90*/  @!P0 STG.E desc[UR12][R2.64+0x300], R0 ;  /* 0x0003000002008986 */ /* 0x0001e2000c10190c */
[----:B------:R-:W-:Y:S01]  /*3da0*/  ISETP.GE.AND P0, PT, R4, R29, PT ;  /* 0x0000001d0400720c */ /* 0x000fe20003f06270 */
[----:B------:R-:W-:-:S02]  /*3db0*/  VIADD R4, R6, 0x1e0 ;  /* 0x000001e006047836 */ /* 0x000fc40000000000 */
[----:B------:R0:W-:Y:S01]  /*3dc0*/  @!P1 STG.E desc[UR12][R2.64+0x380], R31 ;  /* 0x0003801f02009986 */ /* 0x0001e2000c10190c */
[-C--:B------:R-:W-:Y:S01]  /*3dd0*/  ISETP.GE.AND P1, PT, R8, R29.reuse, PT ;  /* 0x0000001d0800720c */ /* 0x080fe20003f26270 */
[C---:B------:R-:W-:Y:S02]  /*3de0*/  VIADD R8, R6.reuse, 0x200 ;  /* 0x0000020006087836 */ /* 0x040fe40000000000 */
[----:B------:R-:W-:Y:S01]  /*3df0*/  VIADD R6, R6, 0x220 ;  /* 0x0000022006067836 */ /* 0x000fe20000000000 */
[----:B------:R0:W-:Y:S01]  /*3e00*/  @!P2 STG.E desc[UR12][R2.64+0x400], R23 ;  /* 0x000400170200a986 */ /* 0x0001e2000c10190c */
[----:B------:R-:W-:-:S03]  /*3e10*/  ISETP.GE.AND P2, PT, R4, R29, PT ;  /* 0x0000001d0400720c */ /* 0x000fc60003f46270 */
[----:B------:R0:W-:Y:S01]  /*3e20*/  @!P3 STG.E desc[UR12][R2.64+0x480], R19 ;  /* 0x000480130200b986 */ /* 0x0001e2000c10190c */
[----:B------:R-:W-:-:S03]  /*3e30*/  ISETP.GE.AND P3, PT, R8, R29, PT ;  /* 0x0000001d0800720c */ /* 0x000fc60003f66270 */
[----:B------:R0:W-:Y:S01]  /*3e40*/  @!P4 STG.E desc[UR12][R2.64+0x500], R21 ;  /* 0x000500150200c986 */ /* 0x0001e2000c10190c */
[----:B------:R-:W-:-:S03]  /*3e50*/  ISETP.GE.AND P4, PT, R6, R29, PT ;  /* 0x0000001d0600720c */ /* 0x000fc60003f86270 */
[----:B------:R0:W-:Y:S01]  /*3e60*/  @!P5 STG.E desc[UR12][R2.64+0x580], R17 ;  /* 0x000580110200d986 */ /* 0x0001e2000c10190c */
[----:B------:R-:W-:-:S03]  /*3e70*/  ISETP.GE.AND P5, PT, R40, R29, PT ;  /* 0x0000001d2800720c */ /* 0x000fc60003fa6270 */
[----:B------:R0:W-:Y:S04]  /*3e80*/  @!P6 STG.E desc[UR12][R2.64+0x600], R15 ;  /* 0x0006000f0200e986 */ /* 0x0001e8000c10190c */
[----:B------:R0:W-:Y:S04]  /*3e90*/  @!P0 STG.E desc[UR12][R2.64+0x680], R13 ;  /* 0x0006800d02008986 */ /* 0x0001e8000c10190c */
[----:B------:R0:W-:Y:S04]  /*3ea0*/  @!P1 STG.E desc[UR12][R2.64+0x700], R11 ;  /* 0x0007000b02009986 */ /* 0x0001e8000c10190c */
[----:B------:R0:W-:Y:S04]  /*3eb0*/  @!P2 STG.E desc[UR12][R2.64+0x780], R9 ;  /* 0x000780090200a986 */ /* 0x0001e8000c10190c */
[----:B------:R0:W-:Y:S04]  /*3ec0*/  @!P3 STG.E desc[UR12][R2.64+0x800], R7 ;  /* 0x000800070200b986 */ /* 0x0001e8000c10190c */
[----:B------:R0:W-:Y:S01]  /*3ed0*/  @!P4 STG.E desc[UR12][R2.64+0x880], R5 ;  /* 0x000880050200c986 */ /* 0x0001e2000c10190c */
[----:B------:R-:W-:Y:S05]  /*3ee0*/  @P5 EXIT ;  /* 0x000000000000594d */ /* 0x000fea0003800000 */
[----:B------:R-:W-:Y:S01]  /*3ef0*/  STG.E desc[UR12][R2.64+0x900], R25 ;  /* 0x0009001902007986 */ /* 0x000fe2000c10190c */
[----:B------:R-:W-:Y:S05]  /*3f00*/  EXIT ;  /* 0x000000000000794d */ /* 0x000fea0003800000 */
.L_x_5:
[----:B------:R-:W-:Y:S01]  /*3f10*/  BSSY B1, `(.L_x_32) ;  /* 0x0000006000017945 */ /* 0x000fe20003800000 */
[----:B------:R-:W-:Y:S01]  /*3f20*/  PLOP3.LUT P0, PT, P0, PT, PT, 0x8, 0x80 ;  /* 0x000000000080781c */ /* 0x000fe2000070e170 */
[----:B------:R-:W-:-:S12]  /*3f30*/  IMAD.MOV.U32 R8, RZ, RZ, -0x1 ;  /* 0xffffffffff087424 */ /* 0x000fd800078e00ff */
[----:B------:R-:W-:Y:S05]  /*3f40*/  WARPSYNC.COLLECTIVE R8, `(.L_x_33) ;  /* 0x0000000008087348 */ /* 0x000fea0003c00000 */
[----:B------:R-:W-:Y:S01]  /*3f50*/  VOTE.ANY P0, P0 ;  /* 0x0000000000ff7806 */ /* 0x000fe20000000100 */
[----:B------:R-:W-:-:S12]  /*3f60*/  ENDCOLLECTIVE ;  /* 0x000000000000791b */ /* 0x000fd80003800000 */
.L_x_33:
[----:B------:R-:W-:Y:S05]  /*3f70*/  BSYNC B1 ;  /* 0x0000000000017941 */ /* 0x000fea0003800000 */
.L_x_32:
[----:B------:R-:W-:Y:S05]  /*3f80*/  BRA `(.L_x_34) ;  /* 0xffffffd000087947 */ /* 0x000fea000383ffff */
.L_x_7:
[----:B------:R-:W-:Y:S01]  /*3f90*/  BSSY B1, `(.L_x_35) ;  /* 0x0000006000017945 */ /* 0x000fe20003800000 */
[----:B------:R-:W-:Y:S01]  /*3fa0*/  PLOP3.LUT P0, PT, P0, PT, PT, 0x8, 0x80 ;  /* 0x000000000080781c */ /* 0x000fe2000070e170 */
[----:B------:R-:W-:-:S12]  /*3fb0*/  IMAD.MOV.U32 R8, RZ, RZ, -0x1 ;  /* 0xffffffffff087424 */ /* 0x000fd800078e00ff */
[----:B------:R-:W-:Y:S05]  /*3fc0*/  WARPSYNC.COLLECTIVE R8, `(.L_x_36) ;  /* 0x0000000008087348 */ /* 0x000fea0003c00000 */
[----:B------:R-:W-:Y:S01]  /*3fd0*/  VOTE.ANY P0, P0 ;  /* 0x0000000000ff7806 */ /* 0x000fe20000000100 */
[----:B------:R-:W-:-:S12]  /*3fe0*/  ENDCOLLECTIVE ;  /* 0x000000000000791b */ /* 0x000fd80003800000 */
.L_x_36:
[----:B------:R-:W-:Y:S05]  /*3ff0*/  BSYNC B1 ;  /* 0x0000000000017941 */ /* 0x000fea0003800000 */
.L_x_35:
[----:B------:R-:W-:Y:S05]  /*4000*/  BRA `(.L_x_37) ;  /* 0xffffffd0000c7947 */ /* 0x000fea000383ffff */
.L_x_9:
[----:B------:R-:W0:Y:S01]  /*4010*/  S2R R45, SR_GEMASK ;  /* 0x00000000002d7919 */ /* 0x000e220000003c00 */
[----:B------:R-:W-:Y:S01]  /*4020*/  BSSY B1, `(.L_x_38) ;  /* 0x0000007000017945 */ /* 0x000fe20003800000 */
[----:B------:R-:W-:Y:S01]  /*4030*/  ISETP.NE.AND P0, PT, R14, 0x65, PT ;  /* 0x000000650e00780c */ /* 0x000fe20003f05270 */
[----:B------:R-:W-:Y:S01]  /*4040*/  IMAD.MOV.U32 R8, RZ, RZ, -0x1 ;  /* 0xffffffffff087424 */ /* 0x000fe200078e00ff */
[----:B------:R-:W-:-:S13]  /*4050*/  PLOP3.LUT P2, PT, P2, PT, PT, 0x8, 0x80 ;  /* 0x000000000080781c */ /* 0x000fda000174e170 */
[----:B0-----:R-:W-:Y:S05]  /*4060*/  WARPSYNC.COLLECTIVE R8, `(.L_x_39) ;  /* 0x0000000008087348 */ /* 0x001fea0003c00000 */
[----:B------:R-:W-:Y:S01]  /*4070*/  VOTE.ANY R8, PT, P2 ;  /* 0x0000000000087806 */ /* 0x000fe200010e0100 */
[----:B0-----:R-:W-:Y:S06]  /*4080*/  ENDCOLLECTIVE ;  /* 0x000000000000791b */ /* 0x001fec0003800000 */
.L_x_39:
[----:B------:R-:W-:Y:S05]  /*4090*/  BSYNC B1 ;  /* 0x0000000000017941 */ /* 0x000fea0003800000 */
.L_x_38:
[----:B------:R-:W-:Y:S01]  /*40a0*/  LOP3.LUT R8, R8, 0x80000000, R45, 0xec, !PT ;  /* 0x8000000008087812 */ /* 0x000fe200078eec2d */
[----:B------:R-:W-:Y:S02]  /*40b0*/  IMAD.MOV.U32 R10, RZ, RZ, 0x1 ;  /* 0x00000001ff0a7424 */ /* 0x000fe400078e00ff */
[----:B------:R-:W-:Y:S02]  /*40c0*/  VIADD R33, R44, 0x2 ;  /* 0x000000022c217836 */ /* 0x000fe40000000000 */
[----:B------:R-:W-:Y:S02]  /*40d0*/  VIADD R9, R8, 0xffffffff ;  /* 0xffffffff08097836 */ /* 0x000fe40000000000 */
[C---:B------:R-:W-:Y:S02]  /*40e0*/  VIADD R32, R44.reuse, 0x4 ;  /* 0x000000042c207836 */ /* 0x040fe40000000000 */
[----:B------:R-:W-:Y:S01]  /*40f0*/  VIADD R19, R44, 0x8 ;  /* 0x000000082c137836 */ /* 0x000fe20000000000 */
[----:B------:R-:W-:Y:S01]  /*4100*/  LOP3.LUT R38, R8, R9, RZ, 0xc, !PT ;  /* 0x0000000908267212 */ /* 0x000fe200078e0cff */
[----:B------:R-:W-:-:S02]  /*4110*/  IMAD.MOV.U32 R8, RZ, RZ, -0x1 ;  /* 0xffffffffff087424 */ /* 0x000fc400078e00ff */
[----:B------:R-:W-:-:S03]  /*4120*/  VIADD R34, R44, 0x10 ;  /* 0x000000102c227836 */ /* 0x000fc60000000000 */
[----:B------:R-:W0:Y:S02]  /*4130*/  POPC R38, R38 ;  /* 0x0000002600267309 */ /* 0x000e240000000000 */
[----:B0-----:R-:W-:-:S07]  /*4140*/  IMAD.MOV.U32 R9, RZ, RZ, R38 ;  /* 0x000000ffff097224 */ /* 0x001fce00078e0026 */
[----:B------:R-:W-:Y:S05]  /*4150*/  WARPSYNC.COLLECTIVE R8, `(.L_x_40) ;  /* 0x0000000008087348 */ /* 0x000fea0003c00000 */
[----:B------:R0:W1:Y:S02]  /*4160*/  SHFL.DOWN P2, R16, R15, R10, R9 ;  /* 0x0800000a0f107389 */ /* 0x0000640000040009 */
[----:B01----:R-:W-:Y:S05]  /*4170*/  ENDCOLLECTIVE ;  /* 0x000000000000791b */ /* 0x003fea0003800000 */
.L_x_40:
[----:B------:R-:W-:Y:S01]  /*4180*/  IMAD.MOV.U32 R10, RZ, RZ, 0x2 ;  /* 0x00000002ff0a7424 */ /* 0x000fe200078e00ff */
[----:B------:R-:W-:-:S04]  /*4190*/  ISETP.GE.AND P2, PT, R44, R38, PT ;  /* 0x000000262c00720c */ /* 0x000fc80003f46270 */
[----:B------:R-:W-:-:S05]  /*41a0*/  SEL R16, R16, RZ, !P2 ;  /* 0x000000ff10107207 */ /* 0x000fca0005000000 */
[----:B------:R-:W-:-:S04]  /*41b0*/  IMAD.IADD R17, R16, 0x1, R15 ;  /* 0x0000000110117824 */ /* 0x000fc800078e020f */
[----:B------:R-:W-:-:S07]  /*41c0*/  IMAD.MOV.U32 R15, RZ, RZ, R17 ;  /* 0x000000ffff0f7224 */ /* 0x000fce00078e0011 */
[----:B------:R-:W-:Y:S05]  /*41d0*/  WARPSYNC.COLLECTIVE R8, `(.L_x_41) ;  /* 0x0000000008087348 */ /* 0x000fea0003c00000 */
[----:B------:R0:W1:Y:S02]  /*41e0*/  SHFL.DOWN P2, R16, R15, R10, R9 ;  /* 0x0800000a0f107389 */ /* 0x0000640000040009 */
[----:B01----:R-:W-:Y:S05]  /*41f0*/  ENDCOLLECTIVE ;  /* 0x000000000000791b */ /* 0x003fea0003800000 */
.L_x_41:
[----:B------:R-:W-:Y:S01]  /*4200*/  IMAD.MOV.U32 R10, RZ, RZ, 0x4 ;  /* 0x00000004ff0a7424 */ /* 0x000fe200078e00ff */
[----:B------:R-:W-:-:S04]  /*4210*/  ISETP.GT.AND P2, PT, R33, R38, PT ;  /* 0x000000262100720c */ /* 0x000fc80003f44270 */
[----:B------:R-:W-:-:S05]  /*4220*/  SEL R16, R16, RZ, !P2 ;  /* 0x000000ff10107207 */ /* 0x000fca0005000000 */
[----:B------:R-:W-:-:S04]  /*4230*/  IMAD.IADD R35, R17, 0x1, R16 ;  /* 0x0000000111237824 */ /* 0x000fc800078e0210 */
[----:B------:R-:W-:-:S07]  /*4240*/  IMAD.MOV.U32 R15, RZ, RZ, R35 ;  /* 0x000000ffff0f7224 */ /* 0x000fce00078e0023 */
[----:B------:R-:W-:Y:S05]  /*4250*/  WARPSYNC.COLLECTIVE R8, `(.L_x_42) ;  /* 0x0000000008087348 */ /* 0x000fea0003c00000 */
[----:B------:R0:W1:Y:S02]  /*4260*/  SHFL.DOWN P2, R16, R15, R10, R9 ;  /* 0x0800000a0f107389 */ /* 0x0000640000040009 */
[----:B01----:R-:W-:Y:S05]  /*4270*/  ENDCOLLECTIVE ;  /* 0x000000000000791b */ /* 0x003fea0003800000 */
.L_x_42:
        /* <DEDUP_REMOVED lines=8> */
.L_x_43:
        /* <DEDUP_REMOVED lines=8> */
.L_x_44:
[----:B------:R-:W0:Y:S01]  /*4380*/  LDC.64 R8, c[0x0][0x390] ;  /* 0x0000e400ff087b82 */ /* 0x000e220000000a00 */
[----:B------:R-:W-:-:S04]  /*4390*/  ISETP.GT.AND P2, PT, R34, R38, PT ;  /* 0x000000262200720c */ /* 0x000fc80003f44270 */
[----:B------:R-:W-:-:S05]  /*43a0*/  SEL R16, R16, RZ, !P2 ;  /* 0x000000ff10107207 */ /* 0x000fca0005000000 */
[----:B------:R-:W-:Y:S01]  /*43b0*/  IMAD.IADD R36, R17, 0x1, R16 ;  /* 0x0000000111247824 */ /* 0x000fe200078e0210 */
[----:B0-----:R-:W-:Y:S01]  /*43c0*/  IADD3 R35, P2, PT, R8, 0x100, RZ ;  /* 0x0000010008237810 */ /* 0x001fe20007f5e0ff */
[----:B------:R-:W-:-:S04]  /*43d0*/  IMAD.MOV.U32 R8, RZ, RZ, -0x1 ;  /* 0xffffffffff087424 */ /* 0x000fc800078e00ff */
[----:B------:R-:W-:-:S08]  /*43e0*/  IMAD.X R37, RZ, RZ, R9, P2 ;  /* 0x000000ffff257224 */ /* 0x000fd000010e0609 */
[----:B------:R-:W-:Y:S05]  /*43f0*/  WARPSYNC.COLLECTIVE R8, `(.L_x_45) ;  /* 0x0000000008087348 */ /* 0x000fea0003c00000 */
[----:B------:R-:W-:Y:S01]  /*4400*/  VOTE.ALL P0, P0 ;  /* 0x0000000000ff7806 */ /* 0x000fe20000000000 */
[----:B------:R-:W-:-:S12]  /*4410*/  ENDCOLLECTIVE ;  /* 0x000000000000791b */ /* 0x000fd80003800000 */
.L_x_45:
[----:B------:R-:W-:Y:S05]  /*4420*/  BRA `(.L_x_46) ;  /* 0xffffffcc00a07947 */ /* 0x000fea000383ffff */
.L_x_11:
[----:B------:R-:W-:Y:S01]  /*4430*/  BSSY B1, `(.L_x_47) ;  /* 0x0000006000017945 */ /* 0x000fe20003800000 */
[----:B------:R-:W-:Y:S01]  /*4440*/  PLOP3.LUT P0, PT, P0, PT, PT, 0x8, 0x80 ;  /* 0x000000000080781c */ /* 0x000fe2000070e170 */
[----:B------:R-:W-:-:S12]  /*4450*/  IMAD.MOV.U32 R8, RZ, RZ, -0x1 ;  /* 0xffffffffff087424 */ /* 0x000fd800078e00ff */
[----:B------:R-:W-:Y:S05]  /*4460*/  WARPSYNC.COLLECTIVE R8, `(.L_x_48) ;  /* 0x0000000008087348 */ /* 0x000fea0003c00000 */
[----:B------:R-:W-:Y:S01]  /*4470*/  VOTE.ANY P0, P0 ;  /* 0x0000000000ff7806 */ /* 0x000fe20000000100 */
[----:B------:R-:W-:-:S12]  /*4480*/  ENDCOLLECTIVE ;  /* 0x000000000000791b */ /* 0x000fd80003800000 */
.L_x_48:
[----:B------:R-:W-:Y:S05]  /*4490*/  BSYNC B1 ;  /* 0x0000000000017941 */ /* 0x000fea0003800000 */
.L_x_47:
[----:B------:R-:W-:Y:S05]  /*44a0*/  BRA `(.L_x_49) ;  /* 0xffffffcc00b07947 */ /* 0x000fea000383ffff */
.L_x_13:
[----:B------:R-:W-:Y:S01]  /*44b0*/  BSSY B1, `(.L_x_50) ;  /* 0x0000006000017945 */ /* 0x000fe20003800000 */
[----:B------:R-:W-:Y:S01]  /*44c0*/  PLOP3.LUT P0, PT, P0, PT, PT, 0x8, 0x80 ;  /* 0x000000000080781c */ /* 0x000fe2000070e170 */
[----:B------:R-:W-:-:S12]  /*44d0*/  IMAD.MOV.U32 R8, RZ, RZ, -0x1 ;  /* 0xffffffffff087424 */ /* 0x000fd800078e00ff */
[----:B------:R-:W-:Y:S05]  /*44e0*/  WARPSYNC.COLLECTIVE R8, `(.L_x_51) ;  /* 0x0000000008087348 */ /* 0x000fea0003c00000 */
[----:B------:R-:W-:Y:S01]  /*44f0*/  VOTE.ANY P0, P0 ;  /* 0x0000000000ff7806 */ /* 0x000fe20000000100 */
[----:B------:R-:W-:-:S12]  /*4500*/  ENDCOLLECTIVE ;  /* 0x000000000000791b */ /* 0x000fd80003800000 */
.L_x_51:
[----:B------:R-:W-:Y:S05]  /*4510*/  BSYNC B1 ;  /* 0x0000000000017941 */ /* 0x000fea0003800000 */
.L_x_50:
[----:B------:R-:W-:Y:S05]  /*4520*/  BRA `(.L_x_52) ;  /* 0xffffffcc00b47947 */ /* 0x000fea000383ffff */
.L_x_15:
[----:B------:R-:W-:Y:S01]  /*4530*/  BSSY B1, `(.L_x_53) ;  /* 0x0000006000017945 */ /* 0x000fe20003800000 */
[----:B------:R-:W-:Y:S01]  /*4540*/  PLOP3.LUT P2, PT, P0, PT, PT, 0x8, 0x80 ;  /* 0x000000000080781c */ /* 0x000fe2000074e170 */
[----:B------:R-:W-:-:S12]  /*4550*/  IMAD.MOV.U32 R8, RZ, RZ, -0x1 ;  /* 0xffffffffff087424 */ /* 0x000fd800078e00ff */
[----:B------:R-:W-:Y:S05]  /*4560*/  WARPSYNC.COLLECTIVE R8, `(.L_x_54) ;  /* 0x0000000008087348 */ /* 0x000fea0003c00000 */
[----:B------:R-:W-:Y:S01]  /*4570*/  VOTE.ANY R8, PT, P2 ;  /* 0x0000000000087806 */ /* 0x000fe200010e0100 */
[----:B------:R-:W-:Y:S06]  /*4580*/  ENDCOLLECTIVE ;  /* 0x000000000000791b */ /* 0x000fec0003800000 */
.L_x_54:
[----:B------:R-:W-:Y:S05]  /*4590*/  BSYNC B1 ;  /* 0x0000000000017941 */ /* 0x000fea0003800000 */
.L_x_53:
[----:B------:R-:W-:Y:S01]  /*45a0*/  LOP3.LUT R8, R8, 0x80000000, R45, 0xec, !PT ;  /* 0x8000000008087812 */ /* 0x000fe200078eec2d */
[----:B------:R-:W-:Y:S02]  /*45b0*/  IMAD.MOV.U32 R10, RZ, RZ, 0x1 ;  /* 0x00000001ff0a7424 */ /* 0x000fe400078e00ff */
[----:B------:R-:W-:Y:S02]  /*45c0*/  VIADD R18, R18, 0xffffffe0 ;  /* 0xffffffe012127836 */ /* 0x000fe40000000000 */
[----:B------:R-:W-:-:S05]  /*45d0*/  VIADD R9, R8, 0xffffffff ;  /* 0xffffffff08097836 */ /* 0x000fca0000000000 */
[----:B------:R-:W-:Y:S01]  /*45e0*/  LOP3.LUT R17, R8, R9, RZ, 0xc, !PT ;  /* 0x0000000908117212 */ /* 0x000fe200078e0cff */
[----:B------:R-:W-:-:S03]  /*45f0*/  IMAD.MOV.U32 R8, RZ, RZ, -0x1 ;  /* 0xffffffffff087424 */ /* 0x000fc600078e00ff */
[----:B------:R0:W1:Y:S04]  /*4600*/  POPC R9, R17 ;  /* 0x0000001100097309 */ /* 0x0000680000000000 */
[----:B01----:R-:W-:Y:S05]  /*4610*/  WARPSYNC.COLLECTIVE R8, `(.L_x_55) ;  /* 0x0000000008087348 */ /* 0x003fea0003c00000 */
[----:B-1----:R1:W2:Y:S02]  /*4620*/  SHFL.DOWN P2, R16, R15, R10, R9 ;  /* 0x0800000a0f107389 */ /* 0x0022a40000040009 */
[----:B012---:R-:W-:Y:S05]  /*4630*/  ENDCOLLECTIVE ;  /* 0x000000000000791b */ /* 0x007fea0003800000 */
.L_x_55:
[----:B------:R-:W-:Y:S01]  /*4640*/  ISETP.GE.AND P0, PT, R44, R9, PT ;  /* 0x000000092c00720c */ /* 0x000fe20003f06270 */
[----:B------:R-:W-:-:S03]  /*4650*/  IMAD.MOV.U32 R10, RZ, RZ, 0x2 ;  /* 0x00000002ff0a7424 */ /* 0x000fc600078e00ff */
[----:B------:R-:W-:Y:S02]  /*4660*/  SEL R16, R16, RZ, !P0 ;  /* 0x000000ff10107207 */ /* 0x000fe40004000000 */
[----:B------:R-:W-:-:S03]  /*4670*/  ISETP.GT.AND P0, PT, R33, R9, PT ;  /* 0x000000092100720c */ /* 0x000fc60003f04270 */
[----:B------:R-:W-:-:S10]  /*4680*/  IMAD.IADD R15, R16, 0x1, R15 ;  /* 0x00000001100f7824 */ /* 0x000fd400078e020f */
[----:B------:R-:W-:Y:S05]  /*4690*/  WARPSYNC.COLLECTIVE R8, `(.L_x_56) ;  /* 0x0000000008087348 */ /* 0x000fea0003c00000 */
[----:B------:R0:W1:Y:S02]  /*46a0*/  SHFL.DOWN P2, R16, R15, R10, R9 ;  /* 0x0800000a0f107389 */ /* 0x0000640000040009 */
[----:B01----:R-:W-:Y:S05]  /*46b0*/  ENDCOLLECTIVE ;  /* 0x000000000000791b */ /* 0x003fea0003800000 */
.L_x_56:
[----:B------:R-:W-:Y:S01]  /*46c0*/  IMAD.MOV.U32 R10, RZ, RZ, 0x4 ;  /* 0x00000004ff0a7424 */ /* 0x000fe200078e00ff */
[----:B------:R-:W-:Y:S02]  /*46d0*/  SEL R16, R16, RZ, !P0 ;  /* 0x000000ff10107207 */ /* 0x000fe40004000000 */
[----:B------:R-:W-:-:S03]  /*46e0*/  ISETP.GT.AND P0, PT, R32, R9, PT ;  /* 0x000000092000720c */ /* 0x000fc60003f04270 */
[----:B------:R-:W-:-:S10]  /*46f0*/  IMAD.IADD R15, R15, 0x1, R16 ;  /* 0x000000010f0f7824 */ /* 0x000fd400078e0210 */
[----:B------:R-:W-:Y:S05]  /*4700*/  WARPSYNC.COLLECTIVE R8, `(.L_x_57) ;  /* 0x0000000008087348 */ /* 0x000fea0003c00000 */
[----:B------:R0:W1:Y:S02]  /*4710*/  SHFL.DOWN P2, R16, R15, R10, R9 ;  /* 0x0800000a0f107389 */ /* 0x0000640000040009 */
[----:B01----:R-:W-:Y:S05]  /*4720*/  ENDCOLLECTIVE ;  /* 0x000000000000791b */ /* 0x003fea0003800000 */
.L_x_57:
[----:B------:R-:W-:Y:S01]  /*4730*/  IMAD.MOV.U32 R10, RZ, RZ, 0x8 ;  /* 0x00000008ff0a7424 */ /* 0x000fe200078e00ff */
[----:B------:R-:W-:Y:S02]  /*4740*/  SEL R16, R16, RZ, !P0 ;  /* 0x000000ff10107207 */ /* 0x000fe40004000000 */
[----:B------:R-:W-:-:S03]  /*4750*/  ISETP.GT.AND P0, PT, R19, R9, PT ;  /* 0x000000091300720c */ /* 0x000fc60003f04270 */
[----:B------:R-:W-:-:S10]  /*4760*/  IMAD.IADD R15, R15, 0x1, R16 ;  /* 0x000000010f0f7824 */ /* 0x000fd400078e0210 */
[----:B------:R-:W-:Y:S05]  /*4770*/  WARPSYNC.COLLECTIVE R8, `(.L_x_58) ;  /* 0x0000000008087348 */ /* 0x000fea0003c00000 */
[----:B------:R0:W1:Y:S02]  /*4780*/  SHFL.DOWN P2, R16, R15, R10, R9 ;  /* 0x0800000a0f107389 */ /* 0x0000640000040009 */
[----:B01----:R-:W-:Y:S05]  /*4790*/  ENDCOLLECTIVE ;  /* 0x000000000000791b */ /* 0x003fea0003800000 */
.L_x_58:
[----:B------:R-:W-:Y:S01]  /*47a0*/  IMAD.MOV.U32 R10, RZ, RZ, 0x10 ;  /* 0x00000010ff0a7424 */ /* 0x000fe200078e00ff */
[----:B------:R-:W-:Y:S02]  /*47b0*/  SEL R16, R16, RZ, !P0 ;  /* 0x000000ff10107207 */ /* 0x000fe40004000000 */
[----:B------:R-:W-:-:S03]  /*47c0*/  ISETP.GT.AND P0, PT, R34, R9, PT ;  /* 0x000000092200720c */ /* 0x000fc60003f04270 */
[----:B------:R-:W-:-:S10]  /*47d0*/  IMAD.IADD R15, R15, 0x1, R16 ;  /* 0x000000010f0f7824 */ /* 0x000fd400078e0210 */
[----:B------:R-:W-:Y:S05]  /*47e0*/  WARPSYNC.COLLECTIVE R8, `(.L_x_59) ;  /* 0x0000000008087348 */ /* 0x000fea0003c00000 */
[----:B------:R0:W1:Y:S02]  /*47f0*/  SHFL.DOWN P2, R16, R15, R10, R9 ;  /* 0x0800000a0f107389 */ /* 0x0000640000040009 */
[----:B01----:R-:W-:Y:S05]  /*4800*/  ENDCOLLECTIVE ;  /* 0x000000000000791b */ /* 0x003fea0003800000 */
.L_x_59:
[----:B------:R-:W-:Y:S02]  /*4810*/  SEL R16, R16, RZ, !P0 ;  /* 0x000000ff10107207 */ /* 0x000fe40004000000 */
[----:B------:R-:W-:Y:S02]  /*4820*/  ISETP.NE.AND P0, PT, R14, 0x65, PT ;  /* 0x000000650e00780c */ /* 0x000fe40003f05270 */
[----:B------:R-:W-:-:S11]  /*4830*/  IADD3 R36, PT, PT, R15, R16, R36 ;  /* 0x000000100f247210 */ /* 0x000fd60007ffe024 */
[----:B------:R-:W-:Y:S05]  /*4840*/  WARPSYNC.COLLECTIVE R8, `(.L_x_60) ;  /* 0x0000000008087348 */ /* 0x000fea0003c00000 */
[----:B------:R-:W-:Y:S01]  /*4850*/  VOTE.ALL P0, P0 ;  /* 0x0000000000ff7806 */ /* 0x000fe20000000000 */
[----:B------:R-:W-:-:S12]  /*4860*/  ENDCOLLECTIVE ;  /* 0x000000000000791b */ /* 0x000fd80003800000 */
.L_x_60:
[----:B------:R-:W-:Y:S05]  /*4870*/  BRA `(.L_x_61) ;  /* 0xffffffcc00607947 */ /* 0x000fea000383ffff */
.L_x_20:
[----:B------:R-:W-:Y:S01]  /*4880*/  BSSY B0, `(.L_x_62) ;  /* 0x0000006000007945 */ /* 0x000fe20003800000 */
[----:B------:R-:W-:Y:S01]  /*4890*/  PLOP3.LUT P0, PT, P0, PT, PT, 0x8, 0x80 ;  /* 0x000000000080781c */ /* 0x000fe2000070e170 */
[----:B------:R-:W-:-:S12]  /*48a0*/  IMAD.MOV.U32 R8, RZ, RZ, -0x1 ;  /* 0xffffffffff087424 */ /* 0x000fd800078e00ff */
[----:B------:R-:W-:Y:S05]  /*48b0*/  WARPSYNC.COLLECTIVE R8, `(.L_x_63) ;  /* 0x0000000008087348 */ /* 0x000fea0003c00000 */
[----:B------:R-:W-:Y:S01]  /*48c0*/  VOTE.ANY P0, P0 ;  /* 0x0000000000ff7806 */ /* 0x000fe20000000100 */
[----:B------:R-:W-:-:S12]  /*48d0*/  ENDCOLLECTIVE ;  /* 0x000000000000791b */ /* 0x000fd80003800000 */
.L_x_63:
[----:B------:R-:W-:Y:S05]  /*48e0*/  BSYNC B0 ;  /* 0x0000000000007941 */ /* 0x000fea0003800000 */
.L_x_62:
[----:B------:R-:W-:Y:S05]  /*48f0*/  BRA `(.L_x_64) ;  /* 0xffffffe400787947 */ /* 0x000fea000383ffff */
.L_x_22:
[----:B------:R-:W-:Y:S01]  /*4900*/  BSSY B0, `(.L_x_65) ;  /* 0x0000006000007945 */ /* 0x000fe20003800000 */
[----:B------:R-:W-:Y:S01]  /*4910*/  PLOP3.LUT P0, PT, P0, PT, PT, 0x8, 0x80 ;  /* 0x000000000080781c */ /* 0x000fe2000070e170 */
[----:B------:R-:W-:-:S12]  /*4920*/  IMAD.MOV.U32 R8, RZ, RZ, -0x1 ;  /* 0xffffffffff087424 */ /* 0x000fd800078e00ff */
[----:B------:R-:W-:Y:S05]  /*4930*/  WARPSYNC.COLLECTIVE R8, `(.L_x_66) ;  /* 0x0000000008087348 */ /* 0x000fea0003c00000 */
[----:B------:R-:W-:Y:S01]  /*4940*/  VOTE.ANY P0, P0 ;  /* 0x0000000000ff7806 */ /* 0x000fe20000000100 */
[----:B------:R-:W-:-:S12]  /*4950*/  ENDCOLLECTIVE ;  /* 0x000000000000791b */ /* 0x000fd80003800000 */
.L_x_66:
[----:B------:R-:W-:Y:S05]  /*4960*/  BSYNC B0 ;  /* 0x0000000000007941 */ /* 0x000fea0003800000 */
.L_x_65:
[----:B------:R-:W-:Y:S05]  /*4970*/  BRA `(.L_x_67) ;  /* 0xffffffe4007c7947 */ /* 0x000fea000383ffff */
.L_x_24:
        /* <DEDUP_REMOVED lines=8> */
.L_x_69:
[----:B------:R-:W-:Y:S05]  /*4a00*/  BSYNC B0 ;  /* 0x0000000000007941 */ /* 0x000fea0003800000 */
.L_x_68:
[----:B------:R-:W-:Y:S01]  /*4a10*/  LOP3.LUT R8, R8, 0x80000000, R42, 0xec, !PT ;  /* 0x8000000008087812 */ /* 0x000fe200078eec2a */
[----:B------:R-:W-:Y:S02]  /*4a20*/  IMAD.MOV.U32 R10, RZ, RZ, 0x1 ;  /* 0x00000001ff0a7424 */ /* 0x000fe400078e00ff */
[----:B------:R-:W-:Y:S02]  /*4a30*/  VIADD R19, R35, 0x2 ;  /* 0x0000000223137836 */ /* 0x000fe40000000000 */
[----:B------:R-:W-:-:S05]  /*4a40*/  VIADD R9, R8, 0xffffffff ;  /* 0xffffffff08097836 */ /* 0x000fca0000000000 */
[----:B------:R-:W-:Y:S01]  /*4a50*/  LOP3.LUT R38, R8, R9, RZ, 0xc, !PT ;  /* 0x0000000908267212 */ /* 0x000fe200078e0cff */
[----:B------:R-:W-:-:S05]  /*4a60*/  IMAD.MOV.U32 R8, RZ, RZ, -0x1 ;  /* 0xffffffffff087424 */ /* 0x000fca00078e00ff */
[----:B------:R-:W0:Y:S02]  /*4a70*/  POPC R38, R38 ;  /* 0x0000002600267309 */ /* 0x000e240000000000 */
[----:B0-----:R-:W-:Y:S01]  /*4a80*/  IMAD.MOV.U32 R9, RZ, RZ, R38 ;  /* 0x000000ffff097224 */ /* 0x001fe200078e0026 */
[----:B------:R-:W-:-:S13]  /*4a90*/  ISETP.GT.AND P3, PT, R19, R38, PT ;  /* 0x000000261300720c */ /* 0x000fda0003f64270 */
[----:B------:R-:W-:Y:S05]  /*4aa0*/  WARPSYNC.COLLECTIVE R8, `(.L_x_70) ;  /* 0x0000000008087348 */ /* 0x000fea0003c00000 */
[----:B------:R0:W1:Y:S02]  /*4ab0*/  SHFL.DOWN P2, R16, R15, R10, R9 ;  /* 0x0800000a0f107389 */ /* 0x0000640000040009 */
[----:B01----:R-:W-:Y:S05]  /*4ac0*/  ENDCOLLECTIVE ;  /* 0x000000000000791b */ /* 0x003fea0003800000 */
.L_x_70:
        /* <DEDUP_REMOVED lines=8> */
.L_x_71:
[----:B------:R-:W-:Y:S01]  /*4b50*/  IMAD.MOV.U32 R10, RZ, RZ, 0x4 ;  /* 0x00000004ff0a7424 */ /* 0x000fe200078e00ff */
[----:B------:R-:W-:-:S05]  /*4b60*/  SEL R16, R16, RZ, !P3 ;  /* 0x000000ff10107207 */ /* 0x000fca0005800000 */
[----:B------:R-:W-:Y:S02]  /*4b70*/  IMAD.IADD R19, R17, 0x1, R16 ;  /* 0x0000000111137824 */ /* 0x000fe400078e0210 */
[----:B------:R-:W-:Y:S02]  /*4b80*/  VIADD R17, R35, 0x4 ;  /* 0x0000000423117836 */ /* 0x000fe40000000000 */
[----:B------:R-:W-:-:S03]  /*4b90*/  IMAD.MOV.U32 R15, RZ, RZ, R19 ;  /* 0x000000ffff0f7224 */ /* 0x000fc600078e0013 */
[----:B------:R-:W-:Y:S01]  /*4ba0*/  ISETP.GT.AND P3, PT, R17, R38, PT ;  /* 0x000000261100720c */ /* 0x000fe20003f64270 */
[----:B------:R-:W-:-:S12]  /*4bb0*/  VIADD R17, R35, 0x8 ;  /* 0x0000000823117836 */ /* 0x000fd80000000000 */
[----:B------:R-:W-:Y:S05]  /*4bc0*/  WARPSYNC.COLLECTIVE R8, `(.L_x_72) ;  /* 0x0000000008087348 */ /* 0x000fea0003c00000 */
[----:B------:R0:W1:Y:S02]  /*4bd0*/  SHFL.DOWN P2, R16, R15, R10, R9 ;  /* 0x0800000a0f107389 */ /* 0x0000640000040009 */
[----:B01----:R-:W-:Y:S05]  /*4be0*/  ENDCOLLECTIVE ;  /* 0x000000000000791b */ /* 0x003fea0003800000 */
.L_x_72:
[----:B------:R-:W-:Y:S01]  /*4bf0*/  IMAD.MOV.U32 R10, RZ, RZ, 0x8 ;  /* 0x00000008ff0a7424 */ /* 0x000fe200078e00ff */
[----:B------:R-:W-:Y:S02]  /*4c00*/  SEL R16, R16, RZ, !P3 ;  /* 0x000000ff10107207 */ /* 0x000fe40005800000 */
[----:B------:R-:W-:-:S03]  /*4c10*/  ISETP.GT.AND P3, PT, R17, R38, PT ;  /* 0x000000261100720c */ /* 0x000fc60003f64270 */
[----:B------:R-:W-:Y:S02]  /*4c20*/  IMAD.IADD R37, R19, 0x1, R16 ;  /* 0x0000000113257824 */ /* 0x000fe400078e0210 */
[----:B------:R-:W-:Y:S02]  /*4c30*/  VIADD R19, R35, 0x10 ;  /* 0x0000001023137836 */ /* 0x000fe40000000000 */
[----:B------:R-:W-:-:S07]  /*4c40*/  IMAD.MOV.U32 R15, RZ, RZ, R37 ;  /* 0x000000ffff0f7224 */ /* 0x000fce00078e0025 */
[----:B------:R-:W-:Y:S05]  /*4c50*/  WARPSYNC.COLLECTIVE R8, `(.L_x_73) ;  /* 0x0000000008087348 */ /* 0x000fea0003c00000 */
[----:B------:R0:W1:Y:S02]  /*4c60*/  SHFL.DOWN P2, R16, R15, R10, R9 ;  /* 0x0800000a0f107389 */ /* 0x0000640000040009 */
[----:B01----:R-:W-:Y:S05]  /*4c70*/  ENDCOLLECTIVE ;  /* 0x000000000000791b */ /* 0x003fea0003800000 */
.L_x_73:
[----:B------:R-:W-:Y:S01]  /*4c80*/  IMAD.MOV.U32 R10, RZ, RZ, 0x10 ;  /* 0x00000010ff0a7424 */ /* 0x000fe200078e00ff */
[----:B------:R-:W-:-:S05]  /*4c90*/  SEL R16, R16, RZ, !P3 ;  /* 0x000000ff10107207 */ /* 0x000fca0005800000 */
[----:B------:R-:W-:-:S04]  /*4ca0*/  IMAD.IADD R17, R37, 0x1, R16 ;  /* 0x0000000125117824 */ /* 0x000fc800078e0210 */
[----:B------:R-:W-:-:S07]  /*4cb0*/  IMAD.MOV.U32 R15, RZ, RZ, R17 ;  /* 0x000000ffff0f7224 */ /* 0x000fce00078e0011 */
[----:B------:R-:W-:Y:S05]  /*4cc0*/  WARPSYNC.COLLECTIVE R8, `(.L_x_74) ;  /* 0x0000000008087348 */ /* 0x000fea0003c00000 */
[----:B------:R0:W1:Y:S02]  /*4cd0*/  SHFL.DOWN P2, R16, R15, R10, R9 ;  /* 0x0800000a0f107389 */ /* 0x0000640000040009 */
[----:B01----:R-:W-:Y:S05]  /*4ce0*/  ENDCOLLECTIVE ;  /* 0x000000000000791b */ /* 0x003fea0003800000 */
.L_x_74:
        /* <DEDUP_REMOVED lines=10> */
.L_x_75:
[----:B------:R-:W-:Y:S05]  /*4d90*/  BRA `(.L_x_76) ;  /* 0xffffffe400107947 */ /* 0x000fea000383ffff */
.L_x_26:
[----:B------:R-:W-:Y:S01]  /*4da0*/  BSSY B0, `(.L_x_77) ;  /* 0x0000006000007945 */ /* 0x000fe20003800000 */
[----:B------:R-:W-:Y:S01]  /*4db0*/  PLOP3.LUT P0, PT, P0, PT, PT, 0x8, 0x80 ;  /* 0x000000000080781c */ /* 0x000fe2000070e170 */
[----:B------:R-:W-:-:S12]  /*4dc0*/  IMAD.MOV.U32 R8, RZ, RZ, -0x1 ;  /* 0xffffffffff087424 */ /* 0x000fd800078e00ff */
[----:B------:R-:W-:Y:S05]  /*4dd0*/  WARPSYNC.COLLECTIVE R8, `(.L_x_78) ;  /* 0x0000000008087348 */ /* 0x000fea0003c00000 */
[----:B------:R-:W-:Y:S01]  /*4de0*/  VOTE.ANY P0, P0 ;  /* 0x0000000000ff7806 */ /* 0x000fe20000000100 */
[----:B------:R-:W-:-:S12]  /*4df0*/  ENDCOLLECTIVE ;  /* 0x000000000000791b */ /* 0x000fd80003800000 */
.L_x_78:
[----:B------:R-:W-:Y:S05]  /*4e00*/  BSYNC B0 ;  /* 0x0000000000007941 */ /* 0x000fea0003800000 */
.L_x_77:
[----:B------:R-:W-:Y:S05]  /*4e10*/  BRA `(.L_x_79) ;  /* 0xffffffe400207947 */ /* 0x000fea000383ffff */
.L_x_28:
[----:B------:R-:W-:Y:S01]  /*4e20*/  BSSY B0, `(.L_x_80) ;  /* 0x0000006000007945 */ /* 0x000fe20003800000 */
[----:B------:R-:W-:Y:S01]  /*4e30*/  PLOP3.LUT P0, PT, P0, PT, PT, 0x8, 0x80 ;  /* 0x000000000080781c */ /* 0x000fe2000070e170 */
[----:B------:R-:W-:-:S12]  /*4e40*/  IMAD.MOV.U32 R8, RZ, RZ, -0x1 ;  /* 0xffffffffff087424 */ /* 0x000fd800078e00ff */
[----:B------:R-:W-:Y:S05]  /*4e50*/  WARPSYNC.COLLECTIVE R8, `(.L_x_81) ;  /* 0x0000000008087348 */ /* 0x000fea0003c00000 */
[----:B------:R-:W-:Y:S01]  /*4e60*/  VOTE.ANY P0, P0 ;  /* 0x0000000000ff7806 */ /* 0x000fe20000000100 */
[----:B------:R-:W-:-:S12]  /*4e70*/  ENDCOLLECTIVE ;  /* 0x000000000000791b */ /* 0x000fd80003800000 */
.L_x_81:
[----:B------:R-:W-:Y:S05]  /*4e80*/  BSYNC B0 ;  /* 0x0000000000007941 */ /* 0x000fea0003800000 */
.L_x_80:
[----:B------:R-:W-:Y:S05]  /*4e90*/  BRA `(.L_x_82) ;  /* 0xffffffe400247947 */ /* 0x000fea000383ffff */
.L_x_30:
[----:B------:R-:W-:Y:S01]  /*4ea0*/  BSSY B0, `(.L_x_83) ;  /* 0x0000006000007945 */ /* 0x000fe20003800000 */
[----:B------:R-:W-:Y:S01]  /*4eb0*/  PLOP3.LUT P2, PT, P0, PT, PT, 0x8, 0x80 ;  /* 0x000000000080781c */ /* 0x000fe2000074e170 */
[----:B------:R-:W-:-:S12]  /*4ec0*/  IMAD.MOV.U32 R8, RZ, RZ, -0x1 ;  /* 0xffffffffff087424 */ /* 0x000fd800078e00ff */
[----:B------:R-:W-:Y:S05]  /*4ed0*/  WARPSYNC.COLLECTIVE R8, `(.L_x_84) ;  /* 0x0000000008087348 */ /* 0x000fea0003c00000 */
[----:B------:R-:W-:Y:S01]  /*4ee0*/  VOTE.ANY R8, PT, P2 ;  /* 0x0000000000087806 */ /* 0x000fe200010e0100 */
[----:B------:R-:W-:Y:S06]  /*4ef0*/  ENDCOLLECTIVE ;  /* 0x000000000000791b */ /* 0x000fec0003800000 */
.L_x_84:
[----:B------:R-:W-:Y:S05]  /*4f00*/  BSYNC B0 ;  /* 0x0000000000007941 */ /* 0x000fea0003800000 */
.L_x_83:
        /* <DEDUP_REMOVED lines=10> */
.L_x_85:
[----:B------:R-:W-:Y:S01]  /*4fb0*/  ISETP.GE.AND P0, PT, R35, R9, PT ;  /* 0x000000092300720c */ /* 0x000fe20003f06270 */
[----:B------:R-:W-:-:S03]  /*4fc0*/  IMAD.MOV.U32 R10, RZ, RZ, 0x2 ;  /* 0x00000002ff0a7424 */ /* 0x000fc600078e00ff */
[----:B------:R-:W-:-:S05]  /*4fd0*/  SEL R16, R16, RZ, !P0 ;  /* 0x000000ff10107207 */ /* 0x000fca0004000000 */
[----:B------:R-:W-:Y:S02]  /*4fe0*/  IMAD.IADD R44, R16, 0x1, R15 ;  /* 0x00000001102c7824 */ /* 0x000fe400078e020f */
[----:B------:R-:W-:Y:S02]  /*4ff0*/  VIADD R16, R35, 0x2 ;  /* 0x0000000223107836 */ /* 0x000fe40000000000 */
[----:B------:R-:W-:-:S03]  /*5000*/  IMAD.MOV.U32 R15, RZ, RZ, R44 ;  /* 0x000000ffff0f7224 */ /* 0x000fc600078e002c */
[----:B------:R-:W-:-:S13]  /*5010*/  ISETP.GT.AND P0, PT, R16, R9, PT ;  /* 0x000000091000720c */ /* 0x000fda0003f04270 */
[----:B------:R-:W-:Y:S05]  /*5020*/  WARPSYNC.COLLECTIVE R8, `(.L_x_86) ;  /* 0x0000000008087348 */ /* 0x000fea0003c00000 */
[----:B------:R0:W1:Y:S02]  /*5030*/  SHFL.DOWN P2, R16, R15, R10, R9 ;  /* 0x0800000a0f107389 */ /* 0x0000640000040009 */
[----:B01----:R-:W-:Y:S05]  /*5040*/  ENDCOLLECTIVE ;  /* 0x000000000000791b */ /* 0x003fea0003800000 */
.L_x_86:
[----:B------:R-:W-:Y:S01]  /*5050*/  IMAD.MOV.U32 R10, RZ, RZ, 0x4 ;  /* 0x00000004ff0a7424 */ /* 0x000fe200078e00ff */
[----:B------:R-:W-:Y:S01]  /*5060*/  SEL R17, R16, RZ, !P0 ;  /* 0x000000ff10117207 */ /* 0x000fe20004000000 */
[----:B------:R-:W-:-:S04]  /*5070*/  VIADD R16, R35, 0x4 ;  /* 0x0000000423107836 */ /* 0x000fc80000000000 */
[----:B------:R-:W-:Y:S01]  /*5080*/  IMAD.IADD R17, R44, 0x1, R17 ;  /* 0x000000012c117824 */ /* 0x000fe200078e0211 */
[----:B------:R-:W-:-:S03]  /*5090*/  ISETP.GT.AND P0, PT, R16, R9, PT ;  /* 0x000000091000720c */ /* 0x000fc60003f04270 */
[----:B------:R-:W-:-:S10]  /*50a0*/  IMAD.MOV.U32 R15, RZ, RZ, R17 ;  /* 0x000000ffff0f7224 */ /* 0x000fd400078e0011 */
[----:B------:R-:W-:Y:S05]  /*50b0*/  WARPSYNC.COLLECTIVE R8, `(.L_x_87) ;  /* 0x0000000008087348 */ /* 0x000fea0003c00000 */
[----:B------:R0:W1:Y:S02]  /*50c0*/  SHFL.DOWN P2, R16, R15, R10, R9 ;  /* 0x0800000a0f107389 */ /* 0x0000640000040009 */
[----:B01----:R-:W-:Y:S05]  /*50d0*/  ENDCOLLECTIVE ;  /* 0x000000000000791b */ /* 0x003fea0003800000 */
.L_x_87:
[----:B------:R-:W-:Y:S01]  /*50e0*/  IMAD.MOV.U32 R10, RZ, RZ, 0x8 ;  /* 0x00000008ff0a7424 */ /* 0x000fe200078e00ff */
[----:B------:R-:W-:-:S05]  /*50f0*/  SEL R16, R16, RZ, !P0 ;  /* 0x000000ff10107207 */ /* 0x000fca0004000000 */
[----:B------:R-:W-:Y:S02]  /*5100*/  IMAD.IADD R45, R17, 0x1, R16 ;  /* 0x00000001112d7824 */ /* 0x000fe400078e0210 */
[C---:B------:R-:W-:Y:S02]  /*5110*/  VIADD R16, R35.reuse, 0x8 ;  /* 0x0000000823107836 */ /* 0x040fe40000000000 */
[----:B------:R-:W-:Y:S02]  /*5120*/  IMAD.MOV.U32 R15, RZ, RZ, R45 ;  /* 0x000000ffff0f7224 */ /* 0x000fe400078e002d */
[----:B------:R-:W-:Y:S01]  /*5130*/  VIADD R17, R35, 0x10 ;  /* 0x0000001023117836 */ /* 0x000fe20000000000 */
[----:B------:R-:W-:-:S13]  /*5140*/  ISETP.GT.AND P0, PT, R16, R9, PT ;  /* 0x000000091000720c */ /* 0x000fda0003f04270 */
[----:B------:R-:W-:Y:S05]  /*5150*/  WARPSYNC.COLLECTIVE R8, `(.L_x_88) ;  /* 0x0000000008087348 */ /* 0x000fea0003c00000 */
[----:B------:R0:W1:Y:S02]  /*5160*/  SHFL.DOWN P2, R16, R15, R10, R9 ;  /* 0x0800000a0f107389 */ /* 0x0000640000040009 */
[----:B01----:R-:W-:Y:S05]  /*5170*/  ENDCOLLECTIVE ;  /* 0x000000000000791b */ /* 0x003fea0003800000 */
.L_x_88:
[----:B------:R-:W-:Y:S01]  /*5180*/  IMAD.MOV.U32 R10, RZ, RZ, 0x10 ;  /* 0x00000010ff0a7424 */ /* 0x000fe200078e00ff */
[----:B------:R-:W-:Y:S02]  /*5190*/  SEL R16, R16, RZ, !P0 ;  /* 0x000000ff10107207 */ /* 0x000fe40004000000 */
[----:B------:R-:W-:-:S03]  /*51a0*/  ISETP.GT.AND P0, PT, R17, R9, PT ;  /* 0x000000091100720c */ /* 0x000fc60003f04270 */
[----:B------:R-:W-:-:S04]  /*51b0*/  IMAD.IADD R44, R45, 0x1, R16 ;  /* 0x000000012d2c7824 */ /* 0x000fc800078e0210 */
[----:B------:R-:W-:-:S07]  /*51c0*/  IMAD.MOV.U32 R15, RZ, RZ, R44 ;  /* 0x000000ffff0f7224 */ /* 0x000fce00078e002c */
[----:B------:R-:W-:Y:S05]  /*51d0*/  WARPSYNC.COLLECTIVE R8, `(.L_x_89) ;  /* 0x0000000008087348 */ /* 0x000fea0003c00000 */
[----:B------:R0:W1:Y:S02]  /*51e0*/  SHFL.DOWN P2, R16, R15, R10, R9 ;  /* 0x0800000a0f107389 */ /* 0x0000640000040009 */
[----:B01----:R-:W-:Y:S05]  /*51f0*/  ENDCOLLECTIVE ;  /* 0x000000000000791b */ /* 0x003fea0003800000 */
.L_x_89:
[----:B------:R-:W-:Y:S02]  /*5200*/  SEL R16, R16, RZ, !P0 ;  /* 0x000000ff10107207 */ /* 0x000fe40004000000 */
[----:B------:R-:W-:Y:S02]  /*5210*/  ISETP.NE.AND P0, PT, R14, 0x65, PT ;  /* 0x000000650e00780c */ /* 0x000fe40003f05270 */
[----:B------:R-:W-:-:S11]  /*5220*/  IADD3 R19, PT, PT, R44, R16, R19 ;  /* 0x000000102c137210 */ /* 0x000fd60007ffe013 */
[----:B------:R-:W-:Y:S05]  /*5230*/  WARPSYNC.COLLECTIVE R8, `(.L_x_90) ;  /* 0x0000000008087348 */ /* 0x000fea0003c00000 */
[----:B------:R-:W-:Y:S01]  /*5240*/  VOTE.ALL P0, P0 ;  /* 0x0000000000ff7806 */ /* 0x000fe20000000000 */
[----:B------:R-:W-:-:S12]  /*5250*/  ENDCOLLECTIVE ;  /* 0x000000000000791b */ /* 0x000fd80003800000 */
.L_x_90:
[----:B------:R-:W-:Y:S05]  /*5260*/  BRA `(.L_x_91) ;  /* 0xffffffe000c07947 */ /* 0x000fea000383ffff */
.L_x_92:
[----:B------:R-:W-:-:S00]  /*5270*/  BRA `(.L_x_92) ;  /* 0xfffffffc00fc7947 */ /* 0x000fc0000383ffff */
[----:B------:R-:W-:-:S00]  /*5280*/  NOP ;  /* 0x0000000000007918 */ /* 0x000fc00000000000 */
[----:B------:R-:W-:-:S00]  /*5290*/  NOP ;  /* 0x0000000000007918 */ /* 0x000fc00000000000 */
[----:B------:R-:W-:-:S00]  /*52a0*/  NOP ;  /* 0x0000000000007918 */ /* 0x000fc00000000000 */
[----:B------:R-:W-:-:S00]  /*52b0*/  NOP ;  /* 0x0000000000007918 */ /* 0x000fc00000000000 */
[----:B------:R-:W-:-:S00]  /*52c0*/  NOP ;  /* 0x0000000000007918 */ /* 0x000fc00000000000 */
[----:B------:R-:W-:-:S00]  /*52d0*/  NOP ;  /* 0x0000000000007918 */ /* 0x000fc00000000000 */
[----:B------:R-:W-:-:S00]  /*52e0*/  NOP ;  /* 0x0000000000007918 */ /* 0x000fc00000000000 */
[----:B------:R-:W-:-:S00]  /*52f0*/  NOP ;  /* 0x0000000000007918 */ /* 0x000fc00000000000 */
.L_x_218:


//--------------------- .text._ZN3cub18CUB_300001_SM_10006detail4scan16DeviceScanKernelINS2_10policy_hubIiiijN4cuda3std3__44plusIvEEE10Policy1000EN6thrust24THRUST_300001_SM_1000_NS6detail15normal_iteratorINSD_10device_ptrIiEEEESI_NS0_13ScanTileStateIiLb1EEES9_NS0_8NullTypeEjiLb0ESL_EEvT0_T1_T2_iT3_T4_T5_ --------------------------
	.section	.text._ZN3cub18CUB_300001_SM_10006detail4scan16DeviceScanKernelINS2_10policy_hubIiiijN4cuda3std3__44plusIvEEE10Policy1000EN6thrust24THRUST_300001_SM_1000_NS6detail15normal_iteratorINSD_10device_ptrIiEEEESI_NS0_13ScanTileStateIiLb1EEES9_NS0_8NullTypeEjiLb0ESL_EEvT0_T1_T2_iT3_T4_T5_,"ax",@progbits
	.align	128
        .global         _ZN3cub18CUB_300001_SM_10006detail4scan16DeviceScanKernelINS2_10policy_hubIiiijN4cuda3std3__44plusIvEEE10Policy1000EN6thrust24THRUST_300001_SM_1000_NS6detail15normal_iteratorINSD_10device_ptrIiEEEESI_NS0_13ScanTileStateIiLb1EEES9_NS0_8NullTypeEjiLb0ESL_EEvT0_T1_T2_iT3_T4_T5_
        .type           _ZN3cub18CUB_300001_SM_10006detail4scan16DeviceScanKernelINS2_10policy_hubIiiijN4cuda3std3__44plusIvEEE10Policy1000EN6thrust24THRUST_300001_SM_1000_NS6detail15normal_iteratorINSD_10device_ptrIiEEEESI_NS0_13ScanTileStateIiLb1EEES9_NS0_8NullTypeEjiLb0ESL_EEvT0_T1_T2_iT3_T4_T5_,@function
        .size           _ZN3cub18CUB_300001_SM_10006detail4scan16DeviceScanKernelINS2_10policy_hubIiiijN4cuda3std3__44plusIvEEE10Policy1000EN6thrust24THRUST_300001_SM_1000_NS6detail15normal_iteratorINSD_10device_ptrIiEEEESI_NS0_13ScanTileStateIiLb1EEES9_NS0_8NullTypeEjiLb0ESL_EEvT0_T1_T2_iT3_T4_T5_,(.L_x_219 - _ZN3cub18CUB_300001_SM_10006detail4scan16DeviceScanKernelINS2_10policy_hubIiiijN4cuda3std3__44plusIvEEE10Policy1000EN6thrust24THRUST_300001_SM_1000_NS6detail15normal_iteratorINSD_10device_ptrIiEEEESI_NS0_13ScanTileStateIiLb1EEES9_NS0_8NullTypeEjiLb0ESL_EEvT0_T1_T2_iT3_T4_T5_)
        .other          _ZN3cub18CUB_300001_SM_10006detail4scan16DeviceScanKernelINS2_10policy_hubIiiijN4cuda3std3__44plusIvEEE10Policy1000EN6thrust24THRUST_300001_SM_1000_NS6detail15normal_iteratorINSD_10device_ptrIiEEEESI_NS0_13ScanTileStateIiLb1EEES9_NS0_8NullTypeEjiLb0ESL_EEvT0_T1_T2_iT3_T4_T5_,@"STO_CUDA_ENTRY STV_DEFAULT"
_ZN3cub18CUB_300001_SM_10006detail4scan16DeviceScanKernelINS2_10policy_hubIiiijN4cuda3std3__44plusIvEEE10Policy1000EN6thrust24THRUST_300001_SM_1000_NS6detail15normal_iteratorINSD_10device_ptrIiEEEESI_NS0_13ScanTileStateIiLb1EEES9_NS0_8NullTypeEjiLb0ESL_EEvT0_T1_T2_iT3_T4_T5_:
.text._ZN3cub18CUB_300001_SM_10006detail4scan16DeviceScanKernelINS2_10policy_hubIiiijN4cuda3std3__44plusIvEEE10Policy1000EN6thrust24THRUST_300001_SM_1000_NS6detail15normal_iteratorINSD_10device_ptrIiEEEESI_NS0_13ScanTileStateIiLb1EEES9_NS0_8NullTypeEjiLb0ESL_EEvT0_T1_T2_iT3_T4_T5_:
[----:B------:R-:W-:Y:S08]  /*0000*/  LDC R1, c[0x0][0x37c] ;  /* 0x0000df00ff017b82 */ /* 0x000ff00000000800 */
[----:B------:R-:W0:Y:S01]  /*0010*/  S2UR UR4, SR_CTAID.X ;  /* 0x00000000000479c3 */ /* 0x000e220000002500 */
[----:B------:R-:W1:Y:S01]  /*0020*/  LDCU UR5, c[0x0][0x3a0] ;  /* 0x00007400ff0577ac */ /* 0x000e620008000800 */
[----:B------:R-:W2:Y:S06]  /*0030*/  LDCU.64 UR8, c[0x0][0x358] ;  /* 0x00006b00ff0877ac */ /* 0x000eac0008000a00 */
[----:B------:R-:W0:Y:S02]  /*0040*/  LDC R42, c[0x0][0x398] ;  /* 0x0000e600ff2a7b82 */ /* 0x000e240000000800 */
[----:B0-----:R-:W-:-:S04]  /*0050*/  VIADD R42, R42, UR4 ;  /* 0x000000042a2a7c36 */ /* 0x001fc80008000000 */
[----:B------:R-:W-:-:S05]  /*0060*/  IMAD R3, R42, 0x2100, RZ ;  /* 0x000021002a037824 */ /* 0x000fca00078e02ff */
[----:B-1----:R-:W-:-:S04]  /*0070*/  IADD3 R0, PT, PT, -R3, UR5, RZ ;  /* 0x0000000503007c10 */ /* 0x002fc8000fffe1ff */
[----:B------:R-:W-:-:S13]  /*0080*/  ISETP.GE.U32.AND P0, PT, R0, 0x2101, PT ;  /* 0x000021010000780c */ /* 0x000fda0003f06070 */
[----:B--2---:R-:W-:Y:S05]  /*0090*/  @!P0 BRA `(.L_x_93) ;  /* 0x0000001c00a88947 */ /* 0x004fea0003800000 */
[----:B------:R-:W0:Y:S01]  /*00a0*/  S2R R16, SR_TID.X ;  /* 0x0000000000107919 */ /* 0x000e220000002100 */
[----:B------:R-:W1:Y:S01]  /*00b0*/  LDCU.64 UR4, c[0x0][0x380] ;  /* 0x00007000ff0477ac */ /* 0x000e620008000a00 */
[C---:B0-----:R-:W-:Y:S02]  /*00c0*/  LOP3.LUT R0, R16.reuse, 0x1f, RZ, 0xc0, !PT ;  /* 0x0000001f10007812 */ /* 0x041fe400078ec0ff */
[----:B------:R-:W-:-:S05]  /*00d0*/  LOP3.LUT R5, R16, 0x3e0, RZ, 0xc0, !PT ;  /* 0x000003e010057812 */ /* 0x000fca00078ec0ff */
[----:B------:R-:W-:-:S05]  /*00e0*/  IMAD R0, R5, 0x16, R0 ;  /* 0x0000001605007824 */ /* 0x000fca00078e0200 */
[----:B------:R-:W-:-:S05]  /*00f0*/  IADD3 R0, P0, PT, R3, R0, RZ ;  /* 0x0000000003007210 */ /* 0x000fca0007f1e0ff */
[----:B------:R-:W-:Y:S02]  /*0100*/  IMAD.X R3, RZ, RZ, RZ, P0 ;  /* 0x000000ffff037224 */ /* 0x000fe400000e06ff */
        /* <DEDUP_REMOVED lines=30> */
[----:B------:R-:W-:Y:S01]  /*02f0*/  ISETP.NE.AND P0, PT, R42, RZ, PT ;  /* 0x000000ff2a00720c */ /* 0x000fe20003f05270 */
        /* <DEDUP_REMOVED lines=28> */
[----:B------:R0:W1:Y:S04]  /*04c0*/  LDS.64 R36, [R27] ;  /* 0x000000001b247984 */ /* 0x0000680000000a00 */
[----:B------:R0:W2:Y:S04]  /*04d0*/  LDS.64 R34, [R27+0x8] ;  /* 0x000008001b227984 */ /* 0x0000a80000000a00 */
[----:B------:R0:W3:Y:S04]  /*04e0*/  LDS.64 R32, [R27+0x10] ;  /* 0x000010001b207984 */ /* 0x0000e80000000a00 */
[----:B------:R0:W4:Y:S04]  /*04f0*/  LDS.64 R18, [R27+0x18] ;  /* 0x000018001b127984 */ /* 0x0001280000000a00 */
[----:B------:R0:W0:Y:S04]  /*0500*/  LDS.64 R14, [R27+0x20] ;  /* 0x000020001b0e7984 */ /* 0x0000280000000a00 */
[----:B------:R0:W0:Y:S04]  /*0510*/  LDS.64 R12, [R27+0x28] ;  /* 0x000028001b0c7984 */ /* 0x0000280000000a00 */
[----:B------:R0:W0:Y:S04]  /*0520*/  LDS.64 R10, [R27+0x30] ;  /* 0x000030001b0a7984 */ /* 0x0000280000000a00 */
[----:B------:R0:W0:Y:S04]  /*0530*/  LDS.64 R8, [R27+0x38] ;  /* 0x000038001b087984 */ /* 0x0000280000000a00 */
[----:B------:R0:W0:Y:S04]  /*0540*/  LDS.64 R6, [R27+0x40] ;  /* 0x000040001b067984 */ /* 0x0000280000000a00 */
[----:B------:R0:W0:Y:S04]  /*0550*/  LDS.64 R4, [R27+0x48] ;  /* 0x000048001b047984 */ /* 0x0000280000000a00 */
[----:B------:R0:W0:Y:S01]  /*0560*/  LDS.64 R2, [R27+0x50] ;  /* 0x000050001b027984 */ /* 0x0000220000000a00 */
[----:B------:R-:W-:Y:S06]  /*0570*/  BAR.SYNC.DEFER_BLOCKING 0x0 ;  /* 0x0000000000007b1d */ /* 0x000fec0000010000 */
[----:B-1----:R-:W-:Y:S05]  /*0580*/  @P0 BRA `(.L_x_95) ;  /* 0x00000004001c0947 */ /* 0x002fea0003800000 */
[----:B0-2---:R-:W-:Y:S02]  /*0590*/  IADD3 R17, PT, PT, R34, R37, R36 ;  /* 0x0000002522117210 */ /* 0x005fe40007ffe024 */
[C---:B------:R-:W-:Y:S02]  /*05a0*/  ISETP.NE.AND P1, PT, R39.reuse, 0x1f, PT ;  /* 0x0000001f2700780c */ /* 0x040fe40003f25270 */
[----:B---3--:R-:W-:Y:S02]  /*05b0*/  IADD3 R17, PT, PT, R32, R35, R17 ;  /* 0x0000002320117210 */ /* 0x008fe40007ffe011 */
[----:B------:R-:W-:Y:S02]  /*05c0*/  ISETP.GE.U32.AND P2, PT, R16, 0x20, PT ;  /* 0x000000201000780c */ /* 0x000fe40003f46070 */
[----:B----4-:R-:W-:Y:S02]  /*05d0*/  IADD3 R17, PT, PT, R18, R33, R17 ;  /* 0x0000002112117210 */ /* 0x010fe40007ffe011 */
[----:B------:R-:W-:-:S02]  /*05e0*/  ISETP.NE.AND P3, PT, R39, RZ, PT ;  /* 0x000000ff2700720c */ /* 0x000fc40003f65270 */
[----:B------:R-:W-:-:S03]  /*05f0*/  IADD3 R17, PT, PT, R14, R19, R17 ;  /* 0x000000130e117210 */ /* 0x000fc60007ffe011 */
[----:B------:R-:W-:Y:S02]  /*0600*/  @!P1 LEA R43, R40, UR4, 0x2 ;  /* 0x00000004282b9c11 */ /* 0x000fe4000f8e10ff */
[----:B------:R-:W-:-:S04]  /*0610*/  IADD3 R17, PT, PT, R12, R15, R17 ;  /* 0x0000000f0c117210 */ /* 0x000fc80007ffe011 */
[----:B------:R-:W-:-:S04]  /*0620*/  IADD3 R17, PT, PT, R10, R13, R17 ;  /* 0x0000000d0a117210 */ /* 0x000fc80007ffe011 */
[----:B------:R-:W-:-:S04]  /*0630*/  IADD3 R17, PT, PT, R8, R11, R17 ;  /* 0x0000000b08117210 */ /* 0x000fc80007ffe011 */
[----:B------:R-:W-:-:S04]  /*0640*/  IADD3 R17, PT, PT, R6, R9, R17 ;  /* 0x0000000906117210 */ /* 0x000fc80007ffe011 */
[----:B------:R-:W-:-:S04]  /*0650*/  IADD3 R17, PT, PT, R4, R7, R17 ;  /* 0x0000000704117210 */ /* 0x000fc80007ffe011 */
[----:B------:R-:W-:-:S05]  /*0660*/  IADD3 R20, PT, PT, R2, R5, R17 ;  /* 0x0000000502147210 */ /* 0x000fca0007ffe011 */
[----:B------:R-:W-:-:S05]  /*0670*/  IMAD.IADD R17, R3, 0x1, R20 ;  /* 0x0000000103117824 */ /* 0x000fca00078e0214 */
        /* <DEDUP_REMOVED lines=10> */
[----:B------:R-:W-:-:S04]  /*0720*/  ISETP.NE.AND P0, PT, R40, 0x2, PT ;  /* 0x000000022800780c */ /* 0x000fc80003f05270 */
        /* <DEDUP_REMOVED lines=8> */
[----:B------:R-:W-:Y:S01]  /*07b0*/  SEL R20, R21, R20, !P0 ;  /* 0x0000001415147207 */ /* 0x000fe20004000000 */
[----:B------:R-:W-:Y:S01]  /*07c0*/  IMAD.IADD R21, R42, 0x1, -R17 ;  /* 0x000000012a157824 */ /* 0x000fe200078e0a11 */
[----:B------:R-:W-:Y:S01]  /*07d0*/  ISETP.NE.AND P0, PT, R40, 0x3, PT ;  /* 0x000000032800780c */ /* 0x000fe20003f05270 */
[----:B------:R-:W-:-:S03]  /*07e0*/  IMAD.IADD R23, R23, 0x1, R22 ;  /* 0x0000000117177824 */ /* 0x000fc600078e0216 */
[----:B------:R-:W-:Y:S01]  /*07f0*/  SEL R20, R22, R20, !P0 ;  /* 0x0000001416147207 */ /* 0x000fe20004000000 */
[----:B-1----:R-:W-:Y:S01]  /*0800*/  IMAD.IADD R24, R23, 0x1, R24 ;  /* 0x0000000117187824 */ /* 0x002fe200078e0218 */
[C---:B------:R-:W-:Y:S02]  /*0810*/  ISETP.NE.AND P0, PT, R40.reuse, 0x4, PT ;  /* 0x000000042800780c */ /* 0x040fe40003f05270 */
[----:B------:R-:W-:Y:S01]  /*0820*/  SEL R17, R21, RZ, P3 ;  /* 0x000000ff15117207 */ /* 0x000fe20001800000 */
        /* <DEDUP_REMOVED lines=18> */
[----:B------:R-:W-:Y:S02]  /*0950*/  ISETP.NE.AND P1, PT, R40, 0xb, PT ;  /* 0x0000000b2800780c */ /* 0x000fe40003f25270 */
[----:B------:R-:W-:Y:S02]  /*0960*/  SEL R20, R29, R20, !P0 ;  /* 0x000000141d147207 */ /* 0x000fe40004000000 */
[----:B------:R-:W-:-:S02]  /*0970*/  ISETP.NE.AND P0, PT, R16, RZ, PT ;  /* 0x000000ff1000720c */ /* 0x000fc40003f05270 */
[----:B------:R-:W-:-:S05]  /*0980*/  SEL R20, R30, R20, !P1 ;  /* 0x000000141e147207 */ /* 0x000fca0004800000 */
[----:B------:R-:W-:-:S06]  /*0990*/  @P2 IMAD.IADD R21, R20, 0x1, R17 ;  /* 0x0000000114152824 */ /* 0x000fcc00078e0211 */
[----:B------:R-:W-:Y:S05]  /*09a0*/  @P0 BRA `(.L_x_96) ;  /* 0x0000000c00f00947 */ /* 0x000fea0003800000 */
[----:B------:R-:W0:Y:S01]  /*09b0*/  LDC.64 R16, c[0x0][0x390] ;  /* 0x0000e400ff107b82 */ /* 0x000e220000000a00 */
[----:B------:R-:W-:Y:S02]  /*09c0*/  IMAD.MOV.U32 R30, RZ, RZ, 0x65 ;  /* 0x00000065ff1e7424 */ /* 0x000fe400078e00ff */
[----:B------:R-:W-:-:S03]  /*09d0*/  IMAD.MOV.U32 R21, RZ, RZ, RZ ;  /* 0x000000ffff157224 */ /* 0x000fc600078e00ff */
[----:B0-----:R0:W-:Y:S01]  /*09e0*/  ST.E.64.STRONG.GPU desc[UR8][R16.64+0x100], R30 ;  /* 0x0001001e10007985 */ /* 0x0011e2000c10fb08 */
[----:B------:R-:W-:Y:S05]  /*09f0*/  BRA `(.L_x_96) ;  /* 0x0000000c00dc7947 */ /* 0x000fea0003800000 */
.L_x_95:
[----:B0-2---:R-:W-:Y:S02]  /*0a00*/  IADD3 R17, PT, PT, R34, R37, R36 ;  /* 0x0000002522117210 */ /* 0x005fe40007ffe024 */
[C---:B------:R-:W-:Y:S02]  /*0a10*/  ISETP.NE.AND P1, PT, R39.reuse, 0x1f, PT ;  /* 0x0000001f2700780c */ /* 0x040fe40003f25270 */
[----:B---3--:R-:W-:Y:S02]  /*0a20*/  IADD3 R17, PT, PT, R32, R35, R17 ;  /* 0x0000002320117210 */ /* 0x008fe40007ffe011 */
[----:B------:R-:W-:Y:S02]  /*0a30*/  ISETP.NE.AND P2, PT, R39, RZ, PT ;  /* 0x000000ff2700720c */ /* 0x000fe40003f45270 */
[----:B----4-:R-:W-:-:S04]  /*0a40*/  IADD3 R17, PT, PT, R18, R33, R17 ;  /* 0x0000002112117210 */ /* 0x010fc80007ffe011 */
        /* <DEDUP_REMOVED lines=56> */
[----:B------:R-:W-:-:S02]  /*0dd0*/  ISETP.GT.U32.AND P0, PT, R16, 0x1f, PT ;  /* 0x0000001f1000780c */ /* 0x000fc40003f04070 */
[----:B------:R-:W-:Y:S02]  /*0de0*/  SEL R20, R30, R20, !P1 ;  /* 0x000000141e147207 */ /* 0x000fe40004800000 */
[----:B------:R-:W-:-:S03]  /*0df0*/  ISETP.GE.U32.AND P1, PT, R16, 0x20, PT ;  /* 0x000000201000780c */ /* 0x000fc60003f26070 */
[----:B------:R-:W-:-:S05]  /*0e00*/  IMAD.IADD R20, R20, 0x1, R21 ;  /* 0x0000000114147824 */ /* 0x000fca00078e0215 */
[----:B------:R-:W-:Y:S01]  /*0e10*/  SEL R23, R17, R20, !P1 ;  /* 0x0000001411177207 */ /* 0x000fe20004800000 */
[----:B------:R-:W-:Y:S06]  /*0e20*/  @P0 BRA `(.L_x_97) ;  /* 0x0000000800a80947 */ /* 0x000fec0003800000 */
[----:B------:R-:W0:Y:S01]  /*0e30*/  LDC.64 R20, c[0x0][0x390] ;  /* 0x0000e400ff147b82 */ /* 0x000e220000000a00 */
[----:B------:R-:W-:Y:S02]  /*0e40*/  ISETP.NE.AND P1, PT, R16, RZ, PT ;  /* 0x000000ff1000720c */ /* 0x000fe40003f25270 */
[----:B------:R-:W-:-:S05]  /*0e50*/  LOP3.LUT R17, RZ, R16, RZ, 0x33, !PT ;  /* 0x00000010ff117212 */ /* 0x000fca00078e33ff */
[----:B------:R-:W-:-:S06]  /*0e60*/  IMAD.IADD R24, R42, 0x1, R17 ;  /* 0x000000012a187824 */ /* 0x000fcc00078e0211 */
        /* <DEDUP_REMOVED lines=11> */
.L_x_127:
[----:B------:R-:W-:Y:S05]  /*0f20*/  @!P0 BRA `(.L_x_99) ;  /* 0x0000000000748947 */ /* 0x000fea0003800000 */
[----:B------:R-:W-:-:S07]  /*0f30*/  IMAD.MOV.U32 R22, RZ, RZ, 0x3b8 ;  /* 0x000003b8ff167424 */ /* 0x000fce00078e00ff */
.L_x_101:
[----:B------:R-:W-:Y:S02]  /*0f40*/  VIADD R25, R22, 0x1 ;  /* 0x0000000116197836 */ /* 0x000fe40000000000 */
[----:B------:R-:W-:Y:S02]  /*0f50*/  IMAD R42, R42, 0x41a7, RZ ;  /* 0x000041a72a2a7824 */ /* 0x000fe400078e02ff */
[----:B------:R-:W0:Y:S01]  /*0f60*/  I2F.U32.RP R28, R25 ;  /* 0x00000019001c7306 */ /* 0x000e220000209000 */
[----:B------:R-:W-:Y:S01]  /*0f70*/  IMAD.MOV R29, RZ, RZ, -R25 ;  /* 0x000000ffff1d7224 */ /* 0x000fe200078e0a19 */
[----:B------:R-:W-:Y:S02]  /*0f80*/  ISETP.NE.U32.AND P2, PT, R25, RZ, PT ;  /* 0x000000ff1900720c */ /* 0x000fe40003f45070 */
[----:B------:R-:W-:-:S04]  /*0f90*/  LOP3.LUT R42, R42, 0x7fffffff, RZ, 0xc0, !PT ;  /* 0x7fffffff2a2a7812 */ /* 0x000fc800078ec0ff */
[----:B0-----:R-:W0:Y:S02]  /*0fa0*/  MUFU.RCP R28, R28 ;  /* 0x0000001c001c7308 */ /* 0x001e240000001000 */
[----:B0-----:R-:W-:-:S06]  /*0fb0*/  VIADD R20, R28, 0xffffffe ;  /* 0x0ffffffe1c147836 */ /* 0x001fcc0000000000 */
[----:B------:R0:W1:Y:S02]  /*0fc0*/  F2I.FTZ.U32.TRUNC.NTZ R21, R20 ;  /* 0x0000001400157305 */ /* 0x000064000021f000 */
[----:B0-----:R-:W-:Y:S02]  /*0fd0*/  IMAD.MOV.U32 R20, RZ, RZ, RZ ;  /* 0x000000ffff147224 */ /* 0x001fe400078e00ff */
[----:B-1----:R-:W-:-:S04]  /*0fe0*/  IMAD R29, R29, R21, RZ ;  /* 0x000000151d1d7224 */ /* 0x002fc800078e02ff */
[----:B------:R-:W-:-:S06]  /*0ff0*/  IMAD.HI.U32 R21, R21, R29, R20 ;  /* 0x0000001d15157227 */ /* 0x000fcc00078e0014 */
[----:B------:R-:W-:-:S04]  /*1000*/  IMAD.HI.U32 R21, R21, R42, RZ ;  /* 0x0000002a15157227 */ /* 0x000fc800078e00ff */
[----:B------:R-:W-:-:S04]  /*1010*/  IMAD.MOV R21, RZ, RZ, -R21 ;  /* 0x000000ffff157224 */ /* 0x000fc800078e0a15 */
[----:B------:R-:W-:-:S05]  /*1020*/  IMAD R28, R25, R21, R42 ;  /* 0x00000015191c7224 */ /* 0x000fca00078e022a */
[----:B------:R-:W-:-:S13]  /*1030*/  ISETP.GE.U32.AND P0, PT, R28, R25, PT ;  /* 0x000000191c00720c */ /* 0x000fda0003f06070 */
[----:B------:R-:W-:-:S05]  /*1040*/  @P0 IMAD.IADD R28, R28, 0x1, -R25 ;  /* 0x000000011c1c0824 */ /* 0x000fca00078e0a19 */
[----:B------:R-:W-:-:S13]  /*1050*/  ISETP.GE.U32.AND P0, PT, R28, R25, PT ;  /* 0x000000191c00720c */ /* 0x000fda0003f06070 */
[----:B------:R-:W-:Y:S01]  /*1060*/  @P0 IMAD.IADD R28, R28, 0x1, -R25 ;  /* 0x000000011c1c0824 */ /* 0x000fe200078e0a19 */
[----:B------:R-:W-:-:S04]  /*1070*/  @!P2 LOP3.LUT R28, RZ, R25, RZ, 0x33, !PT ;  /* 0x00000019ff1ca212 */ /* 0x000fc800078e33ff */
[----:B------:R-:W-:Y:S05]  /*1080*/  NANOSLEEP R28 ;  /* 0x0000001c0000735d */ /* 0x000fea0003800000 */
[----:B------:R-:W2:Y:S01]  /*1090*/  LD.E.64.STRONG.GPU R28, desc[UR8][R16.64+0x100] ;  /* 0x00010008101c7980 */ /* 0x000ea2000c10fb00 */
[----:B------:R-:W-:Y:S01]  /*10a0*/  UMOV UR5, 0xffffffff ;  /* 0xffffffff00057882 */ /* 0x000fe20000000000 */
[----:B------:R-:W-:Y:S02]  /*10b0*/  SHF.R.U32.HI R22, RZ, 0x1, R22 ;  /* 0x00000001ff167819 */ /* 0x000fe40000011616 */
[----:B--2---:R-:W-:Y:S01]  /*10c0*/  ISETP.NE.AND P0, PT, R28, 0x63, PT ;  /* 0x000000631c00780c */ /* 0x004fe20003f05270 */
[----:B------:R-:W-:-:S12]  /*10d0*/  BRA.DIV UR5, `(.L_x_100) ;  /* 0x00000036051c7947 */ /* 0x000fd8000b800000 */
[----:B------:R-:W-:-:S13]  /*10e0*/  VOTE.ANY P0, !P0 ;  /* 0x0000000000ff7806 */ /* 0x000fda0004000100 */
.L_x_130:
[----:B------:R-:W-:Y:S05]  /*10f0*/  @P0 BRA `(.L_x_101) ;  /* 0xfffffffc00900947 */ /* 0x000fea000383ffff */
.L_x_99:
[----:B------:R-:W-:Y:S01]  /*1100*/  UMOV UR5, 0xffffffff ;  /* 0xffffffff00057882 */ /* 0x000fe20000000000 */
[----:B------:R-:W-:Y:S02]  /*1110*/  ISETP.NE.AND P0, PT, R28, 0x65, PT ;  /* 0x000000651c00780c */ /* 0x000fe40003f05270 */
[----:B------:R-:W-:Y:S11]  /*1120*/  BRA.DIV UR5, `(.L_x_102) ;  /* 0x0000003605287947 */ /* 0x000ff6000b800000 */
[----:B------:R-:W0:Y:S01]  /*1130*/  S2R R25, SR_GEMASK ;  /* 0x0000000000197919 */ /* 0x000e220000003c00 */
[----:B------:R-:W-:Y:S01]  /*1140*/  VOTE.ANY R21, PT, !P0 ;  /* 0x0000000000157806 */ /* 0x000fe200040e0100 */
        /* <DEDUP_REMOVED lines=10> */
[----:B0-----:R-:W-:Y:S02]  /*11f0*/  IADD3 R44, P3, PT, R16, 0x100, RZ ;  /* 0x00000100102c7810 */ /* 0x001fe40007f7e0ff */
[----:B-1----:R-:W-:Y:S02]  /*1200*/  SEL R22, R22, RZ, !P0 ;  /* 0x000000ff16167207 */ /* 0x002fe40004000000 */
[----:B------:R-:W-:-:S03]  /*1210*/  ISETP.GT.AND P0, PT, R41, R48, PT ;  /* 0x000000302900720c */ /* 0x000fc60003f04270 */
[----:B------:R-:W-:-:S05]  /*1220*/  IMAD.IADD R43, R22, 0x1, R29 ;  /* 0x00000001162b7824 */ /* 0x000fca00078e021d */
[----:B------:R-:W0:Y:S02]  /*1230*/  SHFL.DOWN PT, R22, R43, 0x2, R48 ;  /* 0x084000002b167989 */ /* 0x000e2400000e0030 */
[----:B0-----:R-:W-:Y:S02]  /*1240*/  SEL R22, R22, RZ, !P0 ;  /* 0x000000ff16167207 */ /* 0x001fe40004000000 */
[----:B------:R-:W-:-:S03]  /*1250*/  ISETP.GT.AND P0, PT, R40, R48, PT ;  /* 0x000000302800720c */ /* 0x000fc60003f04270 */
[----:B------:R-:W-:Y:S02]  /*1260*/  IMAD.IADD R45, R43, 0x1, R22 ;  /* 0x000000012b2d7824 */ /* 0x000fe400078e0216 */
[----:B------:R-:W-:-:S03]  /*1270*/  VIADD R43, R39, 0x10 ;  /* 0x00000010272b7836 */ /* 0x000fc60000000000 */
[----:B------:R-:W0:Y:S02]  /*1280*/  SHFL.DOWN PT, R22, R45, 0x4, R48 ;  /* 0x088000002d167989 */ /* 0x000e2400000e0030 */
[-C--:B------:R-:W-:Y:S02]  /*1290*/  ISETP.GT.AND P2, PT, R43, R48.reuse, PT ;  /* 0x000000302b00720c */ /* 0x080fe40003f44270 */
[----:B0-----:R-:W-:Y:S02]  /*12a0*/  SEL R22, R22, RZ, !P0 ;  /* 0x000000ff16167207 */ /* 0x001fe40004000000 */
[----:B------:R-:W-:-:S03]  /*12b0*/  ISETP.GT.AND P0, PT, R30, R48, PT ;  /* 0x000000301e00720c */ /* 0x000fc60003f04270 */
[----:B------:R-:W-:Y:S02]  /*12c0*/  IMAD.IADD R29, R45, 0x1, R22 ;  /* 0x000000012d1d7824 */ /* 0x000fe400078e0216 */
[----:B------:R-:W-:-:S03]  /*12d0*/  IMAD.X R45, RZ, RZ, R17, P3 ;  /* 0x000000ffff2d7224 */ /* 0x000fc600018e0611 */
[----:B------:R-:W0:Y:S02]  /*12e0*/  SHFL.DOWN PT, R22, R29, 0x8, R48 ;  /* 0x090000001d167989 */ /* 0x000e2400000e0030 */
[----:B0-----:R-:W-:Y:S02]  /*12f0*/  SEL R22, R22, RZ, !P0 ;  /* 0x000000ff16167207 */ /* 0x001fe40004000000 */
[----:B------:R-:W-:-:S03]  /*1300*/  ISETP.NE.AND P0, PT, R28, 0x65, PT ;  /* 0x000000651c00780c */ /* 0x000fc60003f05270 */
[----:B------:R-:W-:-:S05]  /*1310*/  IMAD.IADD R47, R29, 0x1, R22 ;  /* 0x000000011d2f7824 */ /* 0x000fca00078e0216 */
[----:B------:R-:W0:Y:S05]  /*1320*/  SHFL.DOWN PT, R22, R47, 0x10, R48 ;  /* 0x0a0000002f167989 */ /* 0x000e2a00000e0030 */
[----:B------:R-:W-:Y:S02]  /*1330*/  VOTE.ALL P0, P0 ;  /* 0x0000000000ff7806 */ /* 0x000fe40000000000 */
[----:B0-----:R-:W-:-:S05]  /*1340*/  SEL R22, R22, RZ, !P2 ;  /* 0x000000ff16167207 */ /* 0x001fca0005000000 */
[----:B------:R-:W-:-:S07]  /*1350*/  IMAD.IADD R46, R47, 0x1, R22 ;  /* 0x000000012f2e7824 */ /* 0x000fce00078e0216 */
.L_x_139:
[----:B------:R-:W-:Y:S05]  /*1360*/  @!P0 BRA `(.L_x_103) ;  /* 0x00000004001c8947 */ /* 0x000fea0003800000 */
[----:B------:R-:W-:-:S07]  /*1370*/  IMAD.MOV.U32 R47, RZ, RZ, 0x3b8 ;  /* 0x000003b8ff2f7424 */ /* 0x000fce00078e00ff */
.L_x_109:
        /* <DEDUP_REMOVED lines=8> */
.L_x_142:
[----:B------:R-:W-:Y:S05]  /*1400*/  @!P0 BRA `(.L_x_105) ;  /* 0x0000000000748947 */ /* 0x000fea0003800000 */
[----:B------:R-:W-:-:S07]  /*1410*/  IMAD.MOV.U32 R22, RZ, RZ, R47 ;  /* 0x000000ffff167224 */ /* 0x000fce00078e002f */
.L_x_107:
        /* <DEDUP_REMOVED lines=27> */
.L_x_145:
[----:B------:R-:W-:Y:S05]  /*15d0*/  @P0 BRA `(.L_x_107) ;  /* 0xfffffffc00900947 */ /* 0x000fea000383ffff */
.L_x_105:
[----:B------:R-:W-:Y:S01]  /*15e0*/  UMOV UR5, 0xffffffff ;  /* 0xffffffff00057882 */ /* 0x000fe20000000000 */
[----:B------:R-:W-:Y:S02]  /*15f0*/  ISETP.NE.AND P0, PT, R28, 0x65, PT ;  /* 0x000000651c00780c */ /* 0x000fe40003f05270 */
[----:B------:R-:W-:Y:S11]  /*1600*/  BRA.DIV UR5, `(.L_x_108) ;  /* 0x0000003605387947 */ /* 0x000ff6000b800000 */
[----:B------:R-:W-:Y:S01]  /*1610*/  VOTE.ANY R21, PT, !P0 ;  /* 0x0000000000157806 */ /* 0x000fe200040e0100 */
[----:B------:R-:W-:-:S03]  /*1620*/  VIADD R24, R24, 0xffffffe0 ;  /* 0xffffffe018187836 */ /* 0x000fc60000000000 */
[----:B------:R-:W-:-:S05]  /*1630*/  LOP3.LUT R21, R21, 0x80000000, R25, 0xec, !PT ;  /* 0x8000000015157812 */ /* 0x000fca00078eec19 */
[----:B------:R-:W-:-:S05]  /*1640*/  VIADD R16, R21, 0xffffffff ;  /* 0xffffffff15107836 */ /* 0x000fca0000000000 */
[----:B------:R-:W-:-:S04]  /*1650*/  LOP3.LUT R16, R21, R16, RZ, 0xc, !PT ;  /* 0x0000001015107212 */ /* 0x000fc800078e0cff */
        /* <DEDUP_REMOVED lines=23> */
.L_x_154:
[----:B------:R-:W-:Y:S05]  /*17d0*/  @P0 BRA `(.L_x_109) ;  /* 0xfffffff800e80947 */ /* 0x000fea000383ffff */
.L_x_103:
        /* <DEDUP_REMOVED lines=8> */
[----:B0-----:R-:W-:-:S05]  /*1860*/  @!P1 LEA R16, R17, R16, 0x18 ;  /* 0x0000001011109211 */ /* 0x001fca00078ec0ff */
[----:B------:R1:W-:Y:S04]  /*1870*/  @!P1 STS [R16+0x8], R31 ;  /* 0x0000081f10009388 */ /* 0x0003e80000000800 */
[----:B------:R1:W-:Y:S01]  /*1880*/  @!P1 STS [R16+0x4], R46 ;  /* 0x0000042e10009388 */ /* 0x0003e20000000800 */
[----:B--2---:R-:W-:Y:S01]  /*1890*/  @!P0 LEA R21, R21, R20, 0x18 ;  /* 0x0000001415158211 */ /* 0x004fe200078ec0ff */
[----:B------:R-:W-:Y:S02]  /*18a0*/  IMAD.MOV.U32 R20, RZ, RZ, R23 ;  /* 0x000000ffff147224 */ /* 0x000fe400078e0017 */
[----:B------:R-:W-:Y:S02]  /*18b0*/  @!P0 IMAD.MOV.U32 R20, RZ, RZ, R46 ;  /* 0x000000ffff148224 */ /* 0x000fe400078e002e */
[----:B------:R1:W-:Y:S05]  /*18c0*/  @!P0 STS [R21+0x4c], R46 ;  /* 0x00004c2e15008388 */ /* 0x0003ea0000000800 */
.L_x_97:
[----:B------:R-:W-:Y:S05]  /*18d0*/  WARPSYNC.ALL ;  /* 0x0000000000007948 */ /* 0x000fea0003800000 */
[----:B------:R-:W0:Y:S08]  /*18e0*/  S2UR UR6, SR_CgaCtaId ;  /* 0x00000000000679c3 */ /* 0x000e300000008800 */
[----:B------:R-:W-:Y:S06]  /*18f0*/  BAR.SYNC.DEFER_BLOCKING 0x0 ;  /* 0x0000000000007b1d */ /* 0x000fec0000010000 */
[----:B------:R-:W-:Y:S01]  /*1900*/  UMOV UR5, 0x400 ;  /* 0x0000040000057882 */ /* 0x000fe20000000000 */
[----:B------:R-:W2:Y:S01]  /*1910*/  S2R R17, SR_TID.X ;  /* 0x0000000000117919 */ /* 0x000ea20000002100 */
[----:B0-----:R-:W-:-:S09]  /*1920*/  ULEA UR5, UR6, UR5, 0x18 ;  /* 0x0000000506057291 */ /* 0x001fd2000f8ec0ff */
[----:B-1----:R-:W0:Y:S01]  /*1930*/  LDS R16, [UR5+0x4c] ;  /* 0x00004c05ff107984 */ /* 0x002e220008000800 */
[----:B--2---:R-:W-:-:S04]  /*1940*/  ISETP.NE.AND P0, PT, R17, RZ, PT ;  /* 0x000000ff1100720c */ /* 0x004fc80003f05270 */
[----:B0-----:R-:W-:-:S05]  /*1950*/  SEL R21, R16, RZ, P0 ;  /* 0x000000ff10157207 */ /* 0x001fca0000000000 */
[----:B------:R-:W-:-:S07]  /*1960*/  IMAD.IADD R21, R21, 0x1, R20 ;  /* 0x0000000115157824 */ /* 0x000fce00078e0214 */
.L_x_96:
[----:B------:R-:W-:Y:S05]  /*1970*/  BSYNC.RECONVERGENT B0 ;  /* 0x0000000000007941 */ /* 0x000fea0003800200 */
.L_x_94:
[----:B------:R-:W-:Y:S01]  /*1980*/  IMAD.IADD R36, R36, 0x1, R21 ;  /* 0x0000000124247824 */ /* 0x000fe200078e0215 */
[----:B0-----:R-:W0:Y:S01]  /*1990*/  S2R R16, SR_TID.X ;  /* 0x0000000000107919 */ /* 0x001e220000002100 */
[----:B------:R-:W1:Y:S01]  /*19a0*/  S2UR UR6, SR_CgaCtaId ;  /* 0x00000000000679c3 */ /* 0x000e620000008800 */
[----:B------:R-:W-:Y:S01]  /*19b0*/  UMOV UR5, 0x400 ;  /* 0x0000040000057882 */ /* 0x000fe20000000000 */
[----:B------:R-:W-:Y:S01]  /*19c0*/  IMAD.IADD R37, R37, 0x1, R36 ;  /* 0x0000000125257824 */ /* 0x000fe200078e0224 */
[----:B------:R-:W2:Y:S03]  /*19d0*/  S2R R17, SR_LANEID ;  /* 0x0000000000117919 */ /* 0x000ea60000000000 */
[----:B------:R-:W-:Y:S02]  /*19e0*/  IMAD.IADD R34, R34, 0x1, R37 ;  /* 0x0000000122227824 */ /* 0x000fe400078e0225 */
[----:B------:R-:W-:Y:S02]  /*19f0*/  BAR.SYNC.DEFER_BLOCKING 0x0 ;  /* 0x0000000000007b1d */ /* 0x000fe40000010000 */
[----:B------:R-:W-:-:S04]  /*1a00*/  IMAD.IADD R35, R35, 0x1, R34 ;  /* 0x0000000123237824 */ /* 0x000fc800078e0222 */
[----:B------:R-:W-:-:S04]  /*1a10*/  IMAD.IADD R32, R32, 0x1, R35 ;  /* 0x0000000120207824 */ /* 0x000fc800078e0223 */
[----:B------:R-:W-:-:S04]  /*1a20*/  IMAD.IADD R33, R33, 0x1, R32 ;  /* 0x0000000121217824 */ /* 0x000fc800078e0220 */
[----:B------:R-:W-:Y:S01]  /*1a30*/  IMAD.IADD R18, R18, 0x1, R33 ;  /* 0x0000000112127824 */ /* 0x000fe200078e0221 */
[----:B-1----:R-:W-:-:S03]  /*1a40*/  ULEA UR5, UR6, UR5, 0x18 ;  /* 0x0000000506057291 */ /* 0x002fc6000f8ec0ff */
[----:B------:R-:W-:Y:S01]  /*1a50*/  IMAD.IADD R19, R19, 0x1, R18 ;  /* 0x0000000113137824 */ /* 0x000fe200078e0212 */
[----:B------:R-:W1:Y:S03]  /*1a60*/  LDCU.64 UR6, c[0x0][0x388] ;  /* 0x00007100ff0677ac */ /* 0x000e660008000a00 */
[----:B------:R-:W-:Y:S01]  /*1a70*/  IMAD.IADD R14, R14, 0x1, R19 ;  /* 0x000000010e0e7824 */ /* 0x000fe200078e0213 */
[----:B0-----:R-:W-:-:S03]  /*1a80*/  SHF.R.U32.HI R16, RZ, 0x5, R16 ;  /* 0x00000005ff107819 */ /* 0x001fc60000011610 */
[----:B------:R-:W-:Y:S02]  /*1a90*/  IMAD.IADD R15, R15, 0x1, R14 ;  /* 0x000000010f0f7824 */ /* 0x000fe400078e020e */
[----:B--2---:R-:W-:Y:S02]  /*1aa0*/  IMAD R16, R16, 0x2c0, R17 ;  /* 0x000002c010107824 */ /* 0x004fe400078e0211 */
[----:B------:R-:W-:-:S03]  /*1ab0*/  IMAD.IADD R12, R12, 0x1, R15 ;  /* 0x000000010c0c7824 */ /* 0x000fc600078e020f */
[----:B------:R-:W-:Y:S01]  /*1ac0*/  LEA R16, R16, UR5, 0x2 ;  /* 0x0000000510107c11 */ /* 0x000fe2000f8e10ff */
[----:B------:R-:W-:Y:S01]  /*1ad0*/  IMAD.IADD R13, R13, 0x1, R12 ;  /* 0x000000010d0d7824 */ /* 0x000fe200078e020c */
[----:B-1----:R-:W-:-:S03]  /*1ae0*/  IADD3 R38, P0, PT, R38, UR6, RZ ;  /* 0x0000000626267c10 */ /* 0x002fc6000ff1e0ff */
[----:B------:R-:W-:Y:S02]  /*1af0*/  IMAD.IADD R10, R10, 0x1, R13 ;  /* 0x000000010a0a7824 */ /* 0x000fe400078e020d */
[----:B------:R-:W-:Y:S01]  /*1b00*/  IMAD R20, R17, 0x54, R16 ;  /* 0x0000005411147824 */ /* 0x000fe200078e0210 */
[----:B------:R-:W-:Y:S01]  /*1b10*/  IADD3.X R39, PT, PT, R0, UR7, RZ, P0, !PT ;  /* 0x0000000700277c10 */ /* 0x000fe200087fe4ff */
[----:B------:R-:W-:-:S03]  /*1b20*/  IMAD.IADD R11, R11, 0x1, R10 ;  /* 0x000000010b0b7824 */ /* 0x000fc600078e020a */
[----:B------:R-:W-:Y:S01]  /*1b30*/  STS.64 [R20], R36 ;  /* 0x0000002414007388 */ /* 0x000fe20000000a00 */
[----:B------:R-:W-:-:S03]  /*1b40*/  IMAD.IADD R8, R8, 0x1, R11 ;  /* 0x0000000108087824 */ /* 0x000fc600078e020b */
[----:B------:R-:W-:Y:S01]  /*1b50*/  STS.64 [R20+0x8], R34 ;  /* 0x0000082214007388 */ /* 0x000fe20000000a00 */
        /* <DEDUP_REMOVED lines=13> */
[----:B------:R-:W-:Y:S04]  /*1c30*/  STS.64 [R20+0x40], R6 ;  /* 0x0000400614007388 */ /* 0x000fe80000000a00 */
[----:B------:R-:W-:Y:S04]  /*1c40*/  STS.64 [R20+0x48], R4 ;  /* 0x0000480414007388 */ /* 0x000fe80000000a00 */
[----:B------:R-:W-:Y:S01]  /*1c50*/  STS.64 [R20+0x50], R2 ;  /* 0x0000500214007388 */ /* 0x000fe20000000a00 */
        /* <DEDUP_REMOVED lines=46> */
.L_x_93:
[----:B------:R-:W-:-:S13]  /*1f40*/  ISETP.NE.AND P0, PT, R0, RZ, PT ;  /* 0x000000ff0000720c */ /* 0x000fda0003f05270 */
[----:B------:R-:W-:Y:S05]  /*1f50*/  @!P0 EXIT ;  /* 0x000000000000894d */ /* 0x000fea0003800000 */
[----:B------:R-:W0:Y:S02]  /*1f60*/  LDC.64 R4, c[0x0][0x380] ;  /* 0x0000e000ff047b82 */ /* 0x000e240000000a00 */
[----:B0-----:R-:W-:-:S05]  /*1f70*/  IMAD.WIDE.U32 R4, R3, 0x4, R4 ;  /* 0x0000000403047825 */ /* 0x001fca00078e0004 */
[----:B------:R0:W2:Y:S01]  /*1f80*/  LDG.E R6, desc[UR8][R4.64] ;  /* 0x0000000804067981 */ /* 0x0000a2000c1e1900 */
[----:B------:R-:W1:Y:S02]  /*1f90*/  S2R R2, SR_TID.X ;  /* 0x0000000000027919 */ /* 0x000e640000002100 */
[C---:B-1----:R-:W-:Y:S02]  /*1fa0*/  LOP3.LUT R3, R2.reuse, 0x1f, RZ, 0xc0, !PT ;  /* 0x0000001f02037812 */ /* 0x042fe400078ec0ff */
[----:B------:R-:W-:-:S05]  /*1fb0*/  LOP3.LUT R8, R2, 0x3e0, RZ, 0xc0, !PT ;  /* 0x000003e002087812 */ /* 0x000fca00078ec0ff */
[----:B------:R-:W-:-:S04]  /*1fc0*/  IMAD R3, R8, 0x16, R3 ;  /* 0x0000001608037824 */ /* 0x000fc800078e0203 */
[C---:B------:R-:W-:Y:S01]  /*1fd0*/  VIADD R7, R3.reuse, 0x20 ;  /* 0x0000002003077836 */ /* 0x040fe20000000000 */
[C---:B------:R-:W-:Y:S01]  /*1fe0*/  ISETP.GE.U32.AND P6, PT, R3.reuse, R0, PT ;  /* 0x000000000300720c */ /* 0x040fe20003fc6070 */
[C---:B------:R-:W-:Y:S01]  /*1ff0*/  VIADD R9, R3.reuse, 0x40 ;  /* 0x0000004003097836 */ /* 0x040fe20000000000 */
[C---:B0-----:R-:W-:Y:S01]  /*2000*/  LEA R4, P1, R3.reuse, R4, 0x2 ;  /* 0x0000000403047211 */ /* 0x041fe200078210ff */
[----:B------:R-:W-:Y:S01]  /*2010*/  VIADD R11, R3, 0x60 ;  /* 0x00000060030b7836 */ /* 0x000fe20000000000 */
[-C--:B------:R-:W-:Y:S01]  /*2020*/  ISETP.GE.U32.AND P5, PT, R7, R0.reuse, PT ;  /* 0x000000000700720c */ /* 0x080fe20003fa6070 */
[----:B------:R-:W-:Y:S01]  /*2030*/  VIADD R7, R3, 0x80 ;  /* 0x0000008003077836 */ /* 0x000fe20000000000 */
[-C--:B------:R-:W-:Y:S01]  /*2040*/  ISETP.GE.U32.AND P0, PT, R9, R0.reuse, PT ;  /* 0x000000000900720c */ /* 0x080fe20003f06070 */
[----:B------:R-:W-:Y:S01]  /*2050*/  IMAD.X R5, RZ, RZ, R5, P1 ;  /* 0x000000ffff057224 */ /* 0x000fe200008e0605 */
[-C--:B------:R-:W-:Y:S01]  /*2060*/  ISETP.GE.U32.AND P4, PT, R11, R0.reuse, PT ;  /* 0x000000000b00720c */ /* 0x080fe20003f86070 */
[----:B------:R-:W-:Y:S01]  /*2070*/  VIADD R9, R3, 0xa0 ;  /* 0x000000a003097836 */ /* 0x000fe20000000000 */
[----:B------:R-:W-:Y:S01]  /*2080*/  ISETP.GE.U32.AND P3, PT, R7, R0, PT ;  /* 0x000000000700720c */ /* 0x000fe20003f66070 */
[----:B------:R-:W-:-:S03]  /*2090*/  VIADD R7, R3, 0xc0 ;  /* 0x000000c003077836 */ /* 0x000fc60000000000 */
[-C--:B------:R-:W-:Y:S01]  /*20a0*/  ISETP.GE.U32.AND P2, PT, R9, R0.reuse, PT ;  /* 0x000000000900720c */ /* 0x080fe20003f46070 */
[----:B------:R-:W-:Y:S01]  /*20b0*/  VIADD R9, R3, 0x100 ;  /* 0x0000010003097836 */ /* 0x000fe20000000000 */
[-C--:B------:R-:W-:Y:S01]  /*20c0*/  ISETP.GE.U32.AND P1, PT, R7, R0.reuse, PT ;  /* 0x000000000700720c */ /* 0x080fe20003f26070 */
[C---:B------:R-:W-:Y:S02]  /*20d0*/  VIADD R7, R3.reuse, 0xe0 ;  /* 0x000000e003077836 */ /* 0x040fe40000000000 */
[----:B------:R-:W-:Y:S02]  /*20e0*/  VIADD R39, R3, 0x260 ;  /* 0x0000026003277836 */ /* 0x000fe40000000000 */
[----:B--2---:R-:W-:Y:S02]  /*20f0*/  IMAD.MOV.U32 R16, RZ, RZ, R6 ;  /* 0x000000ffff107224 */ /* 0x004fe400078e0006 */
[----:B------:R-:W2:Y:S01]  /*2100*/  @!P6 LDG.E R6, desc[UR8][R4.64] ;  /* 0x000000080406e981 */ /* 0x000ea2000c1e1900 */
[----:B------:R-:W-:Y:S01]  /*2110*/  ISETP.GE.U32.AND P6, PT, R7, R0, PT ;  /* 0x000000000700720c */ /* 0x000fe20003fc6070 */
[----:B------:R-:W-:-:S02]  /*2120*/  IMAD.MOV.U32 R10, RZ, RZ, R16 ;  /* 0x000000ffff0a7224 */ /* 0x000fc400078e0010 */
[----:B------:R-:W-:Y:S02]  /*2130*/  VIADD R7, R3, 0x120 ;  /* 0x0000012003077836 */ /* 0x000fe40000000000 */
[--C-:B------:R-:W-:Y:S02]  /*2140*/  IMAD.MOV.U32 R12, RZ, RZ, R16.reuse ;  /* 0x000000ffff0c7224 */ /* 0x100fe400078e0010 */
[----:B------:R-:W3:Y:S01]  /*2150*/  @!P0 LDG.E R10, desc[UR8][R4.64+0x100] ;  /* 0x00010008040a8981 */ /* 0x000ee2000c1e1900 */
[-C--:B------:R-:W-:Y:S01]  /*2160*/  ISETP.GE.U32.AND P0, PT, R7, R0.reuse, PT ;  /* 0x000000000700720c */ /* 0x080fe20003f06070 */
[----:B------:R-:W-:Y:S02]  /*2170*/  VIADD R7, R3, 0x140 ;  /* 0x0000014003077836 */ /* 0x000fe40000000000 */
[--C-:B------:R-:W-:Y:S01]  /*2180*/  IMAD.MOV.U32 R8, RZ, RZ, R16.reuse ;  /* 0x000000ffff087224 */ /* 0x100fe200078e0010 */
[----:B------:R-:W4:Y:S01]  /*2190*/  @!P4 LDG.E R12, desc[UR8][R4.64+0x180] ;  /* 0x00018008040cc981 */ /* 0x000f22000c1e1900 */
[----:B------:R-:W-:Y:S01]  /*21a0*/  IMAD.MOV.U32 R18, RZ, RZ, R16 ;  /* 0x000000ffff127224 */ /* 0x000fe200078e0010 */
[----:B------:R-:W-:Y:S01]  /*21b0*/  ISETP.GE.U32.AND P4, PT, R7, R0, PT ;  /* 0x000000000700720c */ /* 0x000fe20003f86070 */
[----:B------:R-:W-:-:S02]  /*21c0*/  VIADD R7, R3, 0x180 ;  /* 0x0000018003077836 */ /* 0x000fc40000000000 */
[----:B------:R-:W5:Y:S01]  /*21d0*/  @!P5 LDG.E R8, desc[UR8][R4.64+0x80] ;  /* 0x000080080408d981 */ /* 0x000f62000c1e1900 */
[-C--:B------:R-:W-:Y:S01]  /*21e0*/  ISETP.GE.U32.AND P5, PT, R9, R0.reuse, PT ;  /* 0x000000000900720c */ /* 0x080fe20003fa6070 */
[--C-:B------:R-:W-:Y:S02]  /*21f0*/  IMAD.MOV.U32 R20, RZ, RZ, R16.reuse ;  /* 0x000000ffff147224 */ /* 0x100fe400078e0010 */
[----:B------:R-:W5:Y:S01]  /*2200*/  @!P2 LDG.E R18, desc[UR8][R4.64+0x280] ;  /* 0x000280080412a981 */ /* 0x000f62000c1e1900 */
[-C--:B------:R-:W-:Y:S01]  /*2210*/  ISETP.GE.U32.AND P2, PT, R7, R0.reuse, PT ;  /* 0x000000000700720c */ /* 0x080fe20003f46070 */
[C---:B------:R-:W-:Y:S02]  /*2220*/  VIADD R7, R3.reuse, 0x1a0 ;  /* 0x000001a003077836 */ /* 0x040fe40000000000 */
[--C-:B------:R-:W-:Y:S01]  /*2230*/  IMAD.MOV.U32 R14, RZ, RZ, R16.reuse ;  /* 0x000000ffff0e7224 */ /* 0x100fe200078e0010 */
[----:B------:R-:W5:Y:S01]  /*2240*/  @!P1 LDG.E R20, desc[UR8][R4.64+0x300] ;  /* 0x0003000804149981 */ /* 0x000f62000c1e1900 */
[----:B------:R-:W-:Y:S01]  /*2250*/  VIADD R9, R3, 0x160 ;  /* 0x0000016003097836 */ /* 0x000fe20000000000 */
[----:B------:R-:W-:Y:S01]  /*2260*/  ISETP.GE.U32.AND P1, PT, R7, R0, PT ;  /* 0x000000000700720c */ /* 0x000fe20003f26070 */
[----:B------:R-:W-:-:S02]  /*2270*/  IMAD.MOV.U32 R24, RZ, RZ, R16 ;  /* 0x000000ffff187224 */ /* 0x000fc400078e0010 */
[----:B------:R-:W-:Y:S01]  /*2280*/  VIADD R7, R3, 0x1e0 ;  /* 0x000001e003077836 */ /* 0x000fe20000000000 */
        /* <DEDUP_REMOVED lines=17> */
[----:B------:R-:W-:Y:S02]  /*23a0*/  VIADD R7, R3, 0x280 ;  /* 0x0000028003077836 */ /* 0x000fe40000000000 */
[--C-:B------:R-:W-:Y:S01]  /*23b0*/  IMAD.MOV.U32 R28, RZ, RZ, R16.reuse ;  /* 0x000000ffff1c7224 */ /* 0x100fe200078e0010 */
[----:B------:R-:W5:Y:S01]  /*23c0*/  @!P2 LDG.E R32, desc[UR8][R4.64+0x600] ;  /* 0x000600080420a981 */ /* 0x000f62000c1e1900 */
[--C-:B------:R-:W-:Y:S01]  /*23d0*/  IMAD.MOV.U32 R34, RZ, RZ, R16.reuse ;  /* 0x000000ffff227224 */ /* 0x100fe200078e0010 */
[----:B------:R-:W-:Y:S01]  /*23e0*/  ISETP.GE.U32.AND P2, PT, R7, R0, PT ;  /* 0x000000000700720c */ /* 0x000fe20003f46070 */
[----:B------:R-:W-:-:S02]  /*23f0*/  IMAD.MOV.U32 R36, RZ, RZ, R16 ;  /* 0x000000ffff247224 */ /* 0x000fc400078e0010 */
[C---:B------:R-:W-:Y:S01]  /*2400*/  VIADD R9, R3.reuse, 0x220 ;  /* 0x0000022003097836 */ /* 0x040fe20000000000 */
[----:B------:R-:W5:Y:S01]  /*2410*/  @!P4 LDG.E R28, desc[UR8][R4.64+0x500] ;  /* 0x00050008041cc981 */ /* 0x000f62000c1e1900 */
[----:B------:R-:W-:-:S03]  /*2420*/  VIADD R7, R3, 0x2a0 ;  /* 0x000002a003077836 */ /* 0x000fc60000000000 */
[----:B------:R-:W5:Y:S01]  /*2430*/  @!P1 LDG.E R34, desc[UR8][R4.64+0x680] ;  /* 0x0006800804229981 */ /* 0x000f62000c1e1900 */
[-C--:B------:R-:W-:Y:S02]  /*2440*/  ISETP.GE.U32.AND P4, PT, R9, R0.reuse, PT ;  /* 0x000000000900720c */ /* 0x080fe40003f86070 */
[-C--:B------:R-:W-:Y:S01]  /*2450*/  ISETP.GE.U32.AND P1, PT, R39, R0.reuse, PT ;  /* 0x000000002700720c */ /* 0x080fe20003f26070 */
[----:B------:R-:W5:Y:S01]  /*2460*/  @!P6 LDG.E R36, desc[UR8][R4.64+0x700] ;  /* 0x000700080424e981 */ /* 0x000f62000c1e1900 */
[----:B------:R-:W-:Y:S01]  /*2470*/  ISETP.GE.U32.AND P6, PT, R7, R0, PT ;  /* 0x000000000700720c */ /* 0x000fe20003fc6070 */
        /* <DEDUP_REMOVED lines=16> */
[----:B------:R-:W-:Y:S01]  /*2580*/  UMOV UR4, 0x400 ;  /* 0x0000040000047882 */ /* 0x000fe20000000000 */
[----:B------:R-:W-:Y:S01]  /*2590*/  ISETP.NE.AND P0, PT, R42, RZ, PT ;  /* 0x000000ff2a00720c */ /* 0x000fe20003f05270 */
[----:B-1----:R-:W-:-:S02]  /*25a0*/  ULEA UR4, UR5, UR4, 0x18 ;  /* 0x0000000405047291 */ /* 0x002fc4000f8ec0ff */
[----:B0-----:R-:W-:-:S05]  /*25b0*/  IMAD R41, R43, 0x2c0, R38 ;  /* 0x000002c02b297824 */ /* 0x001fca00078e0226 */
        /* <DEDUP_REMOVED lines=39> */
[----:B------:R-:W-:Y:S02]  /*2830*/  ISETP.NE.AND P1, PT, R38, 0x1f, PT ;  /* 0x0000001f2600780c */ /* 0x000fe40003f25270 */
[----:B---3--:R-:W-:Y:S02]  /*2840*/  IADD3 R16, PT, PT, R8, R7, R16 ;  /* 0x0000000708107210 */ /* 0x008fe40007ffe010 */
[----:B------:R-:W-:Y:S02]  /*2850*/  ISETP.NE.AND P2, PT, R43, 0xb, PT ;  /* 0x0000000b2b00780c */ /* 0x000fe40003f45270 */
[----:B----4-:R-:W-:Y:S02]  /*2860*/  IADD3 R16, PT, PT, R10, R9, R16 ;  /* 0x000000090a107210 */ /* 0x010fe40007ffe010 */
[----:B------:R-:W-:-:S02]  /*2870*/  ISETP.GE.U32.AND P3, PT, R2, 0x20, PT ;  /* 0x000000200200780c */ /* 0x000fc40003f66070 */
        /* <DEDUP_REMOVED lines=46> */
[----:B------:R-:W-:Y:S02]  /*2b60*/  SEL R16, R22, R16, !P0 ;  /* 0x0000001016107207 */ /* 0x000fe40004000000 */
[----:B------:R-:W-:-:S04]  /*2b70*/  ISETP.NE.AND P0, PT, R43, 0x8, PT ;  /* 0x000000082b00780c */ /* 0x000fc80003f05270 */
[----:B------:R-:W-:Y:S02]  /*2b80*/  SEL R16, R23, R16, !P0 ;  /* 0x0000001017107207 */ /* 0x000fe40004000000 */
[----:B------:R-:W-:Y:S02]  /*2b90*/  ISETP.NE.AND P0, PT, R43, 0xa, PT ;  /* 0x0000000a2b00780c */ /* 0x000fe40003f05270 */
[----:B------:R-:W-:Y:S02]  /*2ba0*/  SEL R16, R24, R16, !P1 ;  /* 0x0000001018107207 */ /* 0x000fe40004800000 */
[----:B------:R-:W-:Y:S02]  /*2bb0*/  ISETP.NE.AND P1, PT, R38, RZ, PT ;  /* 0x000000ff2600720c */ /* 0x000fe40003f25270 */
[----:B------:R-:W-:Y:S01]  /*2bc0*/  SEL R16, R25, R16, !P0 ;  /* 0x0000001019107207 */ /* 0x000fe20004000000 */
[----:B------:R-:W-:Y:S01]  /*2bd0*/  @!P2 IMAD.IADD R16, R26, 0x1, R25 ;  /* 0x000000011a10a824 */ /* 0x000fe200078e0219 */
[----:B------:R-:W-:-:S02]  /*2be0*/  SEL R17, R42, RZ, P1 ;  /* 0x000000ff2a117207 */ /* 0x000fc40000800000 */
[----:B------:R-:W-:-:S03]  /*2bf0*/  ISETP.NE.AND P0, PT, R2, RZ, PT ;  /* 0x000000ff0200720c */ /* 0x000fc60003f05270 */
[----:B------:R-:W-:-:S05]  /*2c00*/  @P3 IMAD.IADD R42, R16, 0x1, R17 ;  /* 0x00000001102a3824 */ /* 0x000fca00078e0211 */
[----:B------:R-:W-:Y:S01]  /*2c10*/  SEL R17, R42, RZ, P0 ;  /* 0x000000ff2a117207 */ /* 0x000fe20000000000 */
[----:B------:R-:W-:Y:S06]  /*2c20*/  BRA `(.L_x_111) ;  /* 0x0000000c00e87947 */ /* 0x000fec0003800000 */
.L_x_110:
[----:B0-2---:R-:W-:Y:S02]  /*2c30*/  IADD3 R16, PT, PT, R6, R5, R4 ;  /* 0x0000000506107210 */ /* 0x005fe40007ffe004 */
[----:B------:R-:W-:Y:S02]  /*2c40*/  ISETP.NE.AND P1, PT, R38, 0x1f, PT ;  /* 0x0000001f2600780c */ /* 0x000fe40003f25270 */
        /* <DEDUP_REMOVED lines=52> */
[----:B------:R-:W-:Y:S01]  /*2f90*/  SEL R16, R23, R16, !P0 ;  /* 0x0000001017107207 */ /* 0x000fe20004000000 */
[----:B------:R-:W-:Y:S01]  /*2fa0*/  IMAD.IADD R23, R45, 0x1, -R44 ;  /* 0x000000012d177824 */ /* 0x000fe200078e0a2c */
[C---:B------:R-:W-:Y:S02]  /*2fb0*/  ISETP.NE.AND P0, PT, R43.reuse, 0xa, PT ;  /* 0x0000000a2b00780c */ /* 0x040fe40003f05270 */
[----:B------:R-:W-:Y:S02]  /*2fc0*/  SEL R16, R24, R16, !P1 ;  /* 0x0000001018107207 */ /* 0x000fe40004800000 */
[----:B------:R-:W-:Y:S02]  /*2fd0*/  ISETP.NE.AND P1, PT, R43, 0xb, PT ;  /* 0x0000000b2b00780c */ /* 0x000fe40003f25270 */
[----:B------:R-:W-:Y:S02]  /*2fe0*/  SEL R16, R25, R16, !P0 ;  /* 0x0000001019107207 */ /* 0x000fe40004000000 */
[----:B------:R-:W-:-:S02]  /*2ff0*/  ISETP.GT.U32.AND P0, PT, R2, 0x1f, PT ;  /* 0x0000001f0200780c */ /* 0x000fc40003f04070 */
[----:B------:R-:W-:Y:S02]  /*3000*/  SEL R17, R23, RZ, P2 ;  /* 0x000000ff17117207 */ /* 0x000fe40001000000 */
        /* <DEDUP_REMOVED lines=20> */
.L_x_157:
[----:B------:R-:W-:Y:S05]  /*3150*/  @!P0 BRA `(.L_x_114) ;  /* 0x0000000000748947 */ /* 0x000fea0003800000 */
[----:B------:R-:W-:-:S07]  /*3160*/  IMAD.MOV.U32 R20, RZ, RZ, 0x3b8 ;  /* 0x000003b8ff147424 */ /* 0x000fce00078e00ff */
.L_x_116:
        /* <DEDUP_REMOVED lines=27> */
.L_x_160:
[----:B------:R-:W-:Y:S05]  /*3320*/  @P0 BRA `(.L_x_116) ;  /* 0xfffffffc00900947 */ /* 0x000fea000383ffff */
.L_x_114:
        /* <DEDUP_REMOVED lines=23> */
[----:B------:R-:W-:-:S03]  /*34a0*/  ISETP.GT.AND P0, PT, R16, R47, PT ;  /* 0x0000002f1000720c */ /* 0x000fc60003f04270 */
[----:B------:R-:W-:-:S05]  /*34b0*/  IMAD.IADD R50, R46, 0x1, R17 ;  /* 0x000000012e327824 */ /* 0x000fca00078e0211 */
[----:B------:R-:W0:Y:S02]  /*34c0*/  SHFL.DOWN PT, R22, R50, 0x8, R47 ;  /* 0x0900000032167989 */ /* 0x000e2400000e002f */
[----:B0-----:R-:W-:Y:S02]  /*34d0*/  SEL R17, R22, RZ, !P0 ;  /* 0x000000ff16117207 */ /* 0x001fe40004000000 */
[----:B------:R-:W-:Y:S01]  /*34e0*/  ISETP.NE.AND P0, PT, R18, 0x65, PT ;  /* 0x000000651200780c */ /* 0x000fe20003f05270 */
[----:B------:R-:W-:Y:S02]  /*34f0*/  VIADD R18, R38, 0x10 ;  /* 0x0000001026127836 */ /* 0x000fe40000000000 */
[----:B------:R-:W-:Y:S02]  /*3500*/  IMAD.IADD R48, R50, 0x1, R17 ;  /* 0x0000000132307824 */ /* 0x000fe400078e0211 */
[----:B------:R-:W0:Y:S01]  /*3510*/  LDC.64 R16, c[0x0][0x390] ;  /* 0x0000e400ff107b82 */ /* 0x000e220000000a00 */
[----:B------:R-:W-:-:S02]  /*3520*/  ISETP.GT.AND P2, PT, R18, R47, PT ;  /* 0x0000002f1200720c */ /* 0x000fc40003f44270 */
[----:B------:R-:W1:Y:S05]  /*3530*/  SHFL.DOWN PT, R22, R48, 0x10, R47 ;  /* 0x0a00000030167989 */ /* 0x000e6a00000e002f */
[----:B------:R-:W-:Y:S02]  /*3540*/  VOTE.ALL P0, P0 ;  /* 0x0000000000ff7806 */ /* 0x000fe40000000000 */
[----:B0-----:R-:W-:Y:S02]  /*3550*/  IADD3 R44, P3, PT, R16, 0x100, RZ ;  /* 0x00000100102c7810 */ /* 0x001fe40007f7e0ff */
[----:B-1----:R-:W-:-:S03]  /*3560*/  SEL R19, R22, RZ, !P2 ;  /* 0x000000ff16137207 */ /* 0x002fc60005000000 */
[----:B------:R-:W-:Y:S02]  /*3570*/  IMAD.X R45, RZ, RZ, R17, P3 ;  /* 0x000000ffff2d7224 */ /* 0x000fe400018e0611 */
[----:B------:R-:W-:-:S07]  /*3580*/  IMAD.IADD R46, R48, 0x1, R19 ;  /* 0x00000001302e7824 */ /* 0x000fce00078e0213 */
.L_x_169:
[----:B------:R-:W-:Y:S05]  /*3590*/  @!P0 BRA `(.L_x_118) ;  /* 0x00000004002c8947 */ /* 0x000fea0003800000 */
[----:B------:R-:W-:-:S07]  /*35a0*/  IMAD.MOV.U32 R47, RZ, RZ, 0x3b8 ;  /* 0x000003b8ff2f7424 */ /* 0x000fce00078e00ff */
.L_x_124:
        /* <DEDUP_REMOVED lines=8> */
.L_x_172:
[----:B------:R-:W-:Y:S05]  /*3630*/  @!P0 BRA `(.L_x_120) ;  /* 0x0000000000748947 */ /* 0x000fea0003800000 */
[----:B------:R-:W-:-:S07]  /*3640*/  IMAD.MOV.U32 R20, RZ, RZ, R47 ;  /* 0x000000ffff147224 */ /* 0x000fce00078e002f */
.L_x_122:
        /* <DEDUP_REMOVED lines=27> */
.L_x_175:
[----:B------:R-:W-:Y:S05]  /*3800*/  @P0 BRA `(.L_x_122) ;  /* 0xfffffffc00900947 */ /* 0x000fea000383ffff */
.L_x_120:
[----:B------:R-:W-:Y:S01]  /*3810*/  UMOV UR5, 0xffffffff ;  /* 0xffffffff00057882 */ /* 0x000fe20000000000 */
[----:B------:R-:W-:Y:S02]  /*3820*/  ISETP.NE.AND P0, PT, R18, 0x65, PT ;  /* 0x000000651200780c */ /* 0x000fe40003f05270 */
[----:B------:R-:W-:Y:S11]  /*3830*/  BRA.DIV UR5, `(.L_x_123) ;  /* 0x0000001e051c7947 */ /* 0x000ff6000b800000 */
[----:B------:R-:W-:Y:S01]  /*3840*/  VOTE.ANY R21, PT, !P0 ;  /* 0x0000000000157806 */ /* 0x000fe200040e0100 */
[----:B------:R-:W-:Y:S02]  /*3850*/  VIADD R20, R38, 0x2 ;  /* 0x0000000226147836 */ /* 0x000fe40000000000 */
[----:B------:R-:W-:Y:S01]  /*3860*/  VIADD R43, R43, 0xffffffe0 ;  /* 0xffffffe02b2b7836 */ /* 0x000fe20000000000 */
[----:B------:R-:W-:-:S05]  /*3870*/  LOP3.LUT R21, R21, 0x80000000, R26, 0xec, !PT ;  /* 0x8000000015157812 */ /* 0x000fca00078eec1a */
        /* <DEDUP_REMOVED lines=28> */
.L_x_184:
[----:B------:R-:W-:Y:S05]  /*3a40*/  @P0 BRA `(.L_x_124) ;  /* 0xfffffff800d80947 */ /* 0x000fea000383ffff */
.L_x_118:
        /* <DEDUP_REMOVED lines=15> */
.L_x_112:
[----:B------:R-:W-:Y:S05]  /*3b40*/  WARPSYNC.ALL ;  /* 0x0000000000007948 */ /* 0x000fea0003800000 */
[----:B------:R-:W0:Y:S08]  /*3b50*/  S2UR UR5, SR_CgaCtaId ;  /* 0x00000000000579c3 */ /* 0x000e300000008800 */
[----:B------:R-:W-:Y:S01]  /*3b60*/  BAR.SYNC.DEFER_BLOCKING 0x0 ;  /* 0x0000000000007b1d */ /* 0x000fe20000010000 */
[----:B------:R-:W-:-:S05]  /*3b70*/  ISETP.NE.AND P0, PT, R2, RZ, PT ;  /* 0x000000ff0200720c */ /* 0x000fca0003f05270 */
[----:B------:R-:W-:Y:S02]  /*3b80*/  UMOV UR4, 0x400 ;  /* 0x0000040000047882 */ /* 0x000fe40000000000 */
[----:B0-----:R-:W-:-:S09]  /*3b90*/  ULEA UR4, UR5, UR4, 0x18 ;  /* 0x0000000405047291 */ /* 0x001fd2000f8ec0ff */
[----:B-1----:R-:W0:Y:S02]  /*3ba0*/  LDS R17, [UR4+0x4c] ;  /* 0x00004c04ff117984 */ /* 0x002e240008000800 */
[----:B0-----:R-:W-:-:S05]  /*3bb0*/  SEL R17, R17, RZ, P0 ;  /* 0x000000ff11117207 */ /* 0x001fca0000000000 */
[----:B------:R-:W-:-:S07]  /*3bc0*/  IMAD.IADD R17, R17, 0x1, R16 ;  /* 0x0000000111117824 */ /* 0x000fce00078e0210 */
.L_x_111:
[----:B------:R-:W-:Y:S01]  /*3bd0*/  IMAD.IADD R4, R4, 0x1, R17 ;  /* 0x0000000104047824 */ /* 0x000fe200078e0211 */
[----:B------:R-:W-:Y:S01]  /*3be0*/  BAR.SYNC.DEFER_BLOCKING 0x0 ;  /* 0x0000000000007b1d */ /* 0x000fe20000010000 */
[----:B------:R-:W-:Y:S02]  /*3bf0*/  ISETP.NE.AND P0, PT, R2, RZ, PT ;  /* 0x000000ff0200720c */ /* 0x000fe40003f05270 */
[----:B------:R-:W-:-:S05]  /*3c00*/  IMAD.IADD R5, R5, 0x1, R4 ;  /* 0x0000000105057824 */ /* 0x000fca00078e0204 */
[----:B------:R-:W0:Y:S01]  /*3c10*/  S2UR UR5, SR_CTAID.X ;  /* 0x00000000000579c3 */ /* 0x000e220000002500 */
[----:B------:R-:W-:Y:S01]  /*3c20*/  IMAD.IADD R6, R6, 0x1, R5 ;  /* 0x0000000106067824 */ /* 0x000fe200078e0205 */
[----:B------:R-:W1:Y:S03]  /*3c30*/  LDCU.64 UR6, c[0x0][0x388] ;  /* 0x00007100ff0677ac */ /* 0x000e660008000a00 */
[----:B------:R-:W-:-:S04]  /*3c40*/  IMAD.IADD R7, R7, 0x1, R6 ;  /* 0x0000000107077824 */ /* 0x000fc800078e0206 */
[----:B------:R-:W-:-:S04]  /*3c50*/  IMAD.IADD R8, R8, 0x1, R7 ;  /* 0x0000000108087824 */ /* 0x000fc800078e0207 */
[----:B------:R-:W-:-:S04]  /*3c60*/  IMAD.IADD R9, R9, 0x1, R8 ;  /* 0x0000000109097824 */ /* 0x000fc800078e0208 */
[----:B------:R-:W-:Y:S01]  /*3c70*/  IMAD.IADD R10, R10, 0x1, R9 ;  /* 0x000000010a0a7824 */ /* 0x000fe200078e0209 */
[----:B------:R2:W-:Y:S03]  /*3c80*/  STS.64 [R40], R4 ;  /* 0x0000000428007388 */ /* 0x0005e60000000a00 */
[----:B------:R-:W-:Y:S01]  /*3c90*/  IMAD.IADD R11, R11, 0x1, R10 ;  /* 0x000000010b0b7824 */ /* 0x000fe200078e020a */
[----:B------:R-:W-:Y:S03]  /*3ca0*/  STS.64 [R40+0x8], R6 ;  /* 0x0000080628007388 */ /* 0x000fe60000000a00 */
[----:B------:R-:W-:Y:S01]  /*3cb0*/  IMAD.IADD R12, R12, 0x1, R11 ;  /* 0x000000010c0c7824 */ /* 0x000fe200078e020b */
[----:B------:R3:W-:Y:S03]  /*3cc0*/  STS.64 [R40+0x10], R8 ;  /* 0x0000100828007388 */ /* 0x0007e60000000a00 */
[----:B------:R-:W-:Y:S01]  /*3cd0*/  IMAD.IADD R13, R13, 0x1, R12 ;  /* 0x000000010d0d7824 */ /* 0x000fe200078e020c */
[----:B------:R-:W-:Y:S01]  /*3ce0*/  STS.64 [R40+0x18], R10 ;  /* 0x0000180a28007388 */ /* 0x000fe20000000a00 */
[----:B--2---:R-:W0:Y:S02]  /*3cf0*/  LDC R4, c[0x0][0x398] ;  /* 0x0000e600ff047b82 */ /* 0x004e240000000800 */
[----:B------:R-:W-:Y:S01]  /*3d00*/  IMAD.IADD R14, R14, 0x1, R13 ;  /* 0x000000010e0e7824 */ /* 0x000fe200078e020d */
[----:B------:R2:W-:Y:S03]  /*3d10*/  STS.64 [R40+0x20], R12 ;  /* 0x0000200c28007388 */ /* 0x0005e60000000a00 */
[----:B------:R-:W-:Y:S01]  /*3d20*/  IMAD.IADD R15, R15, 0x1, R14 ;  /* 0x000000010f0f7824 */ /* 0x000fe200078e020e */
[----:B------:R-:W4:Y:S03]  /*3d30*/  S2R R5, SR_TID.X ;  /* 0x0000000000057919 */ /* 0x000f260000002100 */
[----:B------:R-:W-:Y:S01]  /*3d40*/  IMAD.IADD R28, R28, 0x1, R15 ;  /* 0x000000011c1c7824 */ /* 0x000fe200078e020f */
[----:B------:R-:W-:Y:S03]  /*3d50*/  STS.64 [R40+0x28], R14 ;  /* 0x0000280e28007388 */ /* 0x000fe60000000a00 */
[----:B------:R-:W-:Y:S01]  /*3d60*/  IMAD.IADD R29, R29, 0x1, R28 ;  /* 0x000000011d1d7824 */ /* 0x000fe200078e021c */
[----:B---3--:R-:W3:Y:S03]  /*3d70*/  S2R R8, SR_TID.X ;  /* 0x0000000000087919 */ /* 0x008ee60000002100 */
[----:B------:R-:W-:Y:S01]  /*3d80*/  IMAD.IADD R30, R30, 0x1, R29 ;  /* 0x000000011e1e7824 */ /* 0x000fe200078e021d */
[----:B------:R-:W-:Y:S03]  /*3d90*/  STS.64 [R40+0x30], R28 ;  /* 0x0000301c28007388 */ /* 0x000fe60000000a00 */
[----:B------:R-:W-:-:S02]  /*3da0*/  IMAD.IADD R31, R31, 0x1, R30 ;  /* 0x000000011f1f7824 */ /* 0x000fc400078e021e */
[----:B0-----:R-:W-:Y:S02]  /*3db0*/  VIADD R4, R4, UR5 ;  /* 0x0000000504047c36 */ /* 0x001fe40008000000 */
[----:B------:R-:W-:Y:S01]  /*3dc0*/  IMAD.IADD R32, R32, 0x1, R31 ;  /* 0x0000000120207824 */ /* 0x000fe200078e021f */
[----:B------:R-:W-:Y:S01]  /*3dd0*/  STS.64 [R40+0x38], R30 ;  /* 0x0000381e28007388 */ /* 0x000fe20000000a00 */
[----:B--2---:R-:W-:Y:S02]  /*3de0*/  IMAD R12, R4, 0x2100, RZ ;  /* 0x00002100040c7824 */ /* 0x004fe400078e02ff */
[----:B------:R-:W-:-:S04]  /*3df0*/  IMAD.IADD R33, R33, 0x1, R32 ;  /* 0x0000000121217824 */ /* 0x000fc800078e0220 */
[----:B------:R-:W-:Y:S01]  /*3e00*/  IMAD.IADD R34, R34, 0x1, R33 ;  /* 0x0000000122227824 */ /* 0x000fe200078e0221 */
[----:B------:R-:W-:Y:S03]  /*3e10*/  STS.64 [R40+0x40], R32 ;  /* 0x0000402028007388 */ /* 0x000fe60000000a00 */
[----:B------:R-:W-:Y:S01]  /*3e20*/  IMAD.IADD R35, R35, 0x1, R34 ;  /* 0x0000000123237824 */ /* 0x000fe200078e0222 */
[C---:B----4-:R-:W-:Y:S02]  /*3e30*/  LOP3.LUT R4, R5.reuse, 0x3e0, RZ, 0xc0, !PT ;  /* 0x000003e005047812 */ /* 0x050fe400078ec0ff */
[----:B------:R-:W-:Y:S01]  /*3e40*/  LOP3.LUT R6, R5, 0x1f, RZ, 0xc0, !PT ;  /* 0x0000001f05067812 */ /* 0x000fe200078ec0ff */
[----:B------:R-:W-:Y:S01]  /*3e50*/  IMAD.IADD R36, R36, 0x1, R35 ;  /* 0x0000000124247824 */ /* 0x000fe200078e0223 */
[----:B------:R-:W-:Y:S03]  /*3e60*/  STS.64 [R40+0x48], R34 ;  /* 0x0000482228007388 */ /* 0x000fe60000000a00 */
[----:B------:R-:W-:Y:S01]  /*3e70*/  IMAD.IADD R37, R37, 0x1, R36 ;  /* 0x0000000125257824 */ /* 0x000fe200078e0224 */
[----:B---3--:R-:W-:Y:S01]  /*3e80*/  LOP3.LUT R10, R8, 0x1f, RZ, 0xc0, !PT ;  /* 0x0000001f080a7812 */ /* 0x008fe200078ec0ff */
[----:B------:R-:W-:-:S03]  /*3e90*/  IMAD R6, R4, 0x16, R6 ;  /* 0x0000001604067824 */ /* 0x000fc600078e0206 */
[----:B------:R-:W-:Y:S01]  /*3ea0*/  STS.64 [R40+0x50], R36 ;  /* 0x0000502428007388 */ /* 0x000fe20000000a00 */
        /* <DEDUP_REMOVED lines=22> */
[----:B------:R0:W-:Y:S04]  /*4010*/  LDS R21, [R41+0xa80] ;  /* 0x000a800029157984 */ /* 0x0001e80000000800 */
[----:B------:R2:W-:Y:S01]  /*4020*/  @!P0 STS [UR4+0x8400], R0 ;  /* 0x00840000ff008988 */ /* 0x0005e20008000804 */
[----:B------:R-:W-:Y:S01]  /*4030*/  BAR.SYNC.DEFER_BLOCKING 0x0 ;  /* 0x0000000000007b1d */ /* 0x000fe20000010000 */
[----:B0-----:R-:W-:Y:S01]  /*4040*/  LOP3.LUT R41, R8, 0x3e0, RZ, 0xc0, !PT ;  /* 0x000003e008297812 */ /* 0x001fe200078ec0ff */
[----:B------:R-:W-:Y:S01]  /*4050*/  VIADD R8, R6, 0x80 ;  /* 0x0000008006087836 */ /* 0x000fe20000000000 */
[----:B------:R-:W-:-:S03]  /*4060*/  IADD3 R5, P0, PT, R12, R3, RZ ;  /* 0x000000030c057210 */ /* 0x000fc60007f1e0ff */
[----:B------:R-:W-:Y:S02]  /*4070*/  IMAD R10, R41, 0x16, R10 ;  /* 0x00000016290a7824 */ /* 0x000fe400078e020a */
[----:B------:R-:W-:Y:S02]  /*4080*/  VIADD R41, R6, 0x20 ;  /* 0x0000002006297836 */ /* 0x000fe40000000000 */
[----:B--2---:R-:W-:Y:S01]  /*4090*/  IMAD.X R0, RZ, RZ, RZ, P0 ;  /* 0x000000ffff007224 */ /* 0x004fe200000e06ff */
[----:B-1----:R-:W-:-:S04]  /*40a0*/  LEA R4, P0, R5, UR6, 0x2 ;  /* 0x0000000605047c11 */ /* 0x002fc8000f8010ff */
[----:B------:R-:W-:Y:S01]  /*40b0*/  LEA.HI.X R5, R5, UR7, R0, 0x2, P0 ;  /* 0x0000000705057c11 */ /* 0x000fe200080f1400 */
[----:B------:R-:W-:Y:S01]  /*40c0*/  VIADD R0, R10, 0xe0 ;  /* 0x000000e00a007836 */ /* 0x000fe20000000000 */
[----:B------:R-:W0:Y:S02]  /*40d0*/  LDS R2, [UR4+0x8400] ;  /* 0x00840004ff027984 */ /* 0x000e240008000800 */
[-C--:B0-----:R-:W-:Y:S01]  /*40e0*/  ISETP.GE.AND P6, PT, R3, R2.reuse, PT ;  /* 0x000000020300720c */ /* 0x081fe20003fc6270 */
[C---:B------:R-:W-:Y:S01]  /*40f0*/  VIADD R3, R6.reuse, 0xa0 ;  /* 0x000000a006037836 */ /* 0x040fe20000000000 */
[-C--:B------:R-:W-:Y:S01]  /*4100*/  ISETP.GE.AND P5, PT, R41, R2.reuse, PT ;  /* 0x000000022900720c */ /* 0x080fe20003fa6270 */
[----:B------:R-:W-:Y:S01]  /*4110*/  VIADD R41, R6, 0xc0 ;  /* 0x000000c006297836 */ /* 0x000fe20000000000 */
[-C--:B------:R-:W-:Y:S01]  /*4120*/  ISETP.GE.AND P0, PT, R8, R2.reuse, PT ;  /* 0x000000020800720c */ /* 0x080fe20003f06270 */
[----:B------:R-:W-:Y:S01]  /*4130*/  VIADD R8, R10, 0x40 ;  /* 0x000000400a087836 */ /* 0x000fe20000000000 */
[-C--:B------:R-:W-:Y:S01]  /*4140*/  ISETP.GE.AND P4, PT, R3, R2.reuse, PT ;  /* 0x000000020300720c */ /* 0x080fe20003f86270 */
[C---:B------:R-:W-:Y:S01]  /*4150*/  VIADD R3, R6.reuse, 0x100 ;  /* 0x0000010006037836 */ /* 0x040fe20000000000 */
[-C--:B------:R-:W-:Y:S01]  /*4160*/  ISETP.GE.AND P2, PT, R41, R2.reuse, PT ;  /* 0x000000022900720c */ /* 0x080fe20003f46270 */
[----:B------:R-:W-:Y:S01]  /*4170*/  VIADD R41, R6, 0x120 ;  /* 0x0000012006297836 */ /* 0x000fe20000000000 */
[----:B------:R-:W-:-:S02]  /*4180*/  ISETP.GE.AND P3, PT, R8, R2, PT ;  /* 0x000000020800720c */ /* 0x000fc40003f66270 */
[-C--:B------:R-:W-:Y:S01]  /*4190*/  ISETP.GE.AND P1, PT, R0, R2.reuse, PT ;  /* 0x000000020000720c */ /* 0x080fe20003f26270 */
[----:B------:R-:W-:Y:S01]  /*41a0*/  @!P6 STG.E desc[UR8][R4.64], R45 ;  /* 0x0000002d0400e986 */ /* 0x000fe2000c101908 */
[-C--:B------:R-:W-:Y:S01]  /*41b0*/  ISETP.GE.AND P6, PT, R3, R2.reuse, PT ;  /* 0x000000020300720c */ /* 0x080fe20003fc6270 */
[----:B------:R-:W-:Y:S02]  /*41c0*/  VIADD R3, R6, 0x140 ;  /* 0x0000014006037836 */ /* 0x000fe40000000000 */
[----:B------:R-:W-:Y:S01]  /*41d0*/  @!P5 STG.E desc[UR8][R4.64+0x80], R47 ;  /* 0x0000802f0400d986 */ /* 0x000fe2000c101908 */
[-C--:B------:R-:W-:Y:S01]  /*41e0*/  ISETP.GE.AND P5, PT, R41, R2.reuse, PT ;  /* 0x000000022900720c */ /* 0x080fe20003fa6270 */
[C---:B------:R-:W-:Y:S02]  /*41f0*/  VIADD R41, R10.reuse, 0x160 ;  /* 0x000001600a297836 */ /* 0x040fe40000000000 */
[----:B------:R-:W-:Y:S01]  /*4200*/  @!P0 STG.E desc[UR8][R4.64+0x200], R49 ;  /* 0x0002003104008986 */ /* 0x000fe2000c101908 */
[----:B------:R-:W-:Y:S01]  /*4210*/  ISETP.GE.AND P0, PT, R3, R2, PT ;  /* 0x000000020300720c */ /* 0x000fe20003f06270 */
[----:B------:R-:W-:-:S02]  /*4220*/  VIADD R3, R10, 0x180 ;  /* 0x000001800a037836 */ /* 0x000fc40000000000 */
[----:B------:R-:W-:Y:S01]  /*4230*/  @!P4 STG.E desc[UR8][R4.64+0x280], R51 ;  /* 0x000280330400c986 */ /* 0x000fe2000c101908 */
[-C--:B------:R-:W-:Y:S01]  /*4240*/  ISETP.GE.AND P4, PT, R41, R2.reuse, PT ;  /* 0x000000022900720c */ /* 0x080fe20003f86270 */
[C---:B------:R-:W-:Y:S02]  /*4250*/  VIADD R41, R10.reuse, 0x60 ;  /* 0x000000600a297836 */ /* 0x040fe40000000000 */
[----:B------:R-:W-:Y:S01]  /*4260*/  @!P2 STG.E desc[UR8][R4.64+0x300], R53 ;  /* 0x000300350400a986 */ /* 0x000fe2000c101908 */
[-C--:B------:R-:W-:Y:S01]  /*4270*/  ISETP.GE.AND P2, PT, R3, R2.reuse, PT ;  /* 0x000000020300720c */ /* 0x080fe20003f46270 */
[C---:B------:R-:W-:Y:S02]  /*4280*/  VIADD R3, R10.reuse, 0x1a0 ;  /* 0x000001a00a037836 */ /* 0x040fe40000000000 */
[----:B------:R0:W-:Y:S01]  /*4290*/  @!P3 STG.E desc[UR8][R4.64+0x100], R43 ;  /* 0x0001002b0400b986 */ /* 0x0001e2000c101908 */
[----:B------:R-:W-:Y:S01]  /*42a0*/  ISETP.GE.AND P3, PT, R41, R2, PT ;  /* 0x000000022900720c */ /* 0x000fe20003f66270 */
[----:B------:R-:W-:-:S02]  /*42b0*/  VIADD R41, R10, 0x1c0 ;  /* 0x000001c00a297836 */ /* 0x000fc40000000000 */
[----:B------:R1:W-:Y:S01]  /*42c0*/  @!P1 STG.E desc[UR8][R4.64+0x380], R37 ;  /* 0x0003802504009986 */ /* 0x0003e2000c101908 */
[-C--:B------:R-:W-:Y:S01]  /*42d0*/  ISETP.GE.AND P1, PT, R3, R2.reuse, PT ;  /* 0x000000020300720c */ /* 0x080fe20003f26270 */
[C---:B------:R-:W-:Y:S02]  /*42e0*/  VIADD R3, R6.reuse, 0x1e0 ;  /* 0x000001e006037836 */ /* 0x040fe40000000000 */
[----:B------:R1:W-:Y:S03]  /*42f0*/  @!P5 STG.E desc[UR8][R4.64+0x480], R33 ;  /* 0x000480210400d986 */ /* 0x0003e6000c101908 */
[-C--:B------:R-:W-:Y:S01]  /*4300*/  ISETP.GE.AND P5, PT, R3, R2.reuse, PT ;  /* 0x000000020300720c */ /* 0x080fe20003fa6270 */
[C---:B------:R-:W-:Y:S01]  /*4310*/  VIADD R3, R6.reuse, 0x240 ;  /* 0x0000024006037836 */ /* 0x040fe20000000000 */
[----:B------:R1:W-:Y:S01]  /*4320*/  @!P6 STG.E desc[UR8][R4.64+0x400], R35 ;  /* 0x000400230400e986 */ /* 0x0003e2000c101908 */
[----:B------:R-:W-:Y:S01]  /*4330*/  ISETP.GE.AND P6, PT, R41, R2, PT ;  /* 0x000000022900720c */ /* 0x000fe20003fc6270 */
[----:B------:R-:W-:-:S02]  /*4340*/  VIADD R41, R6, 0x200 ;  /* 0x0000020006297836 */ /* 0x000fc40000000000 */
[----:B------:R1:W-:Y:S01]  /*4350*/  @!P3 STG.E desc[UR8][R4.64+0x180], R29 ;  /* 0x0001801d0400b986 */ /* 0x0003e2000c101908 */
[-C--:B------:R-:W-:Y:S01]  /*4360*/  ISETP.GE.AND P3, PT, R3, R2.reuse, PT ;  /* 0x000000020300720c */ /* 0x080fe20003f66270 */
[----:B------:R-:W-:Y:S02]  /*4370*/  VIADD R3, R6, 0x280 ;  /* 0x0000028006037836 */ /* 0x000fe40000000000 */
[----:B------:R1:W-:Y:S01]  /*4380*/  @!P1 STG.E desc[UR8][R4.64+0x680], R25 ;  /* 0x0006801904009986 */ /* 0x0003e2000c101908 */
[----:B0-----:R-:W-:Y:S02]  /*4390*/  VIADD R43, R10, 0x220 ;  /* 0x000002200a2b7836 */ /* 0x001fe40000000000 */
[-C--:B------:R-:W-:Y:S01]  /*43a0*/  ISETP.GE.AND P1, PT, R3, R2.reuse, PT ;  /* 0x000000020300720c */ /* 0x080fe20003f26270 */
        /* <DEDUP_REMOVED lines=18> */
.L_x_98:
[----:B------:R-:W-:Y:S01]  /*44d0*/  BSSY B1, `(.L_x_125) ;  /* 0x0000006000017945 */ /* 0x000fe20003800000 */
[----:B------:R-:W-:Y:S01]  /*44e0*/  PLOP3.LUT P0, PT, P0, PT, PT, 0x8, 0x80 ;  /* 0x000000000080781c */ /* 0x000fe2000070e170 */
[----:B------:R-:W-:-:S12]  /*44f0*/  IMAD.MOV.U32 R21, RZ, RZ, -0x1 ;  /* 0xffffffffff157424 */ /* 0x000fd800078e00ff */
[----:B------:R-:W-:Y:S05]  /*4500*/  WARPSYNC.COLLECTIVE R21, `(.L_x_126) ;  /* 0x0000000015087348 */ /* 0x000fea0003c00000 */
[----:B------:R-:W-:Y:S01]  /*4510*/  VOTE.ANY P0, P0 ;  /* 0x0000000000ff7806 */ /* 0x000fe20000000100 */
[----:B------:R-:W-:-:S12]  /*4520*/  ENDCOLLECTIVE ;  /* 0x000000000000791b */ /* 0x000fd80003800000 */
.L_x_126:
[----:B------:R-:W-:Y:S05]  /*4530*/  BSYNC B1 ;  /* 0x0000000000017941 */ /* 0x000fea0003800000 */
.L_x_125:
[----:B------:R-:W-:Y:S05]  /*4540*/  BRA `(.L_x_127) ;  /* 0xffffffc800747947 */ /* 0x000fea000383ffff */
.L_x_100:
[----:B------:R-:W-:Y:S01]  /*4550*/  BSSY B1, `(.L_x_128) ;  /* 0x0000006000017945 */ /* 0x000fe20003800000 */
[----:B------:R-:W-:Y:S01]  /*4560*/  PLOP3.LUT P0, PT, P0, PT, PT, 0x8, 0x80 ;  /* 0x000000000080781c */ /* 0x000fe2000070e170 */
[----:B------:R-:W-:-:S12]  /*4570*/  IMAD.MOV.U32 R21, RZ, RZ, -0x1 ;  /* 0xffffffffff157424 */ /* 0x000fd800078e00ff */
[----:B------:R-:W-:Y:S05]  /*4580*/  WARPSYNC.COLLECTIVE R21, `(.L_x_129) ;  /* 0x0000000015087348 */ /* 0x000fea0003c00000 */
[----:B------:R-:W-:Y:S01]  /*4590*/  VOTE.ANY P0, P0 ;  /* 0x0000000000ff7806 */ /* 0x000fe20000000100 */
[----:B------:R-:W-:-:S12]  /*45a0*/  ENDCOLLECTIVE ;  /* 0x000000000000791b */ /* 0x000fd80003800000 */
.L_x_129:
[----:B------:R-:W-:Y:S05]  /*45b0*/  BSYNC B1 ;  /* 0x0000000000017941 */ /* 0x000fea0003800000 */
.L_x_128:
[----:B------:R-:W-:Y:S05]  /*45c0*/  BRA `(.L_x_130) ;  /* 0xffffffc800c87947 */ /* 0x000fea000383ffff */
.L_x_102:
[----:B------:R-:W0:Y:S01]  /*45d0*/  S2R R25, SR_GEMASK ;  /* 0x0000000000197919 */ /* 0x000e220000003c00 */
[----:B------:R-:W-:Y:S01]  /*45e0*/  BSSY B1, `(.L_x_131) ;  /* 0x0000006000017945 */ /* 0x000fe20003800000 */
[----:B------:R-:W-:Y:S01]  /*45f0*/  PLOP3.LUT P0, PT, P0, PT, PT, 0x8, 0x80 ;  /* 0x000000000080781c */ /* 0x000fe2000070e170 */
[----:B------:R-:W-:-:S12]  /*4600*/  IMAD.MOV.U32 R21, RZ, RZ, -0x1 ;  /* 0xffffffffff157424 */ /* 0x000fd800078e00ff */
[----:B0-----:R-:W-:Y:S05]  /*4610*/  WARPSYNC.COLLECTIVE R21, `(.L_x_132) ;  /* 0x0000000015087348 */ /* 0x001fea0003c00000 */
[----:B------:R-:W-:Y:S01]  /*4620*/  VOTE.ANY R21, PT, P0 ;  /* 0x0000000000157806 */ /* 0x000fe200000e0100 */
[----:B0-----:R-:W-:Y:S06]  /*4630*/  ENDCOLLECTIVE ;  /* 0x000000000000791b */ /* 0x001fec0003800000 */
.L_x_132:
[----:B------:R-:W-:Y:S05]  /*4640*/  BSYNC B1 ;  /* 0x0000000000017941 */ /* 0x000fea0003800000 */
.L_x_131:
[----:B------:R-:W-:Y:S01]  /*4650*/  LOP3.LUT R21, R21, 0x80000000, R25, 0xec, !PT ;  /* 0x8000000015157812 */ /* 0x000fe200078eec19 */
[----:B------:R-:W-:Y:S02]  /*4660*/  IMAD.MOV.U32 R20, RZ, RZ, R29 ;  /* 0x000000ffff147224 */ /* 0x000fe400078e001d */
[----:B------:R-:W-:Y:S02]  /*4670*/  VIADD R41, R39, 0x2 ;  /* 0x0000000227297836 */ /* 0x000fe40000000000 */
[----:B------:R-:W-:Y:S02]  /*4680*/  VIADD R16, R21, 0xffffffff ;  /* 0xffffffff15107836 */ /* 0x000fe40000000000 */
[C---:B------:R-:W-:Y:S02]  /*4690*/  VIADD R40, R39.reuse, 0x4 ;  /* 0x0000000427287836 */ /* 0x040fe40000000000 */
[----:B------:R-:W-:Y:S01]  /*46a0*/  VIADD R30, R39, 0x8 ;  /* 0x00000008271e7836 */ /* 0x000fe20000000000 */
[----:B------:R-:W-:Y:S01]  /*46b0*/  LOP3.LUT R48, R21, R16, RZ, 0xc, !PT ;  /* 0x0000001015307212 */ /* 0x000fe200078e0cff */
[----:B------:R-:W-:-:S02]  /*46c0*/  IMAD.MOV.U32 R16, RZ, RZ, 0x1 ;  /* 0x00000001ff107424 */ /* 0x000fc400078e00ff */
[----:B------:R-:W-:-:S03]  /*46d0*/  IMAD.MOV.U32 R21, RZ, RZ, -0x1 ;  /* 0xffffffffff157424 */ /* 0x000fc600078e00ff */
[----:B------:R-:W0:Y:S02]  /*46e0*/  POPC R48, R48 ;  /* 0x0000003000307309 */ /* 0x000e240000000000 */
[----:B0-----:R-:W-:Y:S01]  /*46f0*/  IMAD.MOV.U32 R17, RZ, RZ, R48 ;  /* 0x000000ffff117224 */ /* 0x001fe200078e0030 */
[----:B------:R-:W-:-:S13]  /*4700*/  ISETP.GE.AND P0, PT, R39, R48, PT ;  /* 0x000000302700720c */ /* 0x000fda0003f06270 */
[----:B------:R-:W-:Y:S05]  /*4710*/  WARPSYNC.COLLECTIVE R21, `(.L_x_133) ;  /* 0x0000000015087348 */ /* 0x000fea0003c00000 */
[----:B------:R0:W1:Y:S02]  /*4720*/  SHFL.DOWN P3, R22, R20, R16, R17 ;  /* 0x0800001014167389 */ /* 0x0000640000060011 */
[----:B01----:R-:W-:Y:S05]  /*4730*/  ENDCOLLECTIVE ;  /* 0x000000000000791b */ /* 0x003fea0003800000 */
.L_x_133:
        /* <DEDUP_REMOVED lines=8> */
.L_x_134:
[----:B------:R-:W-:Y:S01]  /*47c0*/  IMAD.MOV.U32 R16, RZ, RZ, 0x4 ;  /* 0x00000004ff107424 */ /* 0x000fe200078e00ff */
[----:B------:R-:W-:Y:S02]  /*47d0*/  SEL R22, R22, RZ, !P0 ;  /* 0x000000ff16167207 */ /* 0x000fe40004000000 */
[----:B------:R-:W-:-:S03]  /*47e0*/  ISETP.GT.AND P0, PT, R40, R48, PT ;  /* 0x000000302800720c */ /* 0x000fc60003f04270 */
[----:B------:R-:W-:Y:S02]  /*47f0*/  IMAD.IADD R45, R43, 0x1, R22 ;  /* 0x000000012b2d7824 */ /* 0x000fe400078e0216 */
[----:B------:R-:W-:Y:S02]  /*4800*/  VIADD R43, R39, 0x10 ;  /* 0x00000010272b7836 */ /* 0x000fe40000000000 */
[----:B------:R-:W-:-:S03]  /*4810*/  IMAD.MOV.U32 R20, RZ, RZ, R45 ;  /* 0x000000ffff147224 */ /* 0x000fc600078e002d */
[----:B------:R-:W-:-:S13]  /*4820*/  ISETP.GT.AND P2, PT, R43, R48, PT ;  /* 0x000000302b00720c */ /* 0x000fda0003f44270 */
[----:B------:R-:W-:Y:S05]  /*4830*/  WARPSYNC.COLLECTIVE R21, `(.L_x_135) ;  /* 0x0000000015087348 */ /* 0x000fea0003c00000 */
[----:B------:R0:W1:Y:S02]  /*4840*/  SHFL.DOWN P3, R22, R20, R16, R17 ;  /* 0x0800001014167389 */ /* 0x0000640000060011 */
[----:B01----:R-:W-:Y:S05]  /*4850*/  ENDCOLLECTIVE ;  /* 0x000000000000791b */ /* 0x003fea0003800000 */
.L_x_135:
        /* <DEDUP_REMOVED lines=8> */
.L_x_136:
[----:B------:R-:W-:Y:S01]  /*48e0*/  IMAD.MOV.U32 R16, RZ, RZ, 0x10 ;  /* 0x00000010ff107424 */ /* 0x000fe200078e00ff */
[----:B------:R-:W-:Y:S02]  /*48f0*/  SEL R22, R22, RZ, !P0 ;  /* 0x000000ff16167207 */ /* 0x000fe40004000000 */
[----:B------:R-:W-:-:S03]  /*4900*/  ISETP.NE.AND P0, PT, R28, 0x65, PT ;  /* 0x000000651c00780c */ /* 0x000fc60003f05270 */
[----:B------:R-:W-:Y:S02]  /*4910*/  IMAD.IADD R47, R29, 0x1, R22 ;  /* 0x000000011d2f7824 */ /* 0x000fe400078e0216 */
[----:B------:R-:W0:Y:S02]  /*4920*/  LDC.64 R28, c[0x0][0x390] ;  /* 0x0000e400ff1c7b82 */ /* 0x000e240000000a00 */
[----:B------:R-:W-:-:S07]  /*4930*/  IMAD.MOV.U32 R20, RZ, RZ, R47 ;  /* 0x000000ffff147224 */ /* 0x000fce00078e002f */
[----:B0-----:R-:W-:Y:S05]  /*4940*/  WARPSYNC.COLLECTIVE R21, `(.L_x_137) ;  /* 0x0000000015087348 */ /* 0x001fea0003c00000 */
[----:B------:R1:W2:Y:S02]  /*4950*/  SHFL.DOWN P3, R22, R20, R16, R17 ;  /* 0x0800001014167389 */ /* 0x0002a40000060011 */
[----:B012---:R-:W-:Y:S05]  /*4960*/  ENDCOLLECTIVE ;  /* 0x000000000000791b */ /* 0x007fea0003800000 */
.L_x_137:
[----:B------:R-:W-:Y:S05]  /*4970*/  WARPSYNC.COLLECTIVE R21, `(.L_x_138) ;  /* 0x0000000015087348 */ /* 0x000fea0003c00000 */
[----:B------:R-:W-:Y:S01]  /*4980*/  VOTE.ALL P0, P0 ;  /* 0x0000000000ff7806 */ /* 0x000fe20000000000 */
[----:B------:R-:W-:-:S12]  /*4990*/  ENDCOLLECTIVE ;  /* 0x000000000000791b */ /* 0x000fd80003800000 */
.L_x_138:
[----:B------:R-:W-:Y:S02]  /*49a0*/  IADD3 R44, P3, PT, R28, 0x100, RZ ;  /* 0x000001001c2c7810 */ /* 0x000fe40007f7e0ff */
[----:B------:R-:W-:-:S03]  /*49b0*/  SEL R22, R22, RZ, !P2 ;  /* 0x000000ff16167207 */ /* 0x000fc60005000000 */
[----:B------:R-:W-:Y:S02]  /*49c0*/  IMAD.X R45, RZ, RZ, R29, P3 ;  /* 0x000000ffff2d7224 */ /* 0x000fe400018e061d */
[----:B------:R-:W-:Y:S01]  /*49d0*/  IMAD.IADD R46, R47, 0x1, R22 ;  /* 0x000000012f2e7824 */ /* 0x000fe200078e0216 */
[----:B------:R-:W-:Y:S06]  /*49e0*/  BRA `(.L_x_139) ;  /* 0xffffffc8005c7947 */ /* 0x000fec000383ffff */
.L_x_104:
[----:B------:R-:W-:Y:S01]  /*49f0*/  BSSY B1, `(.L_x_140) ;  /* 0x0000006000017945 */ /* 0x000fe20003800000 */
[----:B------:R-:W-:Y:S01]  /*4a00*/  PLOP3.LUT P0, PT, P0, PT, PT, 0x8, 0x80 ;  /* 0x000000000080781c */ /* 0x000fe2000070e170 */
[----:B------:R-:W-:-:S12]  /*4a10*/  IMAD.MOV.U32 R21, RZ, RZ, -0x1 ;  /* 0xffffffffff157424 */ /* 0x000fd800078e00ff */
[----:B------:R-:W-:Y:S05]  /*4a20*/  WARPSYNC.COLLECTIVE R21, `(.L_x_141) ;  /* 0x0000000015087348 */ /* 0x000fea0003c00000 */
[----:B------:R-:W-:Y:S01]  /*4a30*/  VOTE.ANY P0, P0 ;  /* 0x0000000000ff7806 */ /* 0x000fe20000000100 */
[----:B------:R-:W-:-:S12]  /*4a40*/  ENDCOLLECTIVE ;  /* 0x000000000000791b */ /* 0x000fd80003800000 */
.L_x_141:
[----:B------:R-:W-:Y:S05]  /*4a50*/  BSYNC B1 ;  /* 0x0000000000017941 */ /* 0x000fea0003800000 */
.L_x_140:
[----:B------:R-:W-:Y:S05]  /*4a60*/  BRA `(.L_x_142) ;  /* 0xffffffc800647947 */ /* 0x000fea000383ffff */
.L_x_106:
[----:B------:R-:W-:Y:S01]  /*4a70*/  BSSY B1, `(.L_x_143) ;  /* 0x0000006000017945 */ /* 0x000fe20003800000 */
[----:B------:R-:W-:Y:S01]  /*4a80*/  PLOP3.LUT P0, PT, P0, PT, PT, 0x8, 0x80 ;  /* 0x000000000080781c */ /* 0x000fe2000070e170 */
[----:B------:R-:W-:-:S12]  /*4a90*/  IMAD.MOV.U32 R21, RZ, RZ, -0x1 ;  /* 0xffffffffff157424 */ /* 0x000fd800078e00ff */
[----:B------:R-:W-:Y:S05]  /*4aa0*/  WARPSYNC.COLLECTIVE R21, `(.L_x_144) ;  /* 0x0000000015087348 */ /* 0x000fea0003c00000 */
[----:B------:R-:W-:Y:S01]  /*4ab0*/  VOTE.ANY P0, P0 ;  /* 0x0000000000ff7806 */ /* 0x000fe20000000100 */
[----:B------:R-:W-:-:S12]  /*4ac0*/  ENDCOLLECTIVE ;  /* 0x000000000000791b */ /* 0x000fd80003800000 */
.L_x_144:
[----:B------:R-:W-:Y:S05]  /*4ad0*/  BSYNC B1 ;  /* 0x0000000000017941 */ /* 0x000fea0003800000 */
.L_x_143:
[----:B------:R-:W-:Y:S05]  /*4ae0*/  BRA `(.L_x_145) ;  /* 0xffffffc800b87947 */ /* 0x000fea000383ffff */
.L_x_108:
[----:B------:R-:W-:Y:S01]  /*4af0*/  BSSY B1, `(.L_x_146) ;  /* 0x0000006000017945 */ /* 0x000fe20003800000 */
[----:B------:R-:W-:Y:S01]  /*4b00*/  PLOP3.LUT P0, PT, P0, PT, PT, 0x8, 0x80 ;  /* 0x000000000080781c */ /* 0x000fe2000070e170 */
[----:B------:R-:W-:-:S12]  /*4b10*/  IMAD.MOV.U32 R21, RZ, RZ, -0x1 ;  /* 0xffffffffff157424 */ /* 0x000fd800078e00ff */
[----:B------:R-:W-:Y:S05]  /*4b20*/  WARPSYNC.COLLECTIVE R21, `(.L_x_147) ;  /* 0x0000000015087348 */ /* 0x000fea0003c00000 */
[----:B------:R-:W-:Y:S01]  /*4b30*/  VOTE.ANY R21, PT, P0 ;  /* 0x0000000000157806 */ /* 0x000fe200000e0100 */
[----:B------:R-:W-:Y:S06]  /*4b40*/  ENDCOLLECTIVE ;  /* 0x000000000000791b */ /* 0x000fec0003800000 */
.L_x_147:
[----:B------:R-:W-:Y:S05]  /*4b50*/  BSYNC B1 ;  /* 0x0000000000017941 */ /* 0x000fea0003800000 */
.L_x_146:
[----:B------:R-:W-:Y:S01]  /*4b60*/  LOP3.LUT R21, R21, 0x80000000, R25, 0xec, !PT ;  /* 0x8000000015157812 */ /* 0x000fe200078eec19 */
[----:B------:R-:W-:Y:S02]  /*4b70*/  IMAD.MOV.U32 R20, RZ, RZ, R29 ;  /* 0x000000ffff147224 */ /* 0x000fe400078e001d */
[----:B------:R-:W-:Y:S02]  /*4b80*/  VIADD R24, R24, 0xffffffe0 ;  /* 0xffffffe018187836 */ /* 0x000fe40000000000 */
[----:B------:R-:W-:-:S05]  /*4b90*/  VIADD R16, R21, 0xffffffff ;  /* 0xffffffff15107836 */ /* 0x000fca0000000000 */
[----:B------:R-:W-:Y:S01]  /*4ba0*/  LOP3.LUT R49, R21, R16, RZ, 0xc, !PT ;  /* 0x0000001015317212 */ /* 0x000fe200078e0cff */
[----:B------:R-:W-:Y:S02]  /*4bb0*/  IMAD.MOV.U32 R16, RZ, RZ, 0x1 ;  /* 0x00000001ff107424 */ /* 0x000fe400078e00ff */
[----:B------:R-:W-:Y:S01]  /*4bc0*/  IMAD.MOV.U32 R21, RZ, RZ, -0x1 ;  /* 0xffffffffff157424 */ /* 0x000fe200078e00ff */
[----:B------:R0:W1:Y:S06]  /*4bd0*/  POPC R17, R49 ;  /* 0x0000003100117309 */ /* 0x00006c0000000000 */
[----:B01----:R-:W-:Y:S05]  /*4be0*/  WARPSYNC.COLLECTIVE R21, `(.L_x_148) ;  /* 0x0000000015087348 */ /* 0x003fea0003c00000 */
[----:B-1----:R1:W2:Y:S02]  /*4bf0*/  SHFL.DOWN P3, R22, R20, R16, R17 ;  /* 0x0800001014167389 */ /* 0x0022a40000060011 */
[----:B012---:R-:W-:Y:S05]  /*4c00*/  ENDCOLLECTIVE ;  /* 0x000000000000791b */ /* 0x007fea0003800000 */
.L_x_148:
[----:B------:R-:W-:Y:S01]  /*4c10*/  ISETP.GE.AND P0, PT, R39, R17, PT ;  /* 0x000000112700720c */ /* 0x000fe20003f06270 */
[----:B------:R-:W-:-:S03]  /*4c20*/  IMAD.MOV.U32 R16, RZ, RZ, 0x2 ;  /* 0x00000002ff107424 */ /* 0x000fc600078e00ff */
[----:B------:R-:W-:Y:S02]  /*4c30*/  SEL R22, R22, RZ, !P0 ;  /* 0x000000ff16167207 */ /* 0x000fe40004000000 */
[----:B------:R-:W-:-:S03]  /*4c40*/  ISETP.GT.AND P0, PT, R41, R17, PT ;  /* 0x000000112900720c */ /* 0x000fc60003f04270 */
[----:B------:R-:W-:-:S04]  /*4c50*/  IMAD.IADD R48, R22, 0x1, R29 ;  /* 0x0000000116307824 */ /* 0x000fc800078e021d */
[----:B------:R-:W-:-:S07]  /*4c60*/  IMAD.MOV.U32 R20, RZ, RZ, R48 ;  /* 0x000000ffff147224 */ /* 0x000fce00078e0030 */
[----:B------:R-:W-:Y:S05]  /*4c70*/  WARPSYNC.COLLECTIVE R21, `(.L_x_149) ;  /* 0x0000000015087348 */ /* 0x000fea0003c00000 */
[----:B------:R0:W1:Y:S02]  /*4c80*/  SHFL.DOWN P3, R22, R20, R16, R17 ;  /* 0x0800001014167389 */ /* 0x0000640000060011 */
[----:B01----:R-:W-:Y:S05]  /*4c90*/  ENDCOLLECTIVE ;  /* 0x000000000000791b */ /* 0x003fea0003800000 */
.L_x_149:
        /* <DEDUP_REMOVED lines=8> */
.L_x_150:
        /* <DEDUP_REMOVED lines=8> */
.L_x_151:
        /* <DEDUP_REMOVED lines=8> */
.L_x_152:
[----:B------:R-:W-:Y:S02]  /*4e20*/  SEL R22, R22, RZ, !P0 ;  /* 0x000000ff16167207 */ /* 0x000fe40004000000 */
[----:B------:R-:W-:Y:S02]  /*4e30*/  ISETP.NE.AND P0, PT, R28, 0x65, PT ;  /* 0x000000651c00780c */ /* 0x000fe40003f05270 */
[----:B------:R-:W-:-:S11]  /*4e40*/  IADD3 R46, PT, PT, R29, R22, R46 ;  /* 0x000000161d2e7210 */ /* 0x000fd60007ffe02e */
[----:B------:R-:W-:Y:S05]  /*4e50*/  WARPSYNC.COLLECTIVE R21, `(.L_x_153) ;  /* 0x0000000015087348 */ /* 0x000fea0003c00000 */
[----:B------:R-:W-:Y:S01]  /*4e60*/  VOTE.ALL P0, P0 ;  /* 0x0000000000ff7806 */ /* 0x000fe20000000000 */
[----:B------:R-:W-:-:S12]  /*4e70*/  ENDCOLLECTIVE ;  /* 0x000000000000791b */ /* 0x000fd80003800000 */
.L_x_153:
[----:B------:R-:W-:Y:S05]  /*4e80*/  BRA `(.L_x_154) ;  /* 0xffffffc800507947 */ /* 0x000fea000383ffff */
.L_x_113:
[----:B------:R-:W-:Y:S01]  /*4e90*/  BSSY B0, `(.L_x_155) ;  /* 0x0000006000007945 */ /* 0x000fe20003800000 */
[----:B------:R-:W-:Y:S01]  /*4ea0*/  PLOP3.LUT P0, PT, P0, PT, PT, 0x8, 0x80 ;  /* 0x000000000080781c */ /* 0x000fe2000070e170 */
[----:B------:R-:W-:-:S12]  /*4eb0*/  IMAD.MOV.U32 R21, RZ, RZ, -0x1 ;  /* 0xffffffffff157424 */ /* 0x000fd800078e00ff */
[----:B------:R-:W-:Y:S05]  /*4ec0*/  WARPSYNC.COLLECTIVE R21, `(.L_x_156) ;  /* 0x0000000015087348 */ /* 0x000fea0003c00000 */
[----:B------:R-:W-:Y:S01]  /*4ed0*/  VOTE.ANY P0, P0 ;  /* 0x0000000000ff7806 */ /* 0x000fe20000000100 */
[----:B------:R-:W-:-:S12]  /*4ee0*/  ENDCOLLECTIVE ;  /* 0x000000000000791b */ /* 0x000fd80003800000 */
.L_x_156:
[----:B------:R-:W-:Y:S05]  /*4ef0*/  BSYNC B0 ;  /* 0x0000000000007941 */ /* 0x000fea0003800000 */
.L_x_155:
[----:B------:R-:W-:Y:S05]  /*4f00*/  BRA `(.L_x_157) ;  /* 0xffffffe000907947 */ /* 0x000fea000383ffff */
.L_x_115:
[----:B------:R-:W-:Y:S01]  /*4f10*/  BSSY B0, `(.L_x_158) ;  /* 0x0000006000007945 */ /* 0x000fe20003800000 */
[----:B------:R-:W-:Y:S01]  /*4f20*/  PLOP3.LUT P0, PT, P0, PT, PT, 0x8, 0x80 ;  /* 0x000000000080781c */ /* 0x000fe2000070e170 */
[----:B------:R-:W-:-:S12]  /*4f30*/  IMAD.MOV.U32 R21, RZ, RZ, -0x1 ;  /* 0xffffffffff157424 */ /* 0x000fd800078e00ff */
[----:B------:R-:W-:Y:S05]  /*4f40*/  WARPSYNC.COLLECTIVE R21, `(.L_x_159) ;  /* 0x0000000015087348 */ /* 0x000fea0003c00000 */
[----:B------:R-:W-:Y:S01]  /*4f50*/  VOTE.ANY P0, P0 ;  /* 0x0000000000ff7806 */ /* 0x000fe20000000100 */
[----:B------:R-:W-:-:S12]  /*4f60*/  ENDCOLLECTIVE ;  /* 0x000000000000791b */ /* 0x000fd80003800000 */
.L_x_159:
[----:B------:R-:W-:Y:S05]  /*4f70*/  BSYNC B0 ;  /* 0x0000000000007941 */ /* 0x000fea0003800000 */
.L_x_158:
[----:B------:R-:W-:Y:S05]  /*4f80*/  BRA `(.L_x_160) ;  /* 0xffffffe000e47947 */ /* 0x000fea000383ffff */
.L_x_117:
[----:B------:R-:W0:Y:S01]  /*4f90*/  S2R R26, SR_GEMASK ;  /* 0x00000000001a7919 */ /* 0x000e220000003c00 */
[----:B------:R-:W-:Y:S01]  /*4fa0*/  BSSY B0, `(.L_x_161) ;  /* 0x0000006000007945 */ /* 0x000fe20003800000 */
[----:B------:R-:W-:Y:S01]  /*4fb0*/  PLOP3.LUT P0, PT, P0, PT, PT, 0x8, 0x80 ;  /* 0x000000000080781c */ /* 0x000fe2000070e170 */
[----:B------:R-:W-:-:S12]  /*4fc0*/  IMAD.MOV.U32 R21, RZ, RZ, -0x1 ;  /* 0xffffffffff157424 */ /* 0x000fd800078e00ff */
[----:B0-----:R-:W-:Y:S05]  /*4fd0*/  WARPSYNC.COLLECTIVE R21, `(.L_x_162) ;  /* 0x0000000015087348 */ /* 0x001fea0003c00000 */
[----:B------:R-:W-:Y:S01]  /*4fe0*/  VOTE.ANY R21, PT, P0 ;  /* 0x0000000000157806 */ /* 0x000fe200000e0100 */
[----:B0-----:R-:W-:Y:S06]  /*4ff0*/  ENDCOLLECTIVE ;  /* 0x000000000000791b */ /* 0x001fec0003800000 */
.L_x_162:
[----:B------:R-:W-:Y:S05]  /*5000*/  BSYNC B0 ;  /* 0x0000000000007941 */ /* 0x000fea0003800000 */
.L_x_161:
[----:B------:R-:W-:Y:S01]  /*5010*/  LOP3.LUT R21, R21, 0x80000000, R26, 0xec, !PT ;  /* 0x8000000015157812 */ /* 0x000fe200078eec1a */
[----:B------:R-:W-:-:S04]  /*5020*/  IMAD.MOV.U32 R20, RZ, RZ, R19 ;  /* 0x000000ffff147224 */ /* 0x000fc800078e0013 */
[----:B------:R-:W-:-:S05]  /*5030*/  VIADD R16, R21, 0xffffffff ;  /* 0xffffffff15107836 */ /* 0x000fca0000000000 */
[----:B------:R-:W-:Y:S01]  /*5040*/  LOP3.LUT R47, R21, R16, RZ, 0xc, !PT ;  /* 0x00000010152f7212 */ /* 0x000fe200078e0cff */
[----:B------:R-:W-:Y:S02]  /*5050*/  IMAD.MOV.U32 R16, RZ, RZ, 0x1 ;  /* 0x00000001ff107424 */ /* 0x000fe400078e00ff */
[----:B------:R-:W-:-:S03]  /*5060*/  IMAD.MOV.U32 R21, RZ, RZ, -0x1 ;  /* 0xffffffffff157424 */ /* 0x000fc600078e00ff */
[----:B------:R-:W0:Y:S02]  /*5070*/  POPC R47, R47 ;  /* 0x0000002f002f7309 */ /* 0x000e240000000000 */
[----:B0-----:R-:W-:Y:S01]  /*5080*/  IMAD.MOV.U32 R17, RZ, RZ, R47 ;  /* 0x000000ffff117224 */ /* 0x001fe200078e002f */
[----:B------:R-:W-:-:S13]  /*5090*/  ISETP.GE.AND P0, PT, R38, R47, PT ;  /* 0x0000002f2600720c */ /* 0x000fda0003f06270 */
[----:B------:R-:W-:Y:S05]  /*50a0*/  WARPSYNC.COLLECTIVE R21, `(.L_x_163) ;  /* 0x0000000015087348 */ /* 0x000fea0003c00000 */
[----:B------:R0:W1:Y:S02]  /*50b0*/  SHFL.DOWN P3, R22, R20, R16, R17 ;  /* 0x0800001014167389 */ /* 0x0000640000060011 */
[----:B01----:R-:W-:Y:S05]  /*50c0*/  ENDCOLLECTIVE ;  /* 0x000000000000791b */ /* 0x003fea0003800000 */
.L_x_163:
[----:B------:R-:W-:Y:S01]  /*50d0*/  IMAD.MOV.U32 R16, RZ, RZ, 0x2 ;  /* 0x00000002ff107424 */ /* 0x000fe200078e00ff */
        /* <DEDUP_REMOVED lines=8> */
.L_x_164:
        /* <DEDUP_REMOVED lines=9> */
.L_x_165:
        /* <DEDUP_REMOVED lines=9> */
.L_x_166:
[----:B------:R-:W-:Y:S01]  /*5280*/  IMAD.MOV.U32 R16, RZ, RZ, 0x10 ;  /* 0x00000010ff107424 */ /* 0x000fe200078e00ff */
[----:B------:R-:W-:Y:S02]  /*5290*/  SEL R19, R22, RZ, !P0 ;  /* 0x000000ff16137207 */ /* 0x000fe40004000000 */
[----:B------:R-:W-:Y:S01]  /*52a0*/  ISETP.NE.AND P0, PT, R18, 0x65, PT ;  /* 0x000000651200780c */ /* 0x000fe20003f05270 */
[----:B------:R-:W-:Y:S02]  /*52b0*/  VIADD R18, R38, 0x10 ;  /* 0x0000001026127836 */ /* 0x000fe40000000000 */
[----:B------:R-:W-:-:S03]  /*52c0*/  IMAD.IADD R48, R50, 0x1, R19 ;  /* 0x0000000132307824 */ /* 0x000fc600078e0213 */
[----:B------:R-:W-:Y:S01]  /*52d0*/  ISETP.GT.AND P2, PT, R18, R47, PT ;  /* 0x0000002f1200720c */ /* 0x000fe20003f44270 */
[----:B------:R-:W-:Y:S01]  /*52e0*/  IMAD.MOV.U32 R20, RZ, RZ, R48 ;  /* 0x000000ffff147224 */ /* 0x000fe200078e0030 */
[----:B------:R-:W0:Y:S11]  /*52f0*/  LDC.64 R18, c[0x0][0x390] ;  /* 0x0000e400ff127b82 */ /* 0x000e360000000a00 */
[----:B0-----:R-:W-:Y:S05]  /*5300*/  WARPSYNC.COLLECTIVE R21, `(.L_x_167) ;  /* 0x0000000015087348 */ /* 0x001fea0003c00000 */
[----:B------:R1:W2:Y:S02]  /*5310*/  SHFL.DOWN P3, R22, R20, R16, R17 ;  /* 0x0800001014167389 */ /* 0x0002a40000060011 */
[----:B012---:R-:W-:Y:S05]  /*5320*/  ENDCOLLECTIVE ;  /* 0x000000000000791b */ /* 0x007fea0003800000 */
.L_x_167:
[----:B------:R-:W-:Y:S05]  /*5330*/  WARPSYNC.COLLECTIVE R21, `(.L_x_168) ;  /* 0x0000000015087348 */ /* 0x000fea0003c00000 */
[----:B------:R-:W-:Y:S01]  /*5340*/  VOTE.ALL P0, P0 ;  /* 0x0000000000ff7806 */ /* 0x000fe20000000000 */
[----:B------:R-:W-:-:S12]  /*5350*/  ENDCOLLECTIVE ;  /* 0x000000000000791b */ /* 0x000fd80003800000 */
.L_x_168:
[----:B------:R-:W-:Y:S02]  /*5360*/  SEL R45, R22, RZ, !P2 ;  /* 0x000000ff162d7207 */ /* 0x000fe40005000000 */
[----:B------:R-:W-:-:S03]  /*5370*/  IADD3 R44, P3, PT, R18, 0x100, RZ ;  /* 0x00000100122c7810 */ /* 0x000fc60007f7e0ff */
[----:B------:R-:W-:Y:S02]  /*5380*/  IMAD.IADD R46, R48, 0x1, R45 ;  /* 0x00000001302e7824 */ /* 0x000fe400078e022d */
[----:B------:R-:W-:Y:S01]  /*5390*/  IMAD.X R45, RZ, RZ, R19, P3 ;  /* 0x000000ffff2d7224 */ /* 0x000fe200018e0613 */
[----:B------:R-:W-:Y:S07]  /*53a0*/  BRA `(.L_x_169) ;  /* 0xffffffe000787947 */ /* 0x000fee000383ffff */
.L_x_119:
[----:B------:R-:W-:Y:S01]  /*53b0*/  BSSY B0, `(.L_x_170) ;  /* 0x0000006000007945 */ /* 0x000fe20003800000 */
[----:B------:R-:W-:Y:S01]  /*53c0*/  PLOP3.LUT P0, PT, P0, PT, PT, 0x8, 0x80 ;  /* 0x000000000080781c */ /* 0x000fe2000070e170 */
[----:B------:R-:W-:-:S12]  /*53d0*/  IMAD.MOV.U32 R21, RZ, RZ, -0x1 ;  /* 0xffffffffff157424 */ /* 0x000fd800078e00ff */
[----:B------:R-:W-:Y:S05]  /*53e0*/  WARPSYNC.COLLECTIVE R21, `(.L_x_171) ;  /* 0x0000000015087348 */ /* 0x000fea0003c00000 */
[----:B------:R-:W-:Y:S01]  /*53f0*/  VOTE.ANY P0, P0 ;  /* 0x0000000000ff7806 */ /* 0x000fe20000000100 */
[----:B------:R-:W-:-:S12]  /*5400*/  ENDCOLLECTIVE ;  /* 0x000000000000791b */ /* 0x000fd80003800000 */
.L_x_171:
[----:B------:R-:W-:Y:S05]  /*5410*/  BSYNC B0 ;  /* 0x0000000000007941 */ /* 0x000fea0003800000 */
.L_x_170:
[----:B------:R-:W-:Y:S05]  /*5420*/  BRA `(.L_x_172) ;  /* 0xffffffe000807947 */ /* 0x000fea000383ffff */
.L_x_121:
[----:B------:R-:W-:Y:S01]  /*5430*/  BSSY B0, `(.L_x_173) ;  /* 0x0000006000007945 */ /* 0x000fe20003800000 */
[----:B------:R-:W-:Y:S01]  /*5440*/  PLOP3.LUT P0, PT, P0, PT, PT, 0x8, 0x80 ;  /* 0x000000000080781c */ /* 0x000fe2000070e170 */
[----:B------:R-:W-:-:S12]  /*5450*/  IMAD.MOV.U32 R21, RZ, RZ, -0x1 ;  /* 0xffffffffff157424 */ /* 0x000fd800078e00ff */
[----:B------:R-:W-:Y:S05]  /*5460*/  WARPSYNC.COLLECTIVE R21, `(.L_x_174) ;  /* 0x0000000015087348 */ /* 0x000fea0003c00000 */
[----:B------:R-:W-:Y:S01]  /*5470*/  VOTE.ANY P0, P0 ;  /* 0x0000000000ff7806 */ /* 0x000fe20000000100 */
[----:B------:R-:W-:-:S12]  /*5480*/  ENDCOLLECTIVE ;  /* 0x000000000000791b */ /* 0x000fd80003800000 */
.L_x_174:
[----:B------:R-:W-:Y:S05]  /*5490*/  BSYNC B0 ;  /* 0x0000000000007941 */ /* 0x000fea0003800000 */
.L_x_173:
[----:B------:R-:W-:Y:S05]  /*54a0*/  BRA `(.L_x_175) ;  /* 0xffffffe000d47947 */ /* 0x000fea000383ffff */
.L_x_123:
[----:B------:R-:W-:Y:S01]  /*54b0*/  BSSY B0, `(.L_x_176) ;  /* 0x0000006000007945 */ /* 0x000fe20003800000 */
[----:B------:R-:W-:Y:S01]  /*54c0*/  PLOP3.LUT P0, PT, P0, PT, PT, 0x8, 0x80 ;  /* 0x000000000080781c */ /* 0x000fe2000070e170 */
[----:B------:R-:W-:-:S12]  /*54d0*/  IMAD.MOV.U32 R21, RZ, RZ, -0x1 ;  /* 0xffffffffff157424 */ /* 0x000fd800078e00ff */
[----:B------:R-:W-:Y:S05]  /*54e0*/  WARPSYNC.COLLECTIVE R21, `(.L_x_177) ;  /* 0x0000000015087348 */ /* 0x000fea0003c00000 */
[----:B------:R-:W-:Y:S01]  /*54f0*/  VOTE.ANY R21, PT, P0 ;  /* 0x0000000000157806 */ /* 0x000fe200000e0100 */
[----:B------:R-:W-:Y:S06]  /*5500*/  ENDCOLLECTIVE ;  /* 0x000000000000791b */ /* 0x000fec0003800000 */
.L_x_177:
[----:B------:R-:W-:Y:S05]  /*5510*/  BSYNC B0 ;  /* 0x0000000000007941 */ /* 0x000fea0003800000 */
.L_x_176:
        /* <DEDUP_REMOVED lines=11> */
.L_x_178:
        /* <DEDUP_REMOVED lines=10> */
.L_x_179:
[----:B------:R-:W-:Y:S01]  /*5670*/  IMAD.MOV.U32 R16, RZ, RZ, 0x4 ;  /* 0x00000004ff107424 */ /* 0x000fe200078e00ff */
[----:B------:R-:W-:Y:S01]  /*5680*/  SEL R19, R22, RZ, !P0 ;  /* 0x000000ff16137207 */ /* 0x000fe20004000000 */
[----:B------:R-:W-:-:S04]  /*5690*/  VIADD R22, R38, 0x4 ;  /* 0x0000000426167836 */ /* 0x000fc80000000000 */
[----:B------:R-:W-:Y:S01]  /*56a0*/  IMAD.IADD R50, R48, 0x1, R19 ;  /* 0x0000000130327824 */ /* 0x000fe200078e0213 */
[----:B------:R-:W-:Y:S01]  /*56b0*/  ISETP.GT.AND P0, PT, R22, R17, PT ;  /* 0x000000111600720c */ /* 0x000fe20003f04270 */
[----:B------:R-:W-:Y:S02]  /*56c0*/  VIADD R48, R38, 0x10 ;  /* 0x0000001026307836 */ /* 0x000fe40000000000 */
[----:B------:R-:W-:-:S10]  /*56d0*/  IMAD.MOV.U32 R20, RZ, RZ, R50 ;  /* 0x000000ffff147224 */ /* 0x000fd400078e0032 */
[----:B------:R-:W-:Y:S05]  /*56e0*/  WARPSYNC.COLLECTIVE R21, `(.L_x_180) ;  /* 0x0000000015087348 */ /* 0x000fea0003c00000 */
[----:B------:R0:W1:Y:S02]  /*56f0*/  SHFL.DOWN P3, R22, R20, R16, R17 ;  /* 0x0800001014167389 */ /* 0x0000640000060011 */
[----:B01----:R-:W-:Y:S05]  /*5700*/  ENDCOLLECTIVE ;  /* 0x000000000000791b */ /* 0x003fea0003800000 */
.L_x_180:
        /* <DEDUP_REMOVED lines=9> */
.L_x_181:
        /* <DEDUP_REMOVED lines=8> */
.L_x_182:
[----:B------:R-:W-:Y:S02]  /*5820*/  SEL R22, R22, RZ, !P0 ;  /* 0x000000ff16167207 */ /* 0x000fe40004000000 */
[----:B------:R-:W-:Y:S02]  /*5830*/  ISETP.NE.AND P0, PT, R18, 0x65, PT ;  /* 0x000000651200780c */ /* 0x000fe40003f05270 */
[----:B------:R-:W-:-:S11]  /*5840*/  IADD3 R46, PT, PT, R19, R22, R46 ;  /* 0x00000016132e7210 */ /* 0x000fd60007ffe02e */
[----:B------:R-:W-:Y:S05]  /*5850*/  WARPSYNC.COLLECTIVE R21, `(.L_x_183) ;  /* 0x0000000015087348 */ /* 0x000fea0003c00000 */
[----:B------:R-:W-:Y:S01]  /*5860*/  VOTE.ALL P0, P0 ;  /* 0x0000000000ff7806 */ /* 0x000fe20000000000 */
[----:B------:R-:W-:-:S12]  /*5870*/  ENDCOLLECTIVE ;  /* 0x000000000000791b */ /* 0x000fd80003800000 */
.L_x_183:
[----:B------:R-:W-:Y:S05]  /*5880*/  BRA `(.L_x_184) ;  /* 0xffffffe0006c7947 */ /* 0x000fea000383ffff */
.L_x_185:
        /* <DEDUP_REMOVED lines=15> */
.L_x_219:


//--------------------- .text._ZN3cub18CUB_300001_SM_10006detail4scan20DeviceScanInitKernelINS0_13ScanTileStateIiLb1EEEEEvT_i --------------------------
	.section	.text._ZN3cub18CUB_300001_SM_10006detail4scan20DeviceScanInitKernelINS0_13ScanTileStateIiLb1EEEEEvT_i,"ax",@progbits
	.align	128
        .global         _ZN3cub18CUB_300001_SM_10006detail4scan20DeviceScanInitKernelINS0_13ScanTileStateIiLb1EEEEEvT_i
        .type           _ZN3cub18CUB_300001_SM_10006detail4scan20DeviceScanInitKernelINS0_13ScanTileStateIiLb1EEEEEvT_i,@function
        .size           _ZN3cub18CUB_300001_SM_10006detail4scan20DeviceScanInitKernelINS0_13ScanTileStateIiLb1EEEEEvT_i,(.L_x_220 - _ZN3cub18CUB_300001_SM_10006detail4scan20DeviceScanInitKernelINS0_13ScanTileStateIiLb1EEEEEvT_i)
        .other          _ZN3cub18CUB_300001_SM_10006detail4scan20DeviceScanInitKernelINS0_13ScanTileStateIiLb1EEEEEvT_i,@"STO_CUDA_ENTRY STV_DEFAULT"
_ZN3cub18CUB_300001_SM_10006detail4scan20DeviceScanInitKernelINS0_13ScanTileStateIiLb1EEEEEvT_i:
.text._ZN3cub18CUB_300001_SM_10006detail4scan20DeviceScanInitKernelINS0_13ScanTileStateIiLb1EEEEEvT_i:
[----:B------:R-:W-:Y:S01]  /*0000*/  LDC R1, c[0x0][0x37c] ;  /* 0x0000df00ff017b82 */ /* 0x000fe20000000800 */
[----:B------:R-:W0:Y:S07]  /*0010*/  S2R R0, SR_TID.X ;  /* 0x0000000000007919 */ /* 0x000e2e0000002100 */
[----:B------:R-:W1:Y:S01]  /*0020*/  S2UR UR6, SR_CTAID.X ;  /* 0x00000000000679c3 */ /* 0x000e620000002500 */
[----:B------:R-:W2:Y:S07]  /*0030*/  LDCU UR4, c[0x0][0x388] ;  /* 0x00007100ff0477ac */ /* 0x000eae0008000800 */
[----:B------:R-:W1:Y:S01]  /*0040*/  LDC R5, c[0x0][0x360] ;  /* 0x0000d800ff057b82 */ /* 0x000e620000000800 */
[----:B0-----:R-:W-:Y:S01]  /*0050*/  ISETP.GT.U32.AND P0, PT, R0, 0x1f, PT ;  /* 0x0000001f0000780c */ /* 0x001fe20003f04070 */
[----:B-1----:R-:W-:-:S03]  /*0060*/  IMAD R5, R5, UR6, R0 ;  /* 0x0000000605057c24 */ /* 0x002fc6000f8e0200 */
[----:B------:R-:W-:Y:S02]  /*0070*/  ISETP.NE.OR P0, PT, RZ, UR6, P0 ;  /* 0x00000006ff007c0c */ /* 0x000fe40008705670 */
[----:B--2---:R-:W-:Y:S01]  /*0080*/  ISETP.GE.AND P1, PT, R5, UR4, PT ;  /* 0x0000000405007c0c */ /* 0x004fe2000bf26270 */
[----:B------:R-:W0:-:S12]  /*0090*/  LDCU.64 UR4, c[0x0][0x358] ;  /* 0x00006b00ff0477ac */ /* 0x000e180008000a00 */
[----:B------:R-:W1:Y:S01]  /*00a0*/  @!P1 LDC.64 R2, c[0x0][0x380] ;  /* 0x0000e000ff029b82 */ /* 0x000e620000000a00 */
[----:B------:R-:W-:Y:S01]  /*00b0*/  @!P1 MOV R4, 0x63 ;  /* 0x0000006300049802 */ /* 0x000fe20000000f00 */
[----:B-1----:R-:W-:-:S04]  /*00c0*/  @!P1 IMAD.WIDE R2, R5, 0x8, R2 ;  /* 0x0000000805029825 */ /* 0x002fc800078e0202 */
[----:B------:R-:W-:-:S05]  /*00d0*/  HFMA2 R5, -RZ, RZ, 0, 0 ;  /* 0x00000000ff057431 */ /* 0x000fca00000001ff */
[----:B0-----:R0:W-:Y:S01]  /*00e0*/  @!P1 STG.E.64 desc[UR4][R2.64+0x100], R4 ;  /* 0x0001000402009986 */ /* 0x0011e2000c101b04 */
[----:B------:R-:W-:Y:S05]  /*00f0*/  @P0 EXIT ;  /* 0x000000000000094d */ /* 0x000fea0003800000 */
[----:B0-----:R-:W0:Y:S02]  /*0100*/  LDC.64 R2, c[0x0][0x380] ;  /* 0x0000e000ff027b82 */ /* 0x001e240000000a00 */
[----:B0-----:R-:W-:-:S05]  /*0110*/  IMAD.WIDE.U32 R2, R0, 0x8, R2 ;  /* 0x0000000800027825 */ /* 0x001fca00078e0002 */
[----:B------:R-:W-:Y:S01]  /*0120*/  STG.E.64 desc[UR4][R2.64], RZ ;  /* 0x000000ff02007986 */ /* 0x000fe2000c101b04 */
[----:B------:R-:W-:Y:S05]  /*0130*/  EXIT ;  /* 0x000000000000794d */ /* 0x000fea0003800000 */
.L_x_186:
        /* <DEDUP_REMOVED lines=12> */
.L_x_220:


//--------------------- .text._ZN3cub18CUB_300001_SM_10006detail8for_each13static_kernelINS2_12policy_hub_t12policy_500_tElN6thrust24THRUST_300001_SM_1000_NS8cuda_cub20__uninitialized_copy7functorINS7_6detail15normal_iteratorINS7_10device_ptrIKiEEEENS7_7pointerIiNS8_3tagENS7_11use_defaultESJ_EEEEEEvT0_T1_ --------------------------
	.section	.text._ZN3cub18CUB_300001_SM_10006detail8for_each13static_kernelINS2_12policy_hub_t12policy_500_tElN6thrust24THRUST_300001_SM_1000_NS8cuda_cub20__uninitialized_copy7functorINS7_6detail15normal_iteratorINS7_10device_ptrIKiEEEENS7_7pointerIiNS8_3tagENS7_11use_defaultESJ_EEEEEEvT0_T1_,"ax",@progbits
	.align	128
        .global         _ZN3cub18CUB_300001_SM_10006detail8for_each13static_kernelINS2_12policy_hub_t12policy_500_tElN6thrust24THRUST_300001_SM_1000_NS8cuda_cub20__uninitialized_copy7functorINS7_6detail15normal_iteratorINS7_10device_ptrIKiEEEENS7_7pointerIiNS8_3tagENS7_11use_defaultESJ_EEEEEEvT0_T1_
        .type           _ZN3cub18CUB_300001_SM_10006detail8for_each13static_kernelINS2_12policy_hub_t12policy_500_tElN6thrust24THRUST_300001_SM_1000_NS8cuda_cub20__uninitialized_copy7functorINS7_6detail15normal_iteratorINS7_10device_ptrIKiEEEENS7_7pointerIiNS8_3tagENS7_11use_defaultESJ_EEEEEEvT0_T1_,@function
        .size           _ZN3cub18CUB_300001_SM_10006detail8for_each13static_kernelINS2_12policy_hub_t12policy_500_tElN6thrust24THRUST_300001_SM_1000_NS8cuda_cub20__uninitialized_copy7functorINS7_6detail15normal_iteratorINS7_10device_ptrIKiEEEENS7_7pointerIiNS8_3tagENS7_11use_defaultESJ_EEEEEEvT0_T1_,(.L_x_221 - _ZN3cub18CUB_300001_SM_10006detail8for_each13static_kernelINS2_12policy_hub_t12policy_500_tElN6thrust24THRUST_300001_SM_1000_NS8cuda_cub20__uninitialized_copy7functorINS7_6detail15normal_iteratorINS7_10device_ptrIKiEEEENS7_7pointerIiNS8_3tagENS7_11use_defaultESJ_EEEEEEvT0_T1_)
        .other          _ZN3cub18CUB_300001_SM_10006detail8for_each13static_kernelINS2_12policy_hub_t12policy_500_tElN6thrust24THRUST_300001_SM_1000_NS8cuda_cub20__uninitialized_copy7functorINS7_6detail15normal_iteratorINS7_10device_ptrIKiEEEENS7_7pointerIiNS8_3tagENS7_11use_defaultESJ_EEEEEEvT0_T1_,@"STO_CUDA_ENTRY STV_DEFAULT"
_ZN3cub18CUB_300001_SM_10006detail8for_each13static_kernelINS2_12policy_hub_t12policy_500_tElN6thrust24THRUST_300001_SM_1000_NS8cuda_cub20__uninitialized_copy7functorINS7_6detail15normal_iteratorINS7_10device_ptrIKiEEEENS7_7pointerIiNS8_3tagENS7_11use_defaultESJ_EEEEEEvT0_T1_:
.text._ZN3cub18CUB_300001_SM_10006detail8for_each13static_kernelINS2_12policy_hub_t12policy_500_tElN6thrust24THRUST_300001_SM_1000_NS8cuda_cub20__uninitialized_copy7functorINS7_6detail15normal_iteratorINS7_10device_ptrIKiEEEENS7_7pointerIiNS8_3tagENS7_11use_defaultESJ_EEEEEEvT0_T1_:
[----:B------:R-:W-:Y:S08]  /*0000*/  LDC R1, c[0x0][0x37c] ;  /* 0x0000df00ff017b82 */ /* 0x000ff00000000800 */
[----:B------:R-:W0:Y:S01]  /*0010*/  S2UR UR4, SR_CTAID.X ;  /* 0x00000000000479c3 */ /* 0x000e220000002500 */
[----:B------:R-:W1:Y:S01]  /*0020*/  LDCU.64 UR6, c[0x0][0x380] ;  /* 0x00007000ff0677ac */ /* 0x000e620008000a00 */
[----:B------:R-:W2:Y:S01]  /*0030*/  LDCU.64 UR8, c[0x0][0x358] ;  /* 0x00006b00ff0877ac */ /* 0x000ea20008000a00 */
[----:B0-----:R-:W-:-:S04]  /*0040*/  UIMAD.WIDE.U32 UR4, UR4, 0x200, URZ ;  /* 0x00000200040478a5 */ /* 0x001fc8000f8e00ff */
[----:B-1----:R-:W-:-:S04]  /*0050*/  UIADD3 UR6, UP0, UPT, -UR4, UR6, URZ ;  /* 0x0000000604067290 */ /* 0x002fc8000ff1e1ff */
[----:B------:R-:W-:Y:S02]  /*0060*/  UIADD3.X UR7, UPT, UPT, ~UR5, UR7, URZ, UP0, !UPT ;  /* 0x0000000705077290 */ /* 0x000fe400087fe5ff */
[----:B------:R-:W-:-:S04]  /*0070*/  UISETP.GE.U32.AND UP0, UPT, UR6, 0x200, UPT ;  /* 0x000002000600788c */ /* 0x000fc8000bf06070 */
[----:B------:R-:W-:-:S09]  /*0080*/  UISETP.GE.AND.EX UP0, UPT, UR7, URZ, UPT, UP0 ;  /* 0x000000ff0700728c */ /* 0x000fd2000bf06300 */
[----:B--2---:R-:W-:Y:S05]  /*0090*/  BRA.U !UP0, `(.L_x_187) ;  /* 0x0000000108407547 */ /* 0x004fea000b800000 */
[----:B------:R-:W0:Y:S01]  /*00a0*/  S2R R0, SR_TID.X ;  /* 0x0000000000007919 */ /* 0x000e220000002100 */
[----:B------:R-:W1:Y:S01]  /*00b0*/  LDCU.64 UR10, c[0x0][0x388] ;  /* 0x00007100ff0a77ac */ /* 0x000e620008000a00 */
[----:B0-----:R-:W-:-:S05]  /*00c0*/  IADD3 R0, P0, PT, R0, UR4, RZ ;  /* 0x0000000400007c10 */ /* 0x001fca000ff1e0ff */
[----:B------:R-:W-:Y:S02]  /*00d0*/  IMAD.X R3, RZ, RZ, UR5, P0 ;  /* 0x00000005ff037e24 */ /* 0x000fe400080e06ff */
[----:B------:R-:W-:-:S03]  /*00e0*/  IMAD.SHL.U32 R4, R0, 0x4, RZ ;  /* 0x0000000400047824 */ /* 0x000fc600078e00ff */
[----:B------:R-:W-:Y:S02]  /*00f0*/  SHF.L.U64.HI R0, R0, 0x2, R3 ;  /* 0x0000000200007819 */ /* 0x000fe40000010203 */
[----:B-1----:R-:W-:-:S04]  /*0100*/  IADD3 R2, P0, PT, R4, UR10, RZ ;  /* 0x0000000a04027c10 */ /* 0x002fc8000ff1e0ff */
[----:B------:R-:W-:Y:S01]  /*0110*/  IADD3.X R3, PT, PT, R0, UR11, RZ, P0, !PT ;  /* 0x0000000b00037c10 */ /* 0x000fe200087fe4ff */
[----:B------:R-:W0:Y:S04]  /*0120*/  LDCU.64 UR10, c[0x0][0x390] ;  /* 0x00007200ff0a77ac */ /* 0x000e280008000a00 */
[----:B------:R-:W2:Y:S01]  /*0130*/  LDG.E R7, desc[UR8][R2.64] ;  /* 0x0000000802077981 */ /* 0x000ea2000c1e1900 */
[----:B0-----:R-:W-:-:S04]  /*0140*/  IADD3 R4, P0, PT, R4, UR10, RZ ;  /* 0x0000000a04047c10 */ /* 0x001fc8000ff1e0ff */
[----:B------:R-:W-:-:S05]  /*0150*/  IADD3.X R5, PT, PT, R0, UR11, RZ, P0, !PT ;  /* 0x0000000b00057c10 */ /* 0x000fca00087fe4ff */
[----:B--2---:R-:W-:Y:S04]  /*0160*/  STG.E desc[UR8][R4.64], R7 ;  /* 0x0000000704007986 */ /* 0x004fe8000c101908 */
[----:B------:R-:W2:Y:S04]  /*0170*/  LDG.E R9, desc[UR8][R2.64+0x400] ;  /* 0x0004000802097981 */ /* 0x000ea8000c1e1900 */
[----:B--2---:R-:W-:Y:S01]  /*0180*/  STG.E desc[UR8][R4.64+0x400], R9 ;  /* 0x0004000904007986 */ /* 0x004fe2000c101908 */
[----:B------:R-:W-:Y:S05]  /*0190*/  EXIT ;  /* 0x000000000000794d */ /* 0x000fea0003800000 */
.L_x_187:
[----:B------:R-:W0:Y:S01]  /*01a0*/  S2R R0, SR_TID.X ;  /* 0x0000000000007919 */ /* 0x000e220000002100 */
[----:B------:R-:W-:Y:S01]  /*01b0*/  USHF.R.S32.HI UR7, URZ, 0x1f, UR6 ;  /* 0x0000001fff077899 */ /* 0x000fe20008011406 */
[----:B------:R-:W-:Y:S05]  /*01c0*/  BSSY.RECONVERGENT B0, `(.L_x_188) ;  /* 0x0000015000007945 */ /* 0x000fea0003800200 */
[----:B------:R-:W-:Y:S01]  /*01d0*/  IMAD.U32 R3, RZ, RZ, UR7 ;  /* 0x00000007ff037e24 */ /* 0x000fe2000f8e00ff */
[C---:B0-----:R-:W-:Y:S01]  /*01e0*/  ISETP.LT.U32.AND P0, PT, R0.reuse, UR6, PT ;  /* 0x0000000600007c0c */ /* 0x041fe2000bf01070 */
[----:B------:R-:W-:-:S03]  /*01f0*/  VIADD R2, R0, 0x100 ;  /* 0x0000010000027836 */ /* 0x000fc60000000000 */
[----:B------:R-:W-:Y:S02]  /*0200*/  ISETP.GT.AND.EX P0, PT, R3, RZ, PT, P0 ;  /* 0x000000ff0300720c */ /* 0x000fe40003f04300 */
[----:B------:R-:W-:Y:S01]  /*0210*/  ISETP.LT.U32.AND P1, PT, R2, UR6, PT ;  /* 0x0000000602007c0c */ /* 0x000fe2000bf21070 */
[----:B------:R-:W-:-:S05]  /*0220*/  IMAD.U32 R2, RZ, RZ, UR7 ;  /* 0x00000007ff027e24 */ /* 0x000fca000f8e00ff */
[----:B------:R-:W-:-:S05]  /*0230*/  ISETP.GT.AND.EX P1, PT, R2, RZ, PT, P1 ;  /* 0x000000ff0200720c */ /* 0x000fca0003f24310 */
[----:B------:R-:W-:Y:S08]  /*0240*/  @!P0 BRA `(.L_x_189) ;  /* 0x0000000000308947 */ /* 0x000ff00003800000 */
[----:B------:R-:W0:Y:S01]  /*0250*/  LDCU.64 UR10, c[0x0][0x388] ;  /* 0x00007100ff0a77ac */ /* 0x000e220008000a00 */
[----:B------:R-:W-:-:S05]  /*0260*/  IADD3 R2, P0, PT, R0, UR4, RZ ;  /* 0x0000000400027c10 */ /* 0x000fca000ff1e0ff */
[----:B------:R-:W-:Y:S02]  /*0270*/  IMAD.X R3, RZ, RZ, UR5, P0 ;  /* 0x00000005ff037e24 */ /* 0x000fe400080e06ff */
[----:B------:R-:W-:-:S03]  /*0280*/  IMAD.SHL.U32 R4, R2, 0x4, RZ ;  /* 0x0000000402047824 */ /* 0x000fc600078e00ff */
[----:B------:R-:W-:Y:S02]  /*0290*/  SHF.L.U64.HI R5, R2, 0x2, R3 ;  /* 0x0000000202057819 */ /* 0x000fe40000010203 */
[----:B0-----:R-:W-:-:S04]  /*02a0*/  IADD3 R2, P0, PT, R4, UR10, RZ ;  /* 0x0000000a04027c10 */ /* 0x001fc8000ff1e0ff */
[----:B------:R-:W-:Y:S01]  /*02b0*/  IADD3.X R3, PT, PT, R5, UR11, RZ, P0, !PT ;  /* 0x0000000b05037c10 */ /* 0x000fe200087fe4ff */
[----:B------:R-:W0:Y:S05]  /*02c0*/  LDCU.64 UR10, c[0x0][0x390] ;  /* 0x00007200ff0a77ac */ /* 0x000e2a0008000a00 */
[----:B------:R-:W2:Y:S01]  /*02d0*/  LDG.E R3, desc[UR8][R2.64] ;  /* 0x0000000802037981 */ /* 0x000ea2000c1e1900 */
[----:B0-----:R-:W-:-:S04]  /*02e0*/  IADD3 R4, P0, PT, R4, UR10, RZ ;  /* 0x0000000a04047c10 */ /* 0x001fc8000ff1e0ff */
[----:B------:R-:W-:-:S05]  /*02f0*/  IADD3.X R5, PT, PT, R5, UR11, RZ, P0, !PT ;  /* 0x0000000b05057c10 */ /* 0x000fca00087fe4ff */
[----:B--2---:R0:W-:Y:S04]  /*0300*/  STG.E desc[UR8][R4.64], R3 ;  /* 0x0000000304007986 */ /* 0x0041e8000c101908 */
.L_x_189:
[----:B------:R-:W-:Y:S05]  /*0310*/  BSYNC.RECONVERGENT B0 ;  /* 0x0000000000007941 */ /* 0x000fea0003800200 */
.L_x_188:
[----:B------:R-:W-:Y:S05]  /*0320*/  @!P1 EXIT ;  /* 0x000000000000994d */ /* 0x000fea0003800000 */
[----:B------:R-:W1:Y:S01]  /*0330*/  LDCU.64 UR6, c[0x0][0x388] ;  /* 0x00007100ff0677ac */ /* 0x000e620008000a00 */
[----:B------:R-:W-:-:S05]  /*0340*/  IADD3 R0, P0, PT, R0, UR4, RZ ;  /* 0x0000000400007c10 */ /* 0x000fca000ff1e0ff */
[----:B0-----:R-:W-:Y:S02]  /*0350*/  IMAD.X R3, RZ, RZ, UR5, P0 ;  /* 0x00000005ff037e24 */ /* 0x001fe400080e06ff */
[----:B------:R-:W-:-:S03]  /*0360*/  IMAD.SHL.U32 R4, R0, 0x4, RZ ;  /* 0x0000000400047824 */ /* 0x000fc600078e00ff */
[----:B------:R-:W-:Y:S02]  /*0370*/  SHF.L.U64.HI R0, R0, 0x2, R3 ;  /* 0x0000000200007819 */ /* 0x000fe40000010203 */
[----:B-1----:R-:W-:-:S04]  /*0380*/  IADD3 R2, P0, PT, R4, UR6, RZ ;  /* 0x0000000604027c10 */ /* 0x002fc8000ff1e0ff */
[----:B------:R-:W-:Y:S01]  /*0390*/  IADD3.X R3, PT, PT, R0, UR7, RZ, P0, !PT ;  /* 0x0000000700037c10 */ /* 0x000fe200087fe4ff */
[----:B------:R-:W0:Y:S05]  /*03a0*/  LDCU.64 UR6, c[0x0][0x390] ;  /* 0x00007200ff0677ac */ /* 0x000e2a0008000a00 */
[----:B------:R-:W2:Y:S01]  /*03b0*/  LDG.E R3, desc[UR8][R2.64+0x400] ;  /* 0x0004000802037981 */ /* 0x000ea2000c1e1900 */
[----:B0-----:R-:W-:-:S04]  /*03c0*/  IADD3 R4, P0, PT, R4, UR6, RZ ;  /* 0x0000000604047c10 */ /* 0x001fc8000ff1e0ff */
[----:B------:R-:W-:-:S05]  /*03d0*/  IADD3.X R5, PT, PT, R0, UR7, RZ, P0, !PT ;  /* 0x0000000700057c10 */ /* 0x000fca00087fe4ff */
[----:B--2---:R-:W-:Y:S01]  /*03e0*/  STG.E desc[UR8][R4.64+0x400], R3 ;  /* 0x0004000304007986 */ /* 0x004fe2000c101908 */
[----:B------:R-:W-:Y:S05]  /*03f0*/  EXIT ;  /* 0x000000000000794d */ /* 0x000fea0003800000 */
.L_x_190:
        /* <DEDUP_REMOVED lines=16> */
.L_x_221:


//--------------------- .text._ZN3cub18CUB_300001_SM_10006detail8for_each13static_kernelINS2_12policy_hub_t12policy_500_tEmN6thrust24THRUST_300001_SM_1000_NS8cuda_cub20__uninitialized_fill7functorINS7_10device_ptrIiEEiEEEEvT0_T1_ --------------------------
	.section	.text._ZN3cub18CUB_300001_SM_10006detail8for_each13static_kernelINS2_12policy_hub_t12policy_500_tEmN6thrust24THRUST_300001_SM_1000_NS8cuda_cub20__uninitialized_fill7functorINS7_10device_ptrIiEEiEEEEvT0_T1_,"ax",@progbits
	.align	128
        .global         _ZN3cub18CUB_300001_SM_10006detail8for_each13static_kernelINS2_12policy_hub_t12policy_500_tEmN6thrust24THRUST_300001_SM_1000_NS8cuda_cub20__uninitialized_fill7functorINS7_10device_ptrIiEEiEEEEvT0_T1_
        .type           _ZN3cub18CUB_300001_SM_10006detail8for_each13static_kernelINS2_12policy_hub_t12policy_500_tEmN6thrust24THRUST_300001_SM_1000_NS8cuda_cub20__uninitialized_fill7functorINS7_10device_ptrIiEEiEEEEvT0_T1_,@function
        .size           _ZN3cub18CUB_300001_SM_10006detail8for_each13static_kernelINS2_12policy_hub_t12policy_500_tEmN6thrust24THRUST_300001_SM_1000_NS8cuda_cub20__uninitialized_fill7functorINS7_10device_ptrIiEEiEEEEvT0_T1_,(.L_x_222 - _ZN3cub18CUB_300001_SM_10006detail8for_each13static_kernelINS2_12policy_hub_t12policy_500_tEmN6thrust24THRUST_300001_SM_1000_NS8cuda_cub20__uninitialized_fill7functorINS7_10device_ptrIiEEiEEEEvT0_T1_)
        .other          _ZN3cub18CUB_300001_SM_10006detail8for_each13static_kernelINS2_12policy_hub_t12policy_500_tEmN6thrust24THRUST_300001_SM_1000_NS8cuda_cub20__uninitialized_fill7functorINS7_10device_ptrIiEEiEEEEvT0_T1_,@"STO_CUDA_ENTRY STV_DEFAULT"
_ZN3cub18CUB_300001_SM_10006detail8for_each13static_kernelINS2_12policy_hub_t12policy_500_tEmN6thrust24THRUST_300001_SM_1000_NS8cuda_cub20__uninitialized_fill7functorINS7_10device_ptrIiEEiEEEEvT0_T1_:
.text._ZN3cub18CUB_300001_SM_10006detail8for_each13static_kernelINS2_12policy_hub_t12policy_500_tEmN6thrust24THRUST_300001_SM_1000_NS8cuda_cub20__uninitialized_fill7functorINS7_10device_ptrIiEEiEEEEvT0_T1_:
        /* <DEDUP_REMOVED lines=8> */
[----:B------:R-:W-:-:S09]  /*0080*/  UISETP.GE.U32.AND.EX UP0, UPT, UR7, URZ, UPT, UP0 ;  /* 0x000000ff0700728c */ /* 0x000fd2000bf06100 */
[----:B--2---:R-:W-:Y:S05]  /*0090*/  BRA.U !UP0, `(.L_x_191) ;  /* 0x0000000108287547 */ /* 0x004fea000b800000 */
[----:B------:R-:W0:Y:S01]  /*00a0*/  S2R R0, SR_TID.X ;  /* 0x0000000000007919 */ /* 0x000e220000002100 */
[----:B------:R-:W1:Y:S01]  /*00b0*/  LDCU.64 UR6, c[0x0][0x388] ;  /* 0x00007100ff0677ac */ /* 0x000e620008000a00 */
[----:B------:R-:W2:Y:S01]  /*00c0*/  LDC R5, c[0x0][0x390] ;  /* 0x0000e400ff057b82 */ /* 0x000ea20000000800 */
[----:B0-----:R-:W-:-:S05]  /*00d0*/  IADD3 R0, P0, PT, R0, UR4, RZ ;  /* 0x0000000400007c10 */ /* 0x001fca000ff1e0ff */
[----:B------:R-:W-:Y:S01]  /*00e0*/  IMAD.X R3, RZ, RZ, UR5, P0 ;  /* 0x00000005ff037e24 */ /* 0x000fe200080e06ff */
[----:B-1----:R-:W-:-:S04]  /*00f0*/  LEA R2, P0, R0, UR6, 0x2 ;  /* 0x0000000600027c11 */ /* 0x002fc8000f8010ff */
[----:B------:R-:W-:-:S05]  /*0100*/  LEA.HI.X R3, R0, UR7, R3, 0x2, P0 ;  /* 0x0000000700037c11 */ /* 0x000fca00080f1403 */
[----:B--2---:R-:W-:Y:S04]  /*0110*/  STG.E desc[UR8][R2.64], R5 ;  /* 0x0000000502007986 */ /* 0x004fe8000c101908 */
[----:B------:R-:W-:Y:S01]  /*0120*/  STG.E desc[UR8][R2.64+0x400], R5 ;  /* 0x0004000502007986 */ /* 0x000fe2000c101908 */
[----:B------:R-:W-:Y:S05]  /*0130*/  EXIT ;  /* 0x000000000000794d */ /* 0x000fea0003800000 */
.L_x_191:
[----:B------:R-:W0:Y:S01]  /*0140*/  S2R R0, SR_TID.X ;  /* 0x0000000000007919 */ /* 0x000e220000002100 */
[----:B------:R-:W-:Y:S01]  /*0150*/  IMAD.U32 R2, RZ, RZ, UR7 ;  /* 0x00000007ff027e24 */ /* 0x000fe2000f8e00ff */
[----:B------:R-:W1:Y:S01]  /*0160*/  LDCU.64 UR10, c[0x0][0x388] ;  /* 0x00007100ff0a77ac */ /* 0x000e620008000a00 */
[----:B------:R-:W-:Y:S01]  /*0170*/  IMAD.U32 R4, RZ, RZ, UR7 ;  /* 0x00000007ff047e24 */ /* 0x000fe2000f8e00ff */
[----:B0-----:R-:W-:-:S04]  /*0180*/  ISETP.LT.U32.AND P0, PT, R0, UR6, PT ;  /* 0x0000000600007c0c */ /* 0x001fc8000bf01070 */
[----:B------:R-:W-:Y:S01]  /*0190*/  ISETP.GT.U32.AND.EX P0, PT, R2, RZ, PT, P0 ;  /* 0x000000ff0200720c */ /* 0x000fe20003f04100 */
[C---:B------:R-:W-:Y:S01]  /*01a0*/  VIADD R2, R0.reuse, 0x100 ;  /* 0x0000010000027836 */ /* 0x040fe20000000000 */
[----:B------:R-:W-:-:S04]  /*01b0*/  IADD3 R0, P2, PT, R0, UR4, RZ ;  /* 0x0000000400007c10 */ /* 0x000fc8000ff5e0ff */
[----:B------:R-:W-:Y:S01]  /*01c0*/  ISETP.LT.U32.AND P1, PT, R2, UR6, PT ;  /* 0x0000000602007c0c */ /* 0x000fe2000bf21070 */
[----:B------:R-:W-:Y:S01]  /*01d0*/  IMAD.X R3, RZ, RZ, UR5, P2 ;  /* 0x00000005ff037e24 */ /* 0x000fe200090e06ff */
[----:B-1----:R-:W-:Y:S02]  /*01e0*/  LEA R2, P2, R0, UR10, 0x2 ;  /* 0x0000000a00027c11 */ /* 0x002fe4000f8410ff */
[----:B------:R-:W-:Y:S02]  /*01f0*/  ISETP.GT.U32.AND.EX P1, PT, R4, RZ, PT, P1 ;  /* 0x000000ff0400720c */ /* 0x000fe40003f24110 */
[----:B------:R-:W-:Y:S01]  /*0200*/  LEA.HI.X R3, R0, UR11, R3, 0x2, P2 ;  /* 0x0000000b00037c11 */ /* 0x000fe200090f1403 */
[----:B------:R-:W0:Y:S04]  /*0210*/  @P0 LDC R5, c[0x0][0x390] ;  /* 0x0000e400ff050b82 */ /* 0x000e280000000800 */
[----:B0-----:R0:W-:Y:S06]  /*0220*/  @P0 STG.E desc[UR8][R2.64], R5 ;  /* 0x0000000502000986 */ /* 0x0011ec000c101908 */
[----:B------:R-:W-:Y:S05]  /*0230*/  @!P1 EXIT ;  /* 0x000000000000994d */ /* 0x000fea0003800000 */
[----:B0-----:R-:W0:Y:S02]  /*0240*/  LDC R5, c[0x0][0x390] ;  /* 0x0000e400ff057b82 */ /* 0x001e240000000800 */
[----:B0-----:R-:W-:Y:S01]  /*0250*/  STG.E desc[UR8][R2.64+0x400], R5 ;  /* 0x0004000502007986 */ /* 0x001fe2000c101908 */
[----:B------:R-:W-:Y:S05]  /*0260*/  EXIT ;  /* 0x000000000000794d */ /* 0x000fea0003800000 */
.L_x_192:
        /* <DEDUP_REMOVED lines=9> */
.L_x_222:


//--------------------- .text._ZN3cub18CUB_300001_SM_10006detail8for_each13static_kernelINS2_12policy_hub_t12policy_500_tElN6thrust24THRUST_300001_SM_1000_NS8cuda_cub20__uninitialized_copy7functorINS7_6detail15normal_iteratorINS7_10device_ptrIKfEEEENS7_7pointerIfNS8_3tagENS7_11use_defaultESJ_EEEEEEvT0_T1_ --------------------------
	.section	.text._ZN3cub18CUB_300001_SM_10006detail8for_each13static_kernelINS2_12policy_hub_t12policy_500_tElN6thrust24THRUST_300001_SM_1000_NS8cuda_cub20__uninitialized_copy7functorINS7_6detail15normal_iteratorINS7_10device_ptrIKfEEEENS7_7pointerIfNS8_3tagENS7_11use_defaultESJ_EEEEEEvT0_T1_,"ax",@progbits
	.align	128
        .global         _ZN3cub18CUB_300001_SM_10006detail8for_each13static_kernelINS2_12policy_hub_t12policy_500_tElN6thrust24THRUST_300001_SM_1000_NS8cuda_cub20__uninitialized_copy7functorINS7_6detail15normal_iteratorINS7_10device_ptrIKfEEEENS7_7pointerIfNS8_3tagENS7_11use_defaultESJ_EEEEEEvT0_T1_
        .type           _ZN3cub18CUB_300001_SM_10006detail8for_each13static_kernelINS2_12policy_hub_t12policy_500_tElN6thrust24THRUST_300001_SM_1000_NS8cuda_cub20__uninitialized_copy7functorINS7_6detail15normal_iteratorINS7_10device_ptrIKfEEEENS7_7pointerIfNS8_3tagENS7_11use_defaultESJ_EEEEEEvT0_T1_,@function
        .size           _ZN3cub18CUB_300001_SM_10006detail8for_each13static_kernelINS2_12policy_hub_t12policy_500_tElN6thrust24THRUST_300001_SM_1000_NS8cuda_cub20__uninitialized_copy7functorINS7_6detail15normal_iteratorINS7_10device_ptrIKfEEEENS7_7pointerIfNS8_3tagENS7_11use_defaultESJ_EEEEEEvT0_T1_,(.L_x_223 - _ZN3cub18CUB_300001_SM_10006detail8for_each13static_kernelINS2_12policy_hub_t12policy_500_tElN6thrust24THRUST_300001_SM_1000_NS8cuda_cub20__uninitialized_copy7functorINS7_6detail15normal_iteratorINS7_10device_ptrIKfEEEENS7_7pointerIfNS8_3tagENS7_11use_defaultESJ_EEEEEEvT0_T1_)
        .other          _ZN3cub18CUB_300001_SM_10006detail8for_each13static_kernelINS2_12policy_hub_t12policy_500_tElN6thrust24THRUST_300001_SM_1000_NS8cuda_cub20__uninitialized_copy7functorINS7_6detail15normal_iteratorINS7_10device_ptrIKfEEEENS7_7pointerIfNS8_3tagENS7_11use_defaultESJ_EEEEEEvT0_T1_,@"STO_CUDA_ENTRY STV_DEFAULT"
_ZN3cub18CUB_300001_SM_10006detail8for_each13static_kernelINS2_12policy_hub_t12policy_500_tElN6thrust24THRUST_300001_SM_1000_NS8cuda_cub20__uninitialized_copy7functorINS7_6detail15normal_iteratorINS7_10device_ptrIKfEEEENS7_7pointerIfNS8_3tagENS7_11use_defaultESJ_EEEEEEvT0_T1_:
.text._ZN3cub18CUB_300001_SM_10006detail8for_each13static_kernelINS2_12policy_hub_t12policy_500_tElN6thrust24THRUST_300001_SM_1000_NS8cuda_cub20__uninitialized_copy7functorINS7_6detail15normal_iteratorINS7_10device_ptrIKfEEEENS7_7pointerIfNS8_3tagENS7_11use_defaultESJ_EEEEEEvT0_T1_:
        /* <DEDUP_REMOVED lines=26> */
.L_x_193:
        /* <DEDUP_REMOVED lines=23> */
.L_x_195:
[----:B------:R-:W-:Y:S05]  /*0310*/  BSYNC.RECONVERGENT B0 ;  /* 0x0000000000007941 */ /* 0x000fea0003800200 */
.L_x_194:
        /* <DEDUP_REMOVED lines=14> */
.L_x_196:
        /* <DEDUP_REMOVED lines=16> */
.L_x_223:


//--------------------- .text._ZN3cub18CUB_300001_SM_10006detail8for_each13static_kernelINS2_12policy_hub_t12policy_500_tEmN6thrust24THRUST_300001_SM_1000_NS8cuda_cub20__uninitialized_fill7functorINS7_10device_ptrIfEEfEEEEvT0_T1_ --------------------------
	.section	.text._ZN3cub18CUB_300001_SM_10006detail8for_each13static_kernelINS2_12policy_hub_t12policy_500_tEmN6thrust24THRUST_300001_SM_1000_NS8cuda_cub20__uninitialized_fill7functorINS7_10device_ptrIfEEfEEEEvT0_T1_,"ax",@progbits
	.align	128
        .global         _ZN3cub18CUB_300001_SM_10006detail8for_each13static_kernelINS2_12policy_hub_t12policy_500_tEmN6thrust24THRUST_300001_SM_1000_NS8cuda_cub20__uninitialized_fill7functorINS7_10device_ptrIfEEfEEEEvT0_T1_
        .type           _ZN3cub18CUB_300001_SM_10006detail8for_each13static_kernelINS2_12policy_hub_t12policy_500_tEmN6thrust24THRUST_300001_SM_1000_NS8cuda_cub20__uninitialized_fill7functorINS7_10device_ptrIfEEfEEEEvT0_T1_,@function
        .size           _ZN3cub18CUB_300001_SM_10006detail8for_each13static_kernelINS2_12policy_hub_t12policy_500_tEmN6thrust24THRUST_300001_SM_1000_NS8cuda_cub20__uninitialized_fill7functorINS7_10device_ptrIfEEfEEEEvT0_T1_,(.L_x_224 - _ZN3cub18CUB_300001_SM_10006detail8for_each13static_kernelINS2_12policy_hub_t12policy_500_tEmN6thrust24THRUST_300001_SM_1000_NS8cuda_cub20__uninitialized_fill7functorINS7_10device_ptrIfEEfEEEEvT0_T1_)
        .other          _ZN3cub18CUB_300001_SM_10006detail8for_each13static_kernelINS2_12policy_hub_t12policy_500_tEmN6thrust24THRUST_300001_SM_1000_NS8cuda_cub20__uninitialized_fill7functorINS7_10device_ptrIfEEfEEEEvT0_T1_,@"STO_CUDA_ENTRY STV_DEFAULT"
_ZN3cub18CUB_300001_SM_10006detail8for_each13static_kernelINS2_12policy_hub_t12policy_500_tEmN6thrust24THRUST_300001_SM_1000_NS8cuda_cub20__uninitialized_fill7functorINS7_10device_ptrIfEEfEEEEvT0_T1_:
.text._ZN3cub18CUB_300001_SM_10006detail8for_each13static_kernelINS2_12policy_hub_t12policy_500_tEmN6thrust24THRUST_300001_SM_1000_NS8cuda_cub20__uninitialized_fill7functorINS7_10device_ptrIfEEfEEEEvT0_T1_:
        /* <DEDUP_REMOVED lines=20> */
.L_x_197:
        /* <DEDUP_REMOVED lines=19> */
.L_x_198:
        /* <DEDUP_REMOVED lines=9> */
.L_x_224:


//--------------------- .text._ZN3cub18CUB_300001_SM_10006detail11EmptyKernelIvEEvv --------------------------
	.section	.text._ZN3cub18CUB_300001_SM_10006detail11EmptyKernelIvEEvv,"ax",@progbits
	.align	128
        .global         _ZN3cub18CUB_300001_SM_10006detail11EmptyKernelIvEEvv
        .type           _ZN3cub18CUB_300001_SM_10006detail11EmptyKernelIvEEvv,@function
        .size           _ZN3cub18CUB_300001_SM_10006detail11EmptyKernelIvEEvv,(.L_x_225 - _ZN3cub18CUB_300001_SM_10006detail11EmptyKernelIvEEvv)
        .other          _ZN3cub18CUB_300001_SM_10006detail11EmptyKernelIvEEvv,@"STO_CUDA_ENTRY STV_DEFAULT"
_ZN3cub18CUB_300001_SM_10006detail11EmptyKernelIvEEvv:
.text._ZN3cub18CUB_300001_SM_10006detail11EmptyKernelIvEEvv:
[----:B------:R-:W-:Y:S01]  /*0000*/  LDC R1, c[0x0][0x37c] ;  /* 0x0000df00ff017b82 */ /* 0x000fe20000000800 */
[----:B------:R-:W-:Y:S05]  /*0010*/  EXIT ;  /* 0x000000000000794d */ /* 0x000fea0003800000 */
.L_x_199:
        /* <DEDUP_REMOVED lines=14> */
.L_x_225:


//--------------------- .text._Z22calculateIntersectionsPfS_S_S_S_S_ --------------------------
	.section	.text._Z22calculateIntersectionsPfS_S_S_S_S_,"ax",@progbits
	.align	128
        .global         _Z22calculateIntersectionsPfS_S_S_S_S_
        .type           _Z22calculateIntersectionsPfS_S_S_S_S_,@function
        .size           _Z22calculateIntersectionsPfS_S_S_S_S_,(.L_x_226 - _Z22calculateIntersectionsPfS_S_S_S_S_)
        .other          _Z22calculateIntersectionsPfS_S_S_S_S_,@"STO_CUDA_ENTRY STV_DEFAULT"
_Z22calculateIntersectionsPfS_S_S_S_S_:
.text._Z22calculateIntersectionsPfS_S_S_S_S_:
[----:B------:R-:W-:Y:S01]  /*0000*/  LDC R1, c[0x0][0x37c] ;  /* 0x0000df00ff017b82 */ /* 0x000fe20000000800 */
[----:B------:R-:W-:Y:S05]  /*0010*/  EXIT ;  /* 0x000000000000794d */ /* 0x000fea0003800000 */
.L_x_200:
        /* <DEDUP_REMOVED lines=14> */
.L_x_226:


//--------------------- .text._Z20layersInEachTrianglePfPiif --------------------------
	.section	.text._Z20layersInEachTrianglePfPiif,"ax",@progbits
	.align	128
        .global         _Z20layersInEachTrianglePfPiif
        .type           _Z20layersInEachTrianglePfPiif,@function
        .size           _Z20layersInEachTrianglePfPiif,(.L_x_217 - _Z20layersInEachTrianglePfPiif)
        .other          _Z20layersInEachTrianglePfPiif,@"STO_CUDA_ENTRY STV_DEFAULT"
_Z20layersInEachTrianglePfPiif:
.text._Z20layersInEachTrianglePfPiif:
[----:B------:R-:W-:Y:S01]  /*0000*/  LDC R1, c[0x0][0x37c] ;  /* 0x0000df00ff017b82 */ /* 0x000fe20000000800 */
[----:B------:R-:W0:Y:S07]  /*0010*/  S2R R0, SR_TID.X ;  /* 0x0000000000007919 */ /* 0x000e2e0000002100 */
[----:B------:R-:W0:Y:S01]  /*0020*/  S2UR UR4, SR_CTAID.X ;  /* 0x00000000000479c3 */ /* 0x000e220000002500 */
[----:B------:R-:W1:Y:S07]  /*0030*/  LDCU UR5, c[0x0][0x390] ;  /* 0x00007200ff0577ac */ /* 0x000e6e0008000800 */
[----:B------:R-:W0:Y:S02]  /*0040*/  LDC R5, c[0x0][0x360] ;  /* 0x0000d800ff057b82 */ /* 0x000e240000000800 */
[----:B0-----:R-:W-:-:S05]  /*0050*/  IMAD R5, R5, UR4, R0 ;  /* 0x0000000405057c24 */ /* 0x001fca000f8e0200 */
[----:B-1----:R-:W-:-:S13]  /*0060*/  ISETP.GE.AND P0, PT, R5, UR5, PT ;  /* 0x0000000505007c0c */ /* 0x002fda000bf06270 */
[----:B------:R-:W-:Y:S05]  /*0070*/  @P0 EXIT ;  /* 0x000000000000094d */ /* 0x000fea0003800000 */
[----:B------:R-:W0:Y:S01]  /*0080*/  LDC.64 R6, c[0x0][0x380] ;  /* 0x0000e000ff067b82 */ /* 0x000e220000000a00 */
[----:B------:R-:W1:Y:S01]  /*0090*/  LDCU.64 UR4, c[0x0][0x358] ;  /* 0x00006b00ff0477ac */ /* 0x000e620008000a00 */
[----:B------:R-:W-:-:S06]  /*00a0*/  IMAD R3, R5, 0x3, RZ ;  /* 0x0000000305037824 */ /* 0x000fcc00078e02ff */
[----:B------:R-:W2:Y:S01]  /*00b0*/  LDC R13, c[0x0][0x394] ;  /* 0x0000e500ff0d7b82 */ /* 0x000ea20000000800 */
[----:B0-----:R-:W-:-:S05]  /*00c0*/  IMAD.WIDE R6, R3, 0x4, R6 ;  /* 0x0000000403067825 */ /* 0x001fca00078e0206 */
[----:B-1----:R-:W3:Y:S04]  /*00d0*/  LDG.E R2, desc[UR4][R6.64+0x8] ;  /* 0x0000080406027981 */ /* 0x002ee8000c1e1900 */
[----:B------:R-:W3:Y:S04]  /*00e0*/  LDG.E R9, desc[UR4][R6.64+0x4] ;  /* 0x0000040406097981 */ /* 0x000ee8000c1e1900 */
[----:B------:R-:W3:Y:S01]  /*00f0*/  LDG.E R4, desc[UR4][R6.64] ;  /* 0x0000000406047981 */ /* 0x000ee2000c1e1900 */
[----:B--2---:R-:W0:Y:S01]  /*0100*/  MUFU.RCP R8, R13 ;  /* 0x0000000d00087308 */ /* 0x004e220000001000 */
[----:B------:R-:W1:Y:S01]  /*0110*/  LDC R3, c[0x0][0x394] ;  /* 0x0000e500ff037b82 */ /* 0x000e620000000800 */
[----:B------:R-:W-:Y:S01]  /*0120*/  BSSY.RECONVERGENT B0, `(.L_x_201) ;  /* 0x000000e000007945 */ /* 0x000fe20003800200 */
[----:B0-----:R-:W-:-:S04]  /*0130*/  FFMA R11, R8, -R13, 1 ;  /* 0x3f800000080b7423 */ /* 0x001fc8000000080d */
[----:B------:R-:W-:Y:S01]  /*0140*/  FFMA R11, R8, R11, R8 ;  /* 0x0000000b080b7223 */ /* 0x000fe20000000008 */
[CCC-:B---3--:R-:W-:Y:S02]  /*0150*/  FMNMX3 R0, R4.reuse, R9.reuse, R2.reuse, !PT ;  /* 0x0000000904007276 */ /* 0x1c8fe40007800002 */
[----:B------:R-:W-:Y:S02]  /*0160*/  FMNMX3 R2, R4, R9, R2, PT ;  /* 0x0000000904027276 */ /* 0x000fe40003800002 */
[----:B------:R-:W0:Y:S01]  /*0170*/  FCHK P0, R0, R13 ;  /* 0x0000000d00007302 */ /* 0x000e220000000000 */
[----:B------:R-:W-:-:S04]  /*0180*/  FFMA R8, R0, R11, RZ ;  /* 0x0000000b00087223 */ /* 0x000fc800000000ff */
[----:B------:R-:W-:-:S04]  /*0190*/  FFMA R10, R8, -R13, R0 ;  /* 0x8000000d080a7223 */ /* 0x000fc80000000000 */
[----:B------:R-:W-:Y:S01]  /*01a0*/  FFMA R6, R11, R10, R8 ;  /* 0x0000000a0b067223 */ /* 0x000fe20000000008 */
[----:B01----:R-:W-:Y:S06]  /*01b0*/  @!P0 BRA `(.L_x_202) ;  /* 0x0000000000108947 */ /* 0x003fec0003800000 */
[----:B------:R-:W-:Y:S01]  /*01c0*/  IMAD.MOV.U32 R4, RZ, RZ, R0 ;  /* 0x000000ffff047224 */ /* 0x000fe200078e0000 */
[----:B------:R-:W-:-:S07]  /*01d0*/  MOV R8, 0x1f0 ;  /* 0x000001f000087802 */ /* 0x000fce0000000f00 */
[----:B------:R-:W-:Y:S05]  /*01e0*/  CALL.REL.NOINC `($__internal_0_$__cuda_sm3x_div_rn_noftz_f32_slowpath) ;  /* 0x0000000000787944 */ /* 0x000fea0003c00000 */
[----:B------:R-:W-:-:S07]  /*01f0*/  IMAD.MOV.U32 R6, RZ, RZ, R4 ;  /* 0x000000ffff067224 */ /* 0x000fce00078e0004 */
.L_x_202:
[----:B------:R-:W-:Y:S05]  /*0200*/  BSYNC.RECONVERGENT B0 ;  /* 0x0000000000007941 */ /* 0x000fea0003800200 */
.L_x_201:
[----:B------:R-:W0:Y:S01]  /*0210*/  LDC R9, c[0x0][0x394] ;  /* 0x0000e500ff097b82 */ /* 0x000e220000000800 */
[----:B------:R-:W-:Y:S01]  /*0220*/  FRND.CEIL R6, R6 ;  /* 0x0000000600067307 */ /* 0x000fe20000209000 */
[----:B------:R-:W-:Y:S07]  /*0230*/  BSSY.RECONVERGENT B0, `(.L_x_203) ;  /* 0x000000c000007945 */ /* 0x000fee0003800200 */
[----:B0-----:R-:W0:Y:S08]  /*0240*/  MUFU.RCP R4, R9 ;  /* 0x0000000900047308 */ /* 0x001e300000001000 */
[----:B------:R-:W1:Y:S01]  /*0250*/  FCHK P0, R2, R9 ;  /* 0x0000000902007302 */ /* 0x000e620000000000 */
[----:B0-----:R-:W-:-:S04]  /*0260*/  FFMA R7, R4, -R9, 1 ;  /* 0x3f80000004077423 */ /* 0x001fc80000000809 */
[----:B------:R-:W-:-:S04]  /*0270*/  FFMA R8, R4, R7, R4 ;  /* 0x0000000704087223 */ /* 0x000fc80000000004 */
[----:B------:R-:W-:-:S04]  /*0280*/  FFMA R7, R2, R8, RZ ;  /* 0x0000000802077223 */ /* 0x000fc800000000ff */
[----:B------:R-:W-:-:S04]  /*0290*/  FFMA R4, R7, -R9, R2 ;  /* 0x8000000907047223 */ /* 0x000fc80000000002 */
[----:B------:R-:W-:Y:S01]  /*02a0*/  FFMA R4, R8, R4, R7 ;  /* 0x0000000408047223 */ /* 0x000fe20000000007 */
[----:B-1----:R-:W-:Y:S06]  /*02b0*/  @!P0 BRA `(.L_x_204) ;  /* 0x00000000000c8947 */ /* 0x002fec0003800000 */
[----:B------:R-:W-:Y:S01]  /*02c0*/  IMAD.MOV.U32 R4, RZ, RZ, R2 ;  /* 0x000000ffff047224 */ /* 0x000fe200078e0002 */
[----:B------:R-:W-:-:S07]  /*02d0*/  MOV R8, 0x2f0 ;  /* 0x000002f000087802 */ /* 0x000fce0000000f00 */
[----:B------:R-:W-:Y:S05]  /*02e0*/  CALL.REL.NOINC `($__internal_0_$__cuda_sm3x_div_rn_noftz_f32_slowpath) ;  /* 0x0000000000387944 */ /* 0x000fea0003c00000 */
.L_x_204:
[----:B------:R-:W-:Y:S05]  /*02f0*/  BSYNC.RECONVERGENT B0 ;  /* 0x0000000000007941 */ /* 0x000fea0003800200 */
.L_x_203:
[----:B------:R-:W0:Y:S01]  /*0300*/  FRND.FLOOR R3, R4 ;  /* 0x0000000400037307 */ /* 0x000e220000205000 */
[----:B------:R-:W1:Y:S01]  /*0310*/  LDCU UR6, c[0x0][0x394] ;  /* 0x00007280ff0677ac */ /* 0x000e620008000800 */
[----:B0-----:R-:W-:Y:S02]  /*0320*/  FADD R8, R6, -R3 ;  /* 0x8000000306087221 */ /* 0x001fe40000000000 */
[----:B------:R-:W0:Y:S04]  /*0330*/  LDC.64 R6, c[0x0][0x388] ;  /* 0x0000e200ff067b82 */ /* 0x000e280000000a00 */
[----:B------:R-:W2:Y:S02]  /*0340*/  F2I.TRUNC.NTZ R8, R8 ;  /* 0x0000000800087305 */ /* 0x000ea4000020f100 */
[----:B--2---:R-:W-:Y:S01]  /*0350*/  I2FP.F32.S32 R3, R8 ;  /* 0x0000000800037245 */ /* 0x004fe20000201400 */
[----:B------:R-:W-:-:S04]  /*0360*/  VIADD R9, R8, 0x1 ;  /* 0x0000000108097836 */ /* 0x000fc80000000000 */
[----:B-1----:R-:W-:-:S05]  /*0370*/  FFMA R3, R3, UR6, R2 ;  /* 0x0000000603037c23 */ /* 0x002fca0008000002 */
[----:B------:R-:W-:Y:S01]  /*0380*/  FSETP.NEU.AND P0, PT, R3, R0, PT ;  /* 0x000000000300720b */ /* 0x000fe20003f0d000 */
[----:B0-----:R-:W-:-:S12]  /*0390*/  IMAD.WIDE R2, R5, 0x4, R6 ;  /* 0x0000000405027825 */ /* 0x001fd800078e0206 */
[----:B------:R-:W-:-:S05]  /*03a0*/  @P0 IMAD.MOV R9, RZ, RZ, R8 ;  /* 0x000000ffff090224 */ /* 0x000fca00078e0208 */
[----:B------:R-:W-:Y:S01]  /*03b0*/  STG.E desc[UR4][R2.64], R9 ;  /* 0x0000000902007986 */ /* 0x000fe2000c101904 */
[----:B------:R-:W-:Y:S05]  /*03c0*/  EXIT ;  /* 0x000000000000794d */ /* 0x000fea0003800000 */
        .weak           $__internal_0_$__cuda_sm3x_div_rn_noftz_f32_slowpath
        .type           $__internal_0_$__cuda_sm3x_div_rn_noftz_f32_slowpath,@function
        .size           $__internal_0_$__cuda_sm3x_div_rn_noftz_f32_slowpath,(.L_x_217 - $__internal_0_$__cuda_sm3x_div_rn_noftz_f32_slowpath)
$__internal_0_$__cuda_sm3x_div_rn_noftz_f32_slowpath:
[--C-:B------:R-:W-:Y:S01]  /*03d0*/  SHF.R.U32.HI R9, RZ, 0x17, R3.reuse ;  /* 0x00000017ff097819 */ /* 0x100fe20000011603 */
[----:B------:R-:W-:Y:S01]  /*03e0*/  BSSY.RECONVERGENT B1, `(.L_x_205) ;  /* 0x0000063000017945 */ /* 0x000fe20003800200 */
[----:B------:R-:W-:Y:S02]  /*03f0*/  SHF.R.U32.HI R7, RZ, 0x17, R4 ;  /* 0x00000017ff077819 */ /* 0x000fe40000011604 */
[----:B------:R-:W-:Y:S02]  /*0400*/  LOP3.LUT R9, R9, 0xff, RZ, 0xc0, !PT ;  /* 0x000000ff09097812 */ /* 0x000fe400078ec0ff */
[----:B------:R-:W-:Y:S01]  /*0410*/  LOP3.LUT R14, R7, 0xff, RZ, 0xc0, !PT ;  /* 0x000000ff070e7812 */ /* 0x000fe200078ec0ff */
[----:B------:R-:W-:Y:S02]  /*0420*/  IMAD.MOV.U32 R7, RZ, RZ, R3 ;  /* 0x000000ffff077224 */ /* 0x000fe400078e0003 */
[----:B------:R-:W-:Y:S02]  /*0430*/  VIADD R11, R9, 0xffffffff ;  /* 0xffffffff090b7836 */ /* 0x000fe40000000000 */
[----:B------:R-:W-:-:S03]  /*0440*/  VIADD R12, R14, 0xffffffff ;  /* 0xffffffff0e0c7836 */ /* 0x000fc60000000000 */
[----:B------:R-:W-:-:S04]  /*0450*/  ISETP.GT.U32.AND P0, PT, R11, 0xfd, PT ;  /* 0x000000fd0b00780c */ /* 0x000fc80003f04070 */
[----:B------:R-:W-:-:S13]  /*0460*/  ISETP.GT.U32.OR P0, PT, R12, 0xfd, P0 ;  /* 0x000000fd0c00780c */ /* 0x000fda0000704470 */
[----:B------:R-:W-:Y:S01]  /*0470*/  @!P0 IMAD.MOV.U32 R10, RZ, RZ, RZ ;  /* 0x000000ffff0a8224 */ /* 0x000fe200078e00ff */
[----:B------:R-:W-:Y:S06]  /*0480*/  @!P0 BRA `(.L_x_206) ;  /* 0x00000000005c8947 */ /* 0x000fec0003800000 */
[----:B------:R-:W-:Y:S02]  /*0490*/  FSETP.GTU.FTZ.AND P0, PT, |R4|, +INF , PT ;  /* 0x7f8000000400780b */ /* 0x000fe40003f1c200 */
[----:B------:R-:W-:-:S04]  /*04a0*/  FSETP.GTU.FTZ.AND P1, PT, |R3|, +INF , PT ;  /* 0x7f8000000300780b */ /* 0x000fc80003f3c200 */
[----:B------:R-:W-:-:S13]  /*04b0*/  PLOP3.LUT P0, PT, P0, P1, PT, 0xf8, 0x8f ;  /* 0x00000000008f781c */ /* 0x000fda0000703f70 */
[----:B------:R-:W-:Y:S05]  /*04c0*/  @P0 BRA `(.L_x_207) ;  /* 0x00000004004c0947 */ /* 0x000fea0003800000 */
[----:B------:R-:W-:-:S13]  /*04d0*/  LOP3.LUT P0, RZ, R7, 0x7fffffff, R4, 0xc8, !PT ;  /* 0x7fffffff07ff7812 */ /* 0x000fda000780c804 */
[----:B------:R-:W-:Y:S05]  /*04e0*/  @!P0 BRA `(.L_x_208) ;  /* 0x00000004003c8947 */ /* 0x000fea0003800000 */
[C---:B------:R-:W-:Y:S02]  /*04f0*/  FSETP.NEU.FTZ.AND P2, PT, |R4|.reuse, +INF , PT ;  /* 0x7f8000000400780b */ /* 0x040fe40003f5d200 */
[----:B------:R-:W-:Y:S02]  /*0500*/  FSETP.NEU.FTZ.AND P1, PT, |R3|, +INF , PT ;  /* 0x7f8000000300780b */ /* 0x000fe40003f3d200 */
[----:B------:R-:W-:-:S11]  /*0510*/  FSETP.NEU.FTZ.AND P0, PT, |R4|, +INF , PT ;  /* 0x7f8000000400780b */ /* 0x000fd60003f1d200 */
[----:B------:R-:W-:Y:S05]  /*0520*/  @!P1 BRA !P2, `(.L_x_208) ;  /* 0x00000004002c9947 */ /* 0x000fea0005000000 */
[----:B------:R-:W-:-:S04]  /*0530*/  LOP3.LUT P2, RZ, R4, 0x7fffffff, RZ, 0xc0, !PT ;  /* 0x7fffffff04ff7812 */ /* 0x000fc8000784c0ff */
[----:B------:R-:W-:-:S13]  /*0540*/  PLOP3.LUT P1, PT, P1, P2, PT, 0x2f, 0xf2 ;  /* 0x0000000000f2781c */ /* 0x000fda0000f24577 */
[----:B------:R-:W-:Y:S05]  /*0550*/  @P1 BRA `(.L_x_209) ;  /* 0x0000000400181947 */ /* 0x000fea0003800000 */
[----:B------:R-:W-:-:S04]  /*0560*/  LOP3.LUT P1, RZ, R7, 0x7fffffff, RZ, 0xc0, !PT ;  /* 0x7fffffff07ff7812 */ /* 0x000fc8000782c0ff */
[----:B------:R-:W-:-:S13]  /*0570*/  PLOP3.LUT P0, PT, P0, P1, PT, 0x2f, 0xf2 ;  /* 0x0000000000f2781c */ /* 0x000fda0000702577 */
[----:B------:R-:W-:Y:S05]  /*0580*/  @P0 BRA `(.L_x_210) ;  /* 0x0000000400000947 */ /* 0x000fea0003800000 */
[----:B------:R-:W-:Y:S02]  /*0590*/  ISETP.GE.AND P0, PT, R12, RZ, PT ;  /* 0x000000ff0c00720c */ /* 0x000fe40003f06270 */
[----:B------:R-:W-:-:S11]  /*05a0*/  ISETP.GE.AND P1, PT, R11, RZ, PT ;  /* 0x000000ff0b00720c */ /* 0x000fd60003f26270 */
[----:B------:R-:W-:Y:S02]  /*05b0*/  @P0 IMAD.MOV.U32 R10, RZ, RZ, RZ ;  /* 0x000000ffff0a0224 */ /* 0x000fe400078e00ff */
[----:B------:R-:W-:Y:S01]  /*05c0*/  @!P0 FFMA R4, R4, 1.84467440737095516160e+19, RZ ;  /* 0x5f80000004048823 */ /* 0x000fe200000000ff */
[----:B------:R-:W-:Y:S02]  /*05d0*/  @!P0 IMAD.MOV.U32 R10, RZ, RZ, -0x40 ;  /* 0xffffffc0ff0a8424 */ /* 0x000fe400078e00ff */
[----:B------:R-:W-:Y:S02]  /*05e0*/  @!P1 FFMA R7, R3, 1.84467440737095516160e+19, RZ ;  /* 0x5f80000003079823 */ /* 0x000fe400000000ff */
[----:B------:R-:W-:-:S07]  /*05f0*/  @!P1 VIADD R10, R10, 0x40 ;  /* 0x000000400a0a9836 */ /* 0x000fce0000000000 */
.L_x_206:
[----:B------:R-:W-:Y:S01]  /*0600*/  LEA R12, R9, 0xc0800000, 0x17 ;  /* 0xc0800000090c7811 */ /* 0x000fe200078eb8ff */
[----:B------:R-:W-:Y:S04]  /*0610*/  BSSY.RECONVERGENT B2, `(.L_x_211) ;  /* 0x0000036000027945 */ /* 0x000fe80003800200 */
[----:B------:R-:W-:Y:S02]  /*0620*/  IMAD.IADD R12, R7, 0x1, -R12 ;  /* 0x00000001070c7824 */ /* 0x000fe400078e0a0c */
[----:B------:R-:W-:Y:S02]  /*0630*/  VIADD R7, R14, 0xffffff81 ;  /* 0xffffff810e077836 */ /* 0x000fe40000000000 */
[----:B------:R-:W0:Y:S01]  /*0640*/  MUFU.RCP R11, R12 ;  /* 0x0000000c000b7308 */ /* 0x000e220000001000 */
[----:B------:R-:W-:Y:S01]  /*0650*/  FADD.FTZ R13, -R12, -RZ ;  /* 0x800000ff0c0d7221 */ /* 0x000fe20000010100 */
[C---:B------:R-:W-:Y:S01]  /*0660*/  IMAD R4, R7.reuse, -0x800000, R4 ;  /* 0xff80000007047824 */ /* 0x040fe200078e0204 */
[----:B------:R-:W-:-:S05]  /*0670*/  IADD3 R9, PT, PT, R7, 0x7f, -R9 ;  /* 0x0000007f07097810 */ /* 0x000fca0007ffe809 */
[----:B------:R-:W-:Y:S02]  /*0680*/  IMAD.IADD R9, R9, 0x1, R10 ;  /* 0x0000000109097824 */ /* 0x000fe400078e020a */
[----:B0-----:R-:W-:-:S04]  /*0690*/  FFMA R14, R11, R13, 1 ;  /* 0x3f8000000b0e7423 */ /* 0x001fc8000000000d */
[----:B------:R-:W-:-:S04]  /*06a0*/  FFMA R16, R11, R14, R11 ;  /* 0x0000000e0b107223 */ /* 0x000fc8000000000b */
[----:B------:R-:W-:-:S04]  /*06b0*/  FFMA R11, R4, R16, RZ ;  /* 0x00000010040b7223 */ /* 0x000fc800000000ff */
[----:B------:R-:W-:-:S04]  /*06c0*/  FFMA R14, R13, R11, R4 ;  /* 0x0000000b0d0e7223 */ /* 0x000fc80000000004 */
[----:B------:R-:W-:-:S04]  /*06d0*/  FFMA R11, R16, R14, R11 ;  /* 0x0000000e100b7223 */ /* 0x000fc8000000000b */
[----:B------:R-:W-:-:S04]  /*06e0*/  FFMA R14, R13, R11, R4 ;  /* 0x0000000b0d0e7223 */ /* 0x000fc80000000004 */
[----:B------:R-:W-:-:S05]  /*06f0*/  FFMA R4, R16, R14, R11 ;  /* 0x0000000e10047223 */ /* 0x000fca000000000b */
[----:B------:R-:W-:-:S04]  /*0700*/  SHF.R.U32.HI R7, RZ, 0x17, R4 ;  /* 0x00000017ff077819 */ /* 0x000fc80000011604 */
[----:B------:R-:W-:-:S05]  /*0710*/  LOP3.LUT R7, R7, 0xff, RZ, 0xc0, !PT ;  /* 0x000000ff07077812 */ /* 0x000fca00078ec0ff */
[----:B------:R-:W-:-:S04]  /*0720*/  IMAD.IADD R13, R7, 0x1, R9 ;  /* 0x00000001070d7824 */ /* 0x000fc800078e0209 */
[----:B------:R-:W-:-:S05]  /*0730*/  VIADD R7, R13, 0xffffffff ;  /* 0xffffffff0d077836 */ /* 0x000fca0000000000 */
[----:B------:R-:W-:-:S13]  /*0740*/  ISETP.GE.U32.AND P0, PT, R7, 0xfe, PT ;  /* 0x000000fe0700780c */ /* 0x000fda0003f06070 */
[----:B------:R-:W-:Y:S05]  /*0750*/  @!P0 BRA `(.L_x_212) ;  /* 0x0000000000808947 */ /* 0x000fea0003800000 */
[----:B------:R-:W-:-:S13]  /*0760*/  ISETP.GT.AND P0, PT, R13, 0xfe, PT ;  /* 0x000000fe0d00780c */ /* 0x000fda0003f04270 */
[----:B------:R-:W-:Y:S05]  /*0770*/  @P0 BRA `(.L_x_213) ;  /* 0x00000000006c0947 */ /* 0x000fea0003800000 */
[----:B------:R-:W-:-:S13]  /*0780*/  ISETP.GE.AND P0, PT, R13, 0x1, PT ;  /* 0x000000010d00780c */ /* 0x000fda0003f06270 */
[----:B------:R-:W-:Y:S05]  /*0790*/  @P0 BRA `(.L_x_214) ;  /* 0x0000000000740947 */ /* 0x000fea0003800000 */
[----:B------:R-:W-:Y:S02]  /*07a0*/  ISETP.GE.AND P0, PT, R13, -0x18, PT ;  /* 0xffffffe80d00780c */ /* 0x000fe40003f06270 */
[----:B------:R-:W-:-:S11]  /*07b0*/  LOP3.LUT R4, R4, 0x80000000, RZ, 0xc0, !PT ;  /* 0x8000000004047812 */ /* 0x000fd600078ec0ff */
[----:B------:R-:W-:Y:S05]  /*07c0*/  @!P0 BRA `(.L_x_214) ;  /* 0x0000000000688947 */ /* 0x000fea0003800000 */
[CCC-:B------:R-:W-:Y:S01]  /*07d0*/  FFMA.RZ R7, R16.reuse, R14.reuse, R11.reuse ;  /* 0x0000000e10077223 */ /* 0x1c0fe2000000c00b */
[C---:B------:R-:W-:Y:S02]  /*07e0*/  VIADD R12, R13.reuse, 0x20 ;  /* 0x000000200d0c7836 */ /* 0x040fe40000000000 */
[CCC-:B------:R-:W-:Y:S01]  /*07f0*/  FFMA.RM R10, R16.reuse, R14.reuse, R11.reuse ;  /* 0x0000000e100a7223 */ /* 0x1c0fe2000000400b */
[----:B------:R-:W-:Y:S02]  /*0800*/  ISETP.NE.AND P2, PT, R13, RZ, PT ;  /* 0x000000ff0d00720c */ /* 0x000fe40003f45270 */
[----:B------:R-:W-:Y:S01]  /*0810*/  LOP3.LUT R9, R7, 0x7fffff, RZ, 0xc0, !PT ;  /* 0x007fffff07097812 */ /* 0x000fe200078ec0ff */
[----:B------:R-:W-:Y:S01]  /*0820*/  FFMA.RP R7, R16, R14, R11 ;  /* 0x0000000e10077223 */ /* 0x000fe2000000800b */
[----:B------:R-:W-:Y:S01]  /*0830*/  IMAD.MOV R11, RZ, RZ, -R13 ;  /* 0x000000ffff0b7224 */ /* 0x000fe200078e0a0d */
[----:B------:R-:W-:Y:S02]  /*0840*/  ISETP.NE.AND P1, PT, R13, RZ, PT ;  /* 0x000000ff0d00720c */ /* 0x000fe40003f25270 */
[----:B------:R-:W-:-:S02]  /*0850*/  LOP3.LUT R9, R9, 0x800000, RZ, 0xfc, !PT ;  /* 0x0080000009097812 */ /* 0x000fc400078efcff */
[----:B------:R-:W-:Y:S02]  /*0860*/  FSETP.NEU.FTZ.AND P0, PT, R7, R10, PT ;  /* 0x0000000a0700720b */ /* 0x000fe40003f1d000 */
[----:B------:R-:W-:Y:S02]  /*0870*/  SHF.L.U32 R12, R9, R12, RZ ;  /* 0x0000000c090c7219 */ /* 0x000fe400000006ff */
[----:B------:R-:W-:Y:S02]  /*0880*/  SEL R10, R11, RZ, P2 ;  /* 0x000000ff0b0a7207 */ /* 0x000fe40001000000 */
[----:B------:R-:W-:Y:S02]  /*0890*/  ISETP.NE.AND P1, PT, R12, RZ, P1 ;  /* 0x000000ff0c00720c */ /* 0x000fe40000f25270 */
[----:B------:R-:W-:Y:S02]  /*08a0*/  SHF.R.U32.HI R10, RZ, R10, R9 ;  /* 0x0000000aff0a7219 */ /* 0x000fe40000011609 */
[----:B------:R-:W-:-:S02]  /*08b0*/  PLOP3.LUT P0, PT, P0, P1, PT, 0xf8, 0x8f ;  /* 0x00000000008f781c */ /* 0x000fc40000703f70 */
[----:B------:R-:W-:Y:S02]  /*08c0*/  SHF.R.U32.HI R12, RZ, 0x1, R10 ;  /* 0x00000001ff0c7819 */ /* 0x000fe4000001160a */
[----:B------:R-:W-:-:S04]  /*08d0*/  SEL R7, RZ, 0x1, !P0 ;  /* 0x00000001ff077807 */ /* 0x000fc80004000000 */
[----:B------:R-:W-:-:S04]  /*08e0*/  LOP3.LUT R7, R7, 0x1, R12, 0xf8, !PT ;  /* 0x0000000107077812 */ /* 0x000fc800078ef80c */
[----:B------:R-:W-:-:S05]  /*08f0*/  LOP3.LUT R7, R7, R10, RZ, 0xc0, !PT ;  /* 0x0000000a07077212 */ /* 0x000fca00078ec0ff */
[----:B------:R-:W-:-:S05]  /*0900*/  IMAD.IADD R7, R12, 0x1, R7 ;  /* 0x000000010c077824 */ /* 0x000fca00078e0207 */
[----:B------:R-:W-:Y:S01]  /*0910*/  LOP3.LUT R4, R7, R4, RZ, 0xfc, !PT ;  /* 0x0000000407047212 */ /* 0x000fe200078efcff */
[----:B------:R-:W-:Y:S06]  /*0920*/  BRA `(.L_x_214) ;  /* 0x0000000000107947 */ /* 0x000fec0003800000 */
.L_x_213:
[----:B------:R-:W-:-:S04]  /*0930*/  LOP3.LUT R4, R4, 0x80000000, RZ, 0xc0, !PT ;  /* 0x8000000004047812 */ /* 0x000fc800078ec0ff */
[----:B------:R-:W-:Y:S01]  /*0940*/  LOP3.LUT R4, R4, 0x7f800000, RZ, 0xfc, !PT ;  /* 0x7f80000004047812 */ /* 0x000fe200078efcff */
[----:B------:R-:W-:Y:S06]  /*0950*/  BRA `(.L_x_214) ;  /* 0x0000000000047947 */ /* 0x000fec0003800000 */
.L_x_212:
[----:B------:R-:W-:-:S07]  /*0960*/  IMAD R4, R9, 0x800000, R4 ;  /* 0x0080000009047824 */ /* 0x000fce00078e0204 */
.L_x_214:
[----:B------:R-:W-:Y:S05]  /*0970*/  BSYNC.RECONVERGENT B2 ;  /* 0x0000000000027941 */ /* 0x000fea0003800200 */
.L_x_211:
[----:B------:R-:W-:Y:S05]  /*0980*/  BRA `(.L_x_215) ;  /* 0x0000000000207947 */ /* 0x000fea0003800000 */
.L_x_210:
[----:B------:R-:W-:-:S04]  /*0990*/  LOP3.LUT R4, R7, 0x80000000, R4, 0x48, !PT ;  /* 0x8000000007047812 */ /* 0x000fc800078e4804 */
[----:B------:R-:W-:Y:S01]  /*09a0*/  LOP3.LUT R4, R4, 0x7f800000, RZ, 0xfc, !PT ;  /* 0x7f80000004047812 */ /* 0x000fe200078efcff */
[----:B------:R-:W-:Y:S06]  /*09b0*/  BRA `(.L_x_215) ;  /* 0x0000000000147947 */ /* 0x000fec0003800000 */
.L_x_209:
[----:B------:R-:W-:Y:S01]  /*09c0*/  LOP3.LUT R4, R7, 0x80000000, R4, 0x48, !PT ;  /* 0x8000000007047812 */ /* 0x000fe200078e4804 */
[----:B------:R-:W-:Y:S06]  /*09d0*/  BRA `(.L_x_215) ;  /* 0x00000000000c7947 */ /* 0x000fec0003800000 */
.L_x_208:
[----:B------:R-:W0:Y:S01]  /*09e0*/  MUFU.RSQ R4, -QNAN ;  /* 0xffc0000000047908 */ /* 0x000e220000001400 */
[----:B------:R-:W-:Y:S05]  /*09f0*/  BRA `(.L_x_215) ;  /* 0x0000000000047947 */ /* 0x000fea0003800000 */
.L_x_207:
[----:B------:R-:W-:-:S07]  /*0a00*/  FADD.FTZ R4, R4, R3 ;  /* 0x0000000304047221 */ /* 0x000fce0000010000 */
.L_x_215:
[----:B------:R-:W-:Y:S05]  /*0a10*/  BSYNC.RECONVERGENT B1 ;  /* 0x0000000000017941 */ /* 0x000fea0003800200 */
.L_x_205:
[----:B------:R-:W-:-:S04]  /*0a20*/  IMAD.MOV.U32 R9, RZ, RZ, 0x0 ;  /* 0x00000000ff097424 */ /* 0x000fc800078e00ff */
[----:B0-----:R-:W-:Y:S05]  /*0a30*/  RET.REL.NODEC R8 `(_Z20layersInEachTrianglePfPiif) ;  /* 0xfffffff408707950 */ /* 0x001fea0003c3ffff */
.L_x_216:
        /* <DEDUP_REMOVED lines=12> */
.L_x_217:


//--------------------- .nv.shared._ZN3cub18CUB_300001_SM_10006detail4scan16DeviceScanKernelINS2_10policy_hubIiiimN4cuda3std3__44plusIvEEE10Policy1000EN6thrust24THRUST_300001_SM_1000_NS6detail15normal_iteratorINSD_10device_ptrIiEEEESI_NS0_13ScanTileStateIiLb1EEES9_NS0_8NullTypeEmiLb0ESL_EEvT0_T1_T2_iT3_T4_T5_ --------------------------
	.section	.nv.shared._ZN3cub18CUB_300001_SM_10006detail4scan16DeviceScanKernelINS2_10policy_hubIiiimN4cuda3std3__44plusIvEEE10Policy1000EN6thrust24THRUST_300001_SM_1000_NS6detail15normal_iteratorINSD_10device_ptrIiEEEESI_NS0_13ScanTileStateIiLb1EEES9_NS0_8NullTypeEmiLb0ESL_EEvT0_T1_T2_iT3_T4_T5_,"aw",@nobits
	.sectionflags	@""
	.align	16
.nv.shared._ZN3cub18CUB_300001_SM_10006detail4scan16DeviceScanKernelINS2_10policy_hubIiiimN4cuda3std3__44plusIvEEE10Policy1000EN6thrust24THRUST_300001_SM_1000_NS6detail15normal_iteratorINSD_10device_ptrIiEEEESI_NS0_13ScanTileStateIiLb1EEES9_NS0_8NullTypeEmiLb0ESL_EEvT0_T1_T2_iT3_T4_T5_:
	.zero		32656


//--------------------- .nv.shared.reserved.0     --------------------------
	.section	.nv.shared.reserved.0,"aw",@nobits
	.weak		__nv_reservedSMEM_offset_0_alias
	.size		__nv_reservedSMEM_offset_0_alias, 0, 64
	.other		__nv_reservedSMEM_offset_0_alias,@"STO_CUDA_RESERVED_SHARED STV_DEFAULT"
__nv_reservedSMEM_offset_0_alias:
	.zero		0
	.zero		64


//--------------------- .nv.global                --------------------------
	.section	.nv.global,"aw",@nobits
.nv.global:
	.type		_ZN34_INTERNAL_cabf0a98_4_k_cu_3ff96cc16thrust24THRUST_300001_SM_1000_NS12placeholders2_8E,@object
	.size		_ZN34_INTERNAL_cabf0a98_4_k_cu_3ff96cc16thrust24THRUST_300001_SM_1000_NS12placeholders2_8E,(_ZN34_INTERNAL_cabf0a98_4_k_cu_3ff96cc14cuda3std3__436_GLOBAL__N__cabf0a98_4_k_cu_3ff96cc16ignoreE - _ZN34_INTERNAL_cabf0a98_4_k_cu_3ff96cc16thrust24THRUST_300001_SM_1000_NS12placeholders2_8E)
_ZN34_INTERNAL_cabf0a98_4_k_cu_3ff96cc16thrust24THRUST_300001_SM_1000_NS12placeholders2_8E:
	.zero		1
	.type		_ZN34_INTERNAL_cabf0a98_4_k_cu_3ff96cc14cuda3std3__436_GLOBAL__N__cabf0a98_4_k_cu_3ff96cc16ignoreE,@object
	.size		_ZN34_INTERNAL_cabf0a98_4_k_cu_3ff96cc14cuda3std3__436_GLOBAL__N__cabf0a98_4_k_cu_3ff96cc16ignoreE,(_ZN34_INTERNAL_cabf0a98_4_k_cu_3ff96cc14cuda3std6ranges3__45__cpo4dataE - _ZN34_INTERNAL_cabf0a98_4_k_cu_3ff96cc14cuda3std3__436_GLOBAL__N__cabf0a98_4_k_cu_3ff96cc16ignoreE)
_ZN34_INTERNAL_cabf0a98_4_k_cu_3ff96cc14cuda3std3__436_GLOBAL__N__cabf0a98_4_k_cu_3ff96cc16ignoreE:
	.zero		1
	.type		_ZN34_INTERNAL_cabf0a98_4_k_cu_3ff96cc14cuda3std6ranges3__45__cpo4dataE,@object
	.size		_ZN34_INTERNAL_cabf0a98_4_k_cu_3ff96cc14cuda3std6ranges3__45__cpo4dataE,(_ZN34_INTERNAL_cabf0a98_4_k_cu_3ff96cc16thrust24THRUST_300001_SM_1000_NS6system3cpp3parE - _ZN34_INTERNAL_cabf0a98_4_k_cu_3ff96cc14cuda3std6ranges3__45__cpo4dataE)
_ZN34_INTERNAL_cabf0a98_4_k_cu_3ff96cc14cuda3std6ranges3__45__cpo4dataE:
	.zero		1
	.type		_ZN34_INTERNAL_cabf0a98_4_k_cu_3ff96cc16thrust24THRUST_300001_SM_1000_NS6system3cpp3parE,@object
	.size		_ZN34_INTERNAL_cabf0a98_4_k_cu_3ff96cc16thrust24THRUST_300001_SM_1000_NS6system3cpp3parE,(_ZN34_INTERNAL_cabf0a98_4_k_cu_3ff96cc14cuda3std3__45__cpo5beginE - _ZN34_INTERNAL_cabf0a98_4_k_cu_3ff96cc16thrust24THRUST_300001_SM_1000_NS6system3cpp3parE)
_ZN34_INTERNAL_cabf0a98_4_k_cu_3ff96cc16thrust24THRUST_300001_SM_1000_NS6system3cpp3parE:
	.zero		1
	.type		_ZN34_INTERNAL_cabf0a98_4_k_cu_3ff96cc14cuda3std3__45__cpo5beginE,@object
	.size		_ZN34_INTERNAL_cabf0a98_4_k_cu_3ff96cc14cuda3std3__45__cpo5beginE,(_ZN34_INTERNAL_cabf0a98_4_k_cu_3ff96cc14cuda3std6ranges3__45__cpo5beginE - _ZN34_INTERNAL_cabf0a98_4_k_cu_3ff96cc14cuda3std3__45__cpo5beginE)
_ZN34_INTERNAL_cabf0a98_4_k_cu_3ff96cc14cuda3std3__45__cpo5beginE:
	.zero		1
	.type		_ZN34_INTERNAL_cabf0a98_4_k_cu_3ff96cc14cuda3std6ranges3__45__cpo5beginE,@object
	.size		_ZN34_INTERNAL_cabf0a98_4_k_cu_3ff96cc14cuda3std6ranges3__45__cpo5beginE,(_ZN34_INTERNAL_cabf0a98_4_k_cu_3ff96cc16thrust24THRUST_300001_SM_1000_NS6deviceE - _ZN34_INTERNAL_cabf0a98_4_k_cu_3ff96cc14cuda3std6ranges3__45__cpo5beginE)
_ZN34_INTERNAL_cabf0a98_4_k_cu_3ff96cc14cuda3std6ranges3__45__cpo5beginE:
	.zero		1
	.type		_ZN34_INTERNAL_cabf0a98_4_k_cu_3ff96cc16thrust24THRUST_300001_SM_1000_NS6deviceE,@object
	.size		_ZN34_INTERNAL_cabf0a98_4_k_cu_3ff96cc16thrust24THRUST_300001_SM_1000_NS6deviceE,(_ZN34_INTERNAL_cabf0a98_4_k_cu_3ff96cc14cuda3std3__47nulloptE - _ZN34_INTERNAL_cabf0a98_4_k_cu_3ff96cc16thrust24THRUST_300001_SM_1000_NS6deviceE)
_ZN34_INTERNAL_cabf0a98_4_k_cu_3ff96cc16thrust24THRUST_300001_SM_1000_NS6deviceE:
	.zero		1
	.type		_ZN34_INTERNAL_cabf0a98_4_k_cu_3ff96cc14cuda3std3__47nulloptE,@object
	.size		_ZN34_INTERNAL_cabf0a98_4_k_cu_3ff96cc14cuda3std3__47nulloptE,(_ZN34_INTERNAL_cabf0a98_4_k_cu_3ff96cc14cuda3std6ranges3__45__cpo8distanceE - _ZN34_INTERNAL_cabf0a98_4_k_cu_3ff96cc14cuda3std3__47nulloptE)
_ZN34_INTERNAL_cabf0a98_4_k_cu_3ff96cc14cuda3std3__47nulloptE:
	.zero		1
	.type		_ZN34_INTERNAL_cabf0a98_4_k_cu_3ff96cc14cuda3std6ranges3__45__cpo8distanceE,@object
	.size		_ZN34_INTERNAL_cabf0a98_4_k_cu_3ff96cc14cuda3std6ranges3__45__cpo8distanceE,(_ZN34_INTERNAL_cabf0a98_4_k_cu_3ff96cc16thrust24THRUST_300001_SM_1000_NS12placeholders2_4E - _ZN34_INTERNAL_cabf0a98_4_k_cu_3ff96cc14cuda3std6ranges3__45__cpo8distanceE)
_ZN34_INTERNAL_cabf0a98_4_k_cu_3ff96cc14cuda3std6ranges3__45__cpo8distanceE:
	.zero		1
	.type		_ZN34_INTERNAL_cabf0a98_4_k_cu_3ff96cc16thrust24THRUST_300001_SM_1000_NS12placeholders2_4E,@object
	.size		_ZN34_INTERNAL_cabf0a98_4_k_cu_3ff96cc16thrust24THRUST_300001_SM_1000_NS12placeholders2_4E,(_ZN34_INTERNAL_cabf0a98_4_k_cu_3ff96cc14cuda3std3__45__cpo6rbeginE - _ZN34_INTERNAL_cabf0a98_4_k_cu_3ff96cc16thrust24THRUST_300001_SM_1000_NS12placeholders2_4E)
_ZN34_INTERNAL_cabf0a98_4_k_cu_3ff96cc16thrust24THRUST_300001_SM_1000_NS12placeholders2_4E:
	.zero		1
	.type		_ZN34_INTERNAL_cabf0a98_4_k_cu_3ff96cc14cuda3std3__45__cpo6rbeginE,@object
	.size		_ZN34_INTERNAL_cabf0a98_4_k_cu_3ff96cc14cuda3std3__45__cpo6rbeginE,(_ZN34_INTERNAL_cabf0a98_4_k_cu_3ff96cc14cuda3std6ranges3__45__cpo7advanceE - _ZN34_INTERNAL_cabf0a98_4_k_cu_3ff96cc14cuda3std3__45__cpo6rbeginE)
_ZN34_INTERNAL_cabf0a98_4_k_cu_3ff96cc14cuda3std3__45__cpo6rbeginE:
	.zero		1
	.type		_ZN34_INTERNAL_cabf0a98_4_k_cu_3ff96cc14cuda3std6ranges3__45__cpo7advanceE,@object
	.size		_ZN34_INTERNAL_cabf0a98_4_k_cu_3ff96cc14cuda3std6ranges3__45__cpo7advanceE,(_ZN34_INTERNAL_cabf0a98_4_k_cu_3ff96cc16thrust24THRUST_300001_SM_1000_NS12placeholders3_10E - _ZN34_INTERNAL_cabf0a98_4_k_cu_3ff96cc14cuda3std6ranges3__45__cpo7advanceE)
_ZN34_INTERNAL_cabf0a98_4_k_cu_3ff96cc14cuda3std6ranges3__45__cpo7advanceE:
	.zero		1
	.type		_ZN34_INTERNAL_cabf0a98_4_k_cu_3ff96cc16thrust24THRUST_300001_SM_1000_NS12placeholders3_10E,@object
	.size		_ZN34_INTERNAL_cabf0a98_4_k_cu_3ff96cc16thrust24THRUST_300001_SM_1000_NS12placeholders3_10E,(_ZN34_INTERNAL_cabf0a98_4_k_cu_3ff96cc14cuda3std3__48in_placeE - _ZN34_INTERNAL_cabf0a98_4_k_cu_3ff96cc16thrust24THRUST_300001_SM_1000_NS12placeholders3_10E)
_ZN34_INTERNAL_cabf0a98_4_k_cu_3ff96cc16thrust24THRUST_300001_SM_1000_NS12placeholders3_10E:
	.zero		1
	.type		_ZN34_INTERNAL_cabf0a98_4_k_cu_3ff96cc14cuda3std3__48in_placeE,@object
	.size		_ZN34_INTERNAL_cabf0a98_4_k_cu_3ff96cc14cuda3std3__48in_placeE,(_ZN34_INTERNAL_cabf0a98_4_k_cu_3ff96cc14cuda3std6ranges3__45__cpo4sizeE - _ZN34_INTERNAL_cabf0a98_4_k_cu_3ff96cc14cuda3std3__48in_placeE)
_ZN34_INTERNAL_cabf0a98_4_k_cu_3ff96cc14cuda3std3__48in_placeE:
	.zero		1
	.type		_ZN34_INTERNAL_cabf0a98_4_k_cu_3ff96cc14cuda3std6ranges3__45__cpo4sizeE,@object
	.size		_ZN34_INTERNAL_cabf0a98_4_k_cu_3ff96cc14cuda3std6ranges3__45__cpo4sizeE,(_ZN34_INTERNAL_cabf0a98_4_k_cu_3ff96cc16thrust24THRUST_300001_SM_1000_NS12placeholders2_2E - _ZN34_INTERNAL_cabf0a98_4_k_cu_3ff96cc14cuda3std6ranges3__45__cpo4sizeE)
_ZN34_INTERNAL_cabf0a98_4_k_cu_3ff96cc14cuda3std6ranges3__45__cpo4sizeE:
	.zero		1
	.type		_ZN34_INTERNAL_cabf0a98_4_k_cu_3ff96cc16thrust24THRUST_300001_SM_1000_NS12placeholders2_2E,@object
	.size		_ZN34_INTERNAL_cabf0a98_4_k_cu_3ff96cc16thrust24THRUST_300001_SM_1000_NS12placeholders2_2E,(_ZN34_INTERNAL_cabf0a98_4_k_cu_3ff96cc14cuda3std3__45__cpo6cbeginE - _ZN34_INTERNAL_cabf0a98_4_k_cu_3ff96cc16thrust24THRUST_300001_SM_1000_NS12placeholders2_2E)
_ZN34_INTERNAL_cabf0a98_4_k_cu_3ff96cc16thrust24THRUST_300001_SM_1000_NS12placeholders2_2E:
	.zero		1
	.type		_ZN34_INTERNAL_cabf0a98_4_k_cu_3ff96cc14cuda3std3__45__cpo6cbeginE,@object
	.size		_ZN34_INTERNAL_cabf0a98_4_k_cu_3ff96cc14cuda3std3__45__cpo6cbeginE,(_ZN34_INTERNAL_cabf0a98_4_k_cu_3ff96cc14cuda3std6ranges3__45__cpo6cbeginE - _ZN34_INTERNAL_cabf0a98_4_k_cu_3ff96cc14cuda3std3__45__cpo6cbeginE)
_ZN34_INTERNAL_cabf0a98_4_k_cu_3ff96cc14cuda3std3__45__cpo6cbeginE:
	.zero		1
	.type		_ZN34_INTERNAL_cabf0a98_4_k_cu_3ff96cc14cuda3std6ranges3__45__cpo6cbeginE,@object
	.size		_ZN34_INTERNAL_cabf0a98_4_k_cu_3ff96cc14cuda3std6ranges3__45__cpo6cbeginE,(_ZN34_INTERNAL_cabf0a98_4_k_cu_3ff96cc16thrust24THRUST_300001_SM_1000_NS12placeholders2_6E - _ZN34_INTERNAL_cabf0a98_4_k_cu_3ff96cc14cuda3std6ranges3__45__cpo6cbeginE)
_ZN34_INTERNAL_cabf0a98_4_k_cu_3ff96cc14cuda3std6ranges3__45__cpo6cbeginE:
	.zero		1
	.type		_ZN34_INTERNAL_cabf0a98_4_k_cu_3ff96cc16thrust24THRUST_300001_SM_1000_NS12placeholders2_6E,@object
	.size		_ZN34_INTERNAL_cabf0a98_4_k_cu_3ff96cc16thrust24THRUST_300001_SM_1000_NS12placeholders2_6E,(_ZN34_INTERNAL_cabf0a98_4_k_cu_3ff96cc14cuda3std3__45__cpo7crbeginE - _ZN34_INTERNAL_cabf0a98_4_k_cu_3ff96cc16thrust24THRUST_300001_SM_1000_NS12placeholders2_6E)
_ZN34_INTERNAL_cabf0a98_4_k_cu_3ff96cc16thrust24THRUST_300001_SM_1000_NS12placeholders2_6E:
	.zero		1
	.type		_ZN34_INTERNAL_cabf0a98_4_k_cu_3ff96cc14cuda3std3__45__cpo7crbeginE,@object
	.size		_ZN34_INTERNAL_cabf0a98_4_k_cu_3ff96cc14cuda3std3__45__cpo7crbeginE,(_ZN34_INTERNAL_cabf0a98_4_k_cu_3ff96cc14cuda3std6ranges3__45__cpo4nextE - _ZN34_INTERNAL_cabf0a98_4_k_cu_3ff96cc14cuda3std3__45__cpo7crbeginE)
_ZN34_INTERNAL_cabf0a98_4_k_cu_3ff96cc14cuda3std3__45__cpo7crbeginE:
	.zero		1
	.type		_ZN34_INTERNAL_cabf0a98_4_k_cu_3ff96cc14cuda3std6ranges3__45__cpo4nextE,@object
	.size		_ZN34_INTERNAL_cabf0a98_4_k_cu_3ff96cc14cuda3std6ranges3__45__cpo4nextE,(_ZN34_INTERNAL_cabf0a98_4_k_cu_3ff96cc14cuda3std6ranges3__45__cpo4swapE - _ZN34_INTERNAL_cabf0a98_4_k_cu_3ff96cc14cuda3std6ranges3__45__cpo4nextE)
_ZN34_INTERNAL_cabf0a98_4_k_cu_3ff96cc14cuda3std6ranges3__45__cpo4nextE:
	.zero		1
	.type		_ZN34_INTERNAL_cabf0a98_4_k_cu_3ff96cc14cuda3std6ranges3__45__cpo4swapE,@object
	.size		_ZN34_INTERNAL_cabf0a98_4_k_cu_3ff96cc14cuda3std6ranges3__45__cpo4swapE,(_ZN34_INTERNAL_cabf0a98_4_k_cu_3ff96cc16thrust24THRUST_300001_SM_1000_NS8cuda_cub10par_nosyncE - _ZN34_INTERNAL_cabf0a98_4_k_cu_3ff96cc14cuda3std6ranges3__45__cpo4swapE)
_ZN34_INTERNAL_cabf0a98_4_k_cu_3ff96cc14cuda3std6ranges3__45__cpo4swapE:
	.zero		1
	.type		_ZN34_INTERNAL_cabf0a98_4_k_cu_3ff96cc16thrust24THRUST_300001_SM_1000_NS8cuda_cub10par_nosyncE,@object
	.size		_ZN34_INTERNAL_cabf0a98_4_k_cu_3ff96cc16thrust24THRUST_300001_SM_1000_NS8cuda_cub10par_nosyncE,(_ZN34_INTERNAL_cabf0a98_4_k_cu_3ff96cc16thrust24THRUST_300001_SM_1000_NS3seqE - _ZN34_INTERNAL_cabf0a98_4_k_cu_3ff96cc16thrust24THRUST_300001_SM_1000_NS8cuda_cub10par_nosyncE)
_ZN34_INTERNAL_cabf0a98_4_k_cu_3ff96cc16thrust24THRUST_300001_SM_1000_NS8cuda_cub10par_nosyncE:
	.zero		1
	.type		_ZN34_INTERNAL_cabf0a98_4_k_cu_3ff96cc16thrust24THRUST_300001_SM_1000_NS3seqE,@object
	.size		_ZN34_INTERNAL_cabf0a98_4_k_cu_3ff96cc16thrust24THRUST_300001_SM_1000_NS3seqE,(_ZN34_INTERNAL_cabf0a98_4_k_cu_3ff96cc14cuda3std3__420unreachable_sentinelE - _ZN34_INTERNAL_cabf0a98_4_k_cu_3ff96cc16thrust24THRUST_300001_SM_1000_NS3seqE)
_ZN34_INTERNAL_cabf0a98_4_k_cu_3ff96cc16thrust24THRUST_300001_SM_1000_NS3seqE:
	.zero		1
	.type		_ZN34_INTERNAL_cabf0a98_4_k_cu_3ff96cc14cuda3std3__420unreachable_sentinelE,@object
	.size		_ZN34_INTERNAL_cabf0a98_4_k_cu_3ff96cc14cuda3std3__420unreachable_sentinelE,(_ZN34_INTERNAL_cabf0a98_4_k_cu_3ff96cc14cuda3std6ranges3__45__cpo5ssizeE - _ZN34_INTERNAL_cabf0a98_4_k_cu_3ff96cc14cuda3std3__420unreachable_sentinelE)
_ZN34_INTERNAL_cabf0a98_4_k_cu_3ff96cc14cuda3std3__420unreachable_sentinelE:
	.zero		1
	.type		_ZN34_INTERNAL_cabf0a98_4_k_cu_3ff96cc14cuda3std6ranges3__45__cpo5ssizeE,@object
	.size		_ZN34_INTERNAL_cabf0a98_4_k_cu_3ff96cc14cuda3std6ranges3__45__cpo5ssizeE,(_ZN34_INTERNAL_cabf0a98_4_k_cu_3ff96cc16thrust24THRUST_300001_SM_1000_NS12placeholders2_3E - _ZN34_INTERNAL_cabf0a98_4_k_cu_3ff96cc14cuda3std6ranges3__45__cpo5ssizeE)
_ZN34_INTERNAL_cabf0a98_4_k_cu_3ff96cc14cuda3std6ranges3__45__cpo5ssizeE:
	.zero		1
	.type		_ZN34_INTERNAL_cabf0a98_4_k_cu_3ff96cc16thrust24THRUST_300001_SM_1000_NS12placeholders2_3E,@object
	.size		_ZN34_INTERNAL_cabf0a98_4_k_cu_3ff96cc16thrust24THRUST_300001_SM_1000_NS12placeholders2_3E,(_ZN34_INTERNAL_cabf0a98_4_k_cu_3ff96cc14cuda3std3__45__cpo4cendE - _ZN34_INTERNAL_cabf0a98_4_k_cu_3ff96cc16thrust24THRUST_300001_SM_1000_NS12placeholders2_3E)
_ZN34_INTERNAL_cabf0a98_4_k_cu_3ff96cc16thrust24THRUST_300001_SM_1000_NS12placeholders2_3E:
	.zero		1
	.type		_ZN34_INTERNAL_cabf0a98_4_k_cu_3ff96cc14cuda3std3__45__cpo4cendE,@object
	.size		_ZN34_INTERNAL_cabf0a98_4_k_cu_3ff96cc14cuda3std3__45__cpo4cendE,(_ZN34_INTERNAL_cabf0a98_4_k_cu_3ff96cc14cuda3std6ranges3__45__cpo4cendE - _ZN34_INTERNAL_cabf0a98_4_k_cu_3ff96cc14cuda3std3__45__cpo4cendE)
_ZN34_INTERNAL_cabf0a98_4_k_cu_3ff96cc14cuda3std3__45__cpo4cendE:
	.zero		1
	.type		_ZN34_INTERNAL_cabf0a98_4_k_cu_3ff96cc14cuda3std6ranges3__45__cpo4cendE,@object
	.size		_ZN34_INTERNAL_cabf0a98_4_k_cu_3ff96cc14cuda3std6ranges3__45__cpo4cendE,(_ZN34_INTERNAL_cabf0a98_4_k_cu_3ff96cc16thrust24THRUST_300001_SM_1000_NS12placeholders2_7E - _ZN34_INTERNAL_cabf0a98_4_k_cu_3ff96cc14cuda3std6ranges3__45__cpo4cendE)
_ZN34_INTERNAL_cabf0a98_4_k_cu_3ff96cc14cuda3std6ranges3__45__cpo4cendE:
	.zero		1
	.type		_ZN34_INTERNAL_cabf0a98_4_k_cu_3ff96cc16thrust24THRUST_300001_SM_1000_NS12placeholders2_7E,@object
	.size		_ZN34_INTERNAL_cabf0a98_4_k_cu_3ff96cc16thrust24THRUST_300001_SM_1000_NS12placeholders2_7E,(_ZN34_INTERNAL_cabf0a98_4_k_cu_3ff96cc14cuda3std3__45__cpo5crendE - _ZN34_INTERNAL_cabf0a98_4_k_cu_3ff96cc16thrust24THRUST_300001_SM_1000_NS12placeholders2_7E)
_ZN34_INTERNAL_cabf0a98_4_k_cu_3ff96cc16thrust24THRUST_300001_SM_1000_NS12placeholders2_7E:
	.zero		1
	.type		_ZN34_INTERNAL_cabf0a98_4_k_cu_3ff96cc14cuda3std3__45__cpo5crendE,@object
	.size		_ZN34_INTERNAL_cabf0a98_4_k_cu_3ff96cc14cuda3std3__45__cpo5crendE,(_ZN34_INTERNAL_cabf0a98_4_k_cu_3ff96cc14cuda3std6ranges3__45__cpo4prevE - _ZN34_INTERNAL_cabf0a98_4_k_cu_3ff96cc14cuda3std3__45__cpo5crendE)
_ZN34_INTERNAL_cabf0a98_4_k_cu_3ff96cc14cuda3std3__45__cpo5crendE:
	.zero		1
	.type		_ZN34_INTERNAL_cabf0a98_4_k_cu_3ff96cc14cuda3std6ranges3__45__cpo4prevE,@object
	.size		_ZN34_INTERNAL_cabf0a98_4_k_cu_3ff96cc14cuda3std6ranges3__45__cpo4prevE,(_ZN34_INTERNAL_cabf0a98_4_k_cu_3ff96cc14cuda3std6ranges3__45__cpo9iter_moveE - _ZN34_INTERNAL_cabf0a98_4_k_cu_3ff96cc14cuda3std6ranges3__45__cpo4prevE)
_ZN34_INTERNAL_cabf0a98_4_k_cu_3ff96cc14cuda3std6ranges3__45__cpo4prevE:
	.zero		1
	.type		_ZN34_INTERNAL_cabf0a98_4_k_cu_3ff96cc14cuda3std6ranges3__45__cpo9iter_moveE,@object
	.size		_ZN34_INTERNAL_cabf0a98_4_k_cu_3ff96cc14cuda3std6ranges3__45__cpo9iter_moveE,(_ZN34_INTERNAL_cabf0a98_4_k_cu_3ff96cc16thrust24THRUST_300001_SM_1000_NS6system6detail10sequential3seqE - _ZN34_INTERNAL_cabf0a98_4_k_cu_3ff96cc14cuda3std6ranges3__45__cpo9iter_moveE)
_ZN34_INTERNAL_cabf0a98_4_k_cu_3ff96cc14cuda3std6ranges3__45__cpo9iter_moveE:
	.zero		1
	.type		_ZN34_INTERNAL_cabf0a98_4_k_cu_3ff96cc16thrust24THRUST_300001_SM_1000_NS6system6detail10sequential3seqE,@object
	.size		_ZN34_INTERNAL_cabf0a98_4_k_cu_3ff96cc16thrust24THRUST_300001_SM_1000_NS6system6detail10sequential3seqE,(_ZN34_INTERNAL_cabf0a98_4_k_cu_3ff96cc16thrust24THRUST_300001_SM_1000_NS12placeholders2_9E - _ZN34_INTERNAL_cabf0a98_4_k_cu_3ff96cc16thrust24THRUST_300001_SM_1000_NS6system6detail10sequential3seqE)
_ZN34_INTERNAL_cabf0a98_4_k_cu_3ff96cc16thrust24THRUST_300001_SM_1000_NS6system6detail10sequential3seqE:
	.zero		1
	.type		_ZN34_INTERNAL_cabf0a98_4_k_cu_3ff96cc16thrust24THRUST_300001_SM_1000_NS12placeholders2_9E,@object
	.size		_ZN34_INTERNAL_cabf0a98_4_k_cu_3ff96cc16thrust24THRUST_300001_SM_1000_NS12placeholders2_9E,(_ZN34_INTERNAL_cabf0a98_4_k_cu_3ff96cc14cuda3std3__419piecewise_constructE - _ZN34_INTERNAL_cabf0a98_4_k_cu_3ff96cc16thrust24THRUST_300001_SM_1000_NS12placeholders2_9E)
_ZN34_INTERNAL_cabf0a98_4_k_cu_3ff96cc16thrust24THRUST_300001_SM_1000_NS12placeholders2_9E:
	.zero		1
	.type		_ZN34_INTERNAL_cabf0a98_4_k_cu_3ff96cc14cuda3std3__419piecewise_constructE,@object
	.size		_ZN34_INTERNAL_cabf0a98_4_k_cu_3ff96cc14cuda3std3__419piecewise_constructE,(_ZN34_INTERNAL_cabf0a98_4_k_cu_3ff96cc14cuda3std6ranges3__45__cpo5cdataE - _ZN34_INTERNAL_cabf0a98_4_k_cu_3ff96cc14cuda3std3__419piecewise_constructE)
_ZN34_INTERNAL_cabf0a98_4_k_cu_3ff96cc14cuda3std3__419piecewise_constructE:
	.zero		1
	.type		_ZN34_INTERNAL_cabf0a98_4_k_cu_3ff96cc14cuda3std6ranges3__45__cpo5cdataE,@object
	.size		_ZN34_INTERNAL_cabf0a98_4_k_cu_3ff96cc14cuda3std6ranges3__45__cpo5cdataE,(_ZN34_INTERNAL_cabf0a98_4_k_cu_3ff96cc16thrust24THRUST_300001_SM_1000_NS12placeholders2_1E - _ZN34_INTERNAL_cabf0a98_4_k_cu_3ff96cc14cuda3std6ranges3__45__cpo5cdataE)
_ZN34_INTERNAL_cabf0a98_4_k_cu_3ff96cc14cuda3std6ranges3__45__cpo5cdataE:
	.zero		1
	.type		_ZN34_INTERNAL_cabf0a98_4_k_cu_3ff96cc16thrust24THRUST_300001_SM_1000_NS12placeholders2_1E,@object
	.size		_ZN34_INTERNAL_cabf0a98_4_k_cu_3ff96cc16thrust24THRUST_300001_SM_1000_NS12placeholders2_1E,(_ZN34_INTERNAL_cabf0a98_4_k_cu_3ff96cc14cuda3std3__45__cpo3endE - _ZN34_INTERNAL_cabf0a98_4_k_cu_3ff96cc16thrust24THRUST_300001_SM_1000_NS12placeholders2_1E)
_ZN34_INTERNAL_cabf0a98_4_k_cu_3ff96cc16thrust24THRUST_300001_SM_1000_NS12placeholders2_1E:
	.zero		1
	.type		_ZN34_INTERNAL_cabf0a98_4_k_cu_3ff96cc14cuda3std3__45__cpo3endE,@object
	.size		_ZN34_INTERNAL_cabf0a98_4_k_cu_3ff96cc14cuda3std3__45__cpo3endE,(_ZN34_INTERNAL_cabf0a98_4_k_cu_3ff96cc14cuda3std6ranges3__45__cpo3endE - _ZN34_INTERNAL_cabf0a98_4_k_cu_3ff96cc14cuda3std3__45__cpo3endE)
_ZN34_INTERNAL_cabf0a98_4_k_cu_3ff96cc14cuda3std3__45__cpo3endE:
	.zero		1
	.type		_ZN34_INTERNAL_cabf0a98_4_k_cu_3ff96cc14cuda3std6ranges3__45__cpo3endE,@object
	.size		_ZN34_INTERNAL_cabf0a98_4_k_cu_3ff96cc14cuda3std6ranges3__45__cpo3endE,(_ZN34_INTERNAL_cabf0a98_4_k_cu_3ff96cc16thrust24THRUST_300001_SM_1000_NS12placeholders2_5E - _ZN34_INTERNAL_cabf0a98_4_k_cu_3ff96cc14cuda3std6ranges3__45__cpo3endE)
_ZN34_INTERNAL_cabf0a98_4_k_cu_3ff96cc14cuda3std6ranges3__45__cpo3endE:
	.zero		1
	.type		_ZN34_INTERNAL_cabf0a98_4_k_cu_3ff96cc16thrust24THRUST_300001_SM_1000_NS12placeholders2_5E,@object
	.size		_ZN34_INTERNAL_cabf0a98_4_k_cu_3ff96cc16thrust24THRUST_300001_SM_1000_NS12placeholders2_5E,(_ZN34_INTERNAL_cabf0a98_4_k_cu_3ff96cc14cuda3std3__45__cpo4rendE - _ZN34_INTERNAL_cabf0a98_4_k_cu_3ff96cc16thrust24THRUST_300001_SM_1000_NS12placeholders2_5E)
_ZN34_INTERNAL_cabf0a98_4_k_cu_3ff96cc16thrust24THRUST_300001_SM_1000_NS12placeholders2_5E:
	.zero		1
	.type		_ZN34_INTERNAL_cabf0a98_4_k_cu_3ff96cc14cuda3std3__45__cpo4rendE,@object
	.size		_ZN34_INTERNAL_cabf0a98_4_k_cu_3ff96cc14cuda3std3__45__cpo4rendE,(_ZN34_INTERNAL_cabf0a98_4_k_cu_3ff96cc14cuda3std6ranges3__45__cpo9iter_swapE - _ZN34_INTERNAL_cabf0a98_4_k_cu_3ff96cc14cuda3std3__45__cpo4rendE)
_ZN34_INTERNAL_cabf0a98_4_k_cu_3ff96cc14cuda3std3__45__cpo4rendE:
	.zero		1
	.type		_ZN34_INTERNAL_cabf0a98_4_k_cu_3ff96cc14cuda3std6ranges3__45__cpo9iter_swapE,@object
	.size		_ZN34_INTERNAL_cabf0a98_4_k_cu_3ff96cc14cuda3std6ranges3__45__cpo9iter_swapE,(_ZN34_INTERNAL_cabf0a98_4_k_cu_3ff96cc14cuda3std3__48unexpectE - _ZN34_INTERNAL_cabf0a98_4_k_cu_3ff96cc14cuda3std6ranges3__45__cpo9iter_swapE)
_ZN34_INTERNAL_cabf0a98_4_k_cu_3ff96cc14cuda3std6ranges3__45__cpo9iter_swapE:
	.zero		1
	.type		_ZN34_INTERNAL_cabf0a98_4_k_cu_3ff96cc14cuda3std3__48unexpectE,@object
	.size		_ZN34_INTERNAL_cabf0a98_4_k_cu_3ff96cc14cuda3std3__48unexpectE,(_ZN34_INTERNAL_cabf0a98_4_k_cu_3ff96cc16thrust24THRUST_300001_SM_1000_NS8cuda_cub3parE - _ZN34_INTERNAL_cabf0a98_4_k_cu_3ff96cc14cuda3std3__48unexpectE)
_ZN34_INTERNAL_cabf0a98_4_k_cu_3ff96cc14cuda3std3__48unexpectE:
	.zero		1
	.type		_ZN34_INTERNAL_cabf0a98_4_k_cu_3ff96cc16thrust24THRUST_300001_SM_1000_NS8cuda_cub3parE,@object
	.size		_ZN34_INTERNAL_cabf0a98_4_k_cu_3ff96cc16thrust24THRUST_300001_SM_1000_NS8cuda_cub3parE,(.L_29 - _ZN34_INTERNAL_cabf0a98_4_k_cu_3ff96cc16thrust24THRUST_300001_SM_1000_NS8cuda_cub3parE)
_ZN34_INTERNAL_cabf0a98_4_k_cu_3ff96cc16thrust24THRUST_300001_SM_1000_NS8cuda_cub3parE:
	.zero		1
.L_29:


//--------------------- .nv.shared._ZN3cub18CUB_300001_SM_10006detail4scan16DeviceScanKernelINS2_10policy_hubIiiijN4cuda3std3__44plusIvEEE10Policy1000EN6thrust24THRUST_300001_SM_1000_NS6detail15normal_iteratorINSD_10device_ptrIiEEEESI_NS0_13ScanTileStateIiLb1EEES9_NS0_8NullTypeEjiLb0ESL_EEvT0_T1_T2_iT3_T4_T5_ --------------------------
	.section	.nv.shared._ZN3cub18CUB_300001_SM_10006detail4scan16DeviceScanKernelINS2_10policy_hubIiiijN4cuda3std3__44plusIvEEE10Policy1000EN6thrust24THRUST_300001_SM_1000_NS6detail15normal_iteratorINSD_10device_ptrIiEEEESI_NS0_13ScanTileStateIiLb1EEES9_NS0_8NullTypeEjiLb0ESL_EEvT0_T1_T2_iT3_T4_T5_,"aw",@nobits
	.sectionflags	@""
	.align	16
.nv.shared._ZN3cub18CUB_300001_SM_10006detail4scan16DeviceScanKernelINS2_10policy_hubIiiijN4cuda3std3__44plusIvEEE10Policy1000EN6thrust24THRUST_300001_SM_1000_NS6detail15normal_iteratorINSD_10device_ptrIiEEEESI_NS0_13ScanTileStateIiLb1EEES9_NS0_8NullTypeEjiLb0ESL_EEvT0_T1_T2_iT3_T4_T5_:
	.zero		34832


//--------------------- .nv.constant0._ZN3cub18CUB_300001_SM_10006detail4scan16DeviceScanKernelINS2_10policy_hubIiiimN4cuda3std3__44plusIvEEE10Policy1000EN6thrust24THRUST_300001_SM_1000_NS6detail15normal_iteratorINSD_10device_ptrIiEEEESI_NS0_13ScanTileStateIiLb1EEES9_NS0_8NullTypeEmiLb0ESL_EEvT0_T1_T2_iT3_T4_T5_ --------------------------
	.section	.nv.constant0._ZN3cub18CUB_300001_SM_10006detail4scan16DeviceScanKernelINS2_10policy_hubIiiimN4cuda3std3__44plusIvEEE10Policy1000EN6thrust24THRUST_300001_SM_1000_NS6detail15normal_iteratorINSD_10device_ptrIiEEEESI_NS0_13ScanTileStateIiLb1EEES9_NS0_8NullTypeEmiLb0ESL_EEvT0_T1_T2_iT3_T4_T5_,"a",@progbits
	.sectionflags	@""
	.align	4
.nv.constant0._ZN3cub18CUB_300001_SM_10006detail4scan16DeviceScanKernelINS2_10policy_hubIiiimN4cuda3std3__44plusIvEEE10Policy1000EN6thrust24THRUST_300001_SM_1000_NS6detail15normal_iteratorINSD_10device_ptrIiEEEESI_NS0_13ScanTileStateIiLb1EEES9_NS0_8NullTypeEmiLb0ESL_EEvT0_T1_T2_iT3_T4_T5_:
	.zero		936


//--------------------- .nv.constant0._ZN3cub18CUB_300001_SM_10006detail4scan16DeviceScanKernelINS2_10policy_hubIiiijN4cuda3std3__44plusIvEEE10Policy1000EN6thrust24THRUST_300001_SM_1000_NS6detail15normal_iteratorINSD_10device_ptrIiEEEESI_NS0_13ScanTileStateIiLb1EEES9_NS0_8NullTypeEjiLb0ESL_EEvT0_T1_T2_iT3_T4_T5_ --------------------------
	.section	.nv.constant0._ZN3cub18CUB_300001_SM_10006detail4scan16DeviceScanKernelINS2_10policy_hubIiiijN4cuda3std3__44plusIvEEE10Policy1000EN6thrust24THRUST_300001_SM_1000_NS6detail15normal_iteratorINSD_10device_ptrIiEEEESI_NS0_13ScanTileStateIiLb1EEES9_NS0_8NullTypeEjiLb0ESL_EEvT0_T1_T2_iT3_T4_T5_,"a",@progbits
	.sectionflags	@""
	.align	4
.nv.constant0._ZN3cub18CUB_300001_SM_10006detail4scan16DeviceScanKernelINS2_10policy_hubIiiijN4cuda3std3__44plusIvEEE10Policy1000EN6thrust24THRUST_300001_SM_1000_NS6detail15normal_iteratorINSD_10device_ptrIiEEEESI_NS0_13ScanTileStateIiLb1EEES9_NS0_8NullTypeEjiLb0ESL_EEvT0_T1_T2_iT3_T4_T5_:
	.zero		932


//--------------------- .nv.constant0._ZN3cub18CUB_300001_SM_10006detail4scan20DeviceScanInitKernelINS0_13ScanTileStateIiLb1EEEEEvT_i --------------------------
	.section	.nv.constant0._ZN3cub18CUB_300001_SM_10006detail4scan20DeviceScanInitKernelINS0_13ScanTileStateIiLb1EEEEEvT_i,"a",@progbits
	.sectionflags	@""
	.align	4
.nv.constant0._ZN3cub18CUB_300001_SM_10006detail4scan20DeviceScanInitKernelINS0_13ScanTileStateIiLb1EEEEEvT_i:
	.zero		908


//--------------------- .nv.constant0._ZN3cub18CUB_300001_SM_10006detail8for_each13static_kernelINS2_12policy_hub_t12policy_500_tElN6thrust24THRUST_300001_SM_1000_NS8cuda_cub20__uninitialized_copy7functorINS7_6detail15normal_iteratorINS7_10device_ptrIKiEEEENS7_7pointerIiNS8_3tagENS7_11use_defaultESJ_EEEEEEvT0_T1_ --------------------------
	.section	.nv.constant0._ZN3cub18CUB_300001_SM_10006detail8for_each13static_kernelINS2_12policy_hub_t12policy_500_tElN6thrust24THRUST_300001_SM_1000_NS8cuda_cub20__uninitialized_copy7functorINS7_6detail15normal_iteratorINS7_10device_ptrIKiEEEENS7_7pointerIiNS8_3tagENS7_11use_defaultESJ_EEEEEEvT0_T1_,"a",@progbits
	.sectionflags	@""
	.align	4
.nv.constant0._ZN3cub18CUB_300001_SM_10006detail8for_each13static_kernelINS2_12policy_hub_t12policy_500_tElN6thrust24THRUST_300001_SM_1000_NS8cuda_cub20__uninitialized_copy7functorINS7_6detail15normal_iteratorINS7_10device_ptrIKiEEEENS7_7pointerIiNS8_3tagENS7_11use_defaultESJ_EEEEEEvT0_T1_:
	.zero		920


//--------------------- .nv.constant0._ZN3cub18CUB_300001_SM_10006detail8for_each13static_kernelINS2_12policy_hub_t12policy_500_tEmN6thrust24THRUST_300001_SM_1000_NS8cuda_cub20__uninitialized_fill7functorINS7_10device_ptrIiEEiEEEEvT0_T1_ --------------------------
	.section	.nv.constant0._ZN3cub18CUB_300001_SM_10006detail8for_each13static_kernelINS2_12policy_hub_t12policy_500_tEmN6thrust24THRUST_300001_SM_1000_NS8cuda_cub20__uninitialized_fill7functorINS7_10device_ptrIiEEiEEEEvT0_T1_,"a",@progbits
	.sectionflags	@""
	.align	4
.nv.constant0._ZN3cub18CUB_300001_SM_10006detail8for_each13static_kernelINS2_12policy_hub_t12policy_500_tEmN6thrust24THRUST_300001_SM_1000_NS8cuda_cub20__uninitialized_fill7functorINS7_10device_ptrIiEEiEEEEvT0_T1_:
	.zero		920


//--------------------- .nv.constant0._ZN3cub18CUB_300001_SM_10006detail8for_each13static_kernelINS2_12policy_hub_t12policy_500_tElN6thrust24THRUST_300001_SM_1000_NS8cuda_cub20__uninitialized_copy7functorINS7_6detail15normal_iteratorINS7_10device_ptrIKfEEEENS7_7pointerIfNS8_3tagENS7_11use_defaultESJ_EEEEEEvT0_T1_ --------------------------
	.section	.nv.constant0._ZN3cub18CUB_300001_SM_10006detail8for_each13static_kernelINS2_12policy_hub_t12policy_500_tElN6thrust24THRUST_300001_SM_1000_NS8cuda_cub20__uninitialized_copy7functorINS7_6detail15normal_iteratorINS7_10device_ptrIKfEEEENS7_7pointerIfNS8_3tagENS7_11use_defaultESJ_EEEEEEvT0_T1_,"a",@progbits
	.sectionflags	@""
	.align	4
.nv.constant0._ZN3cub18CUB_300001_SM_10006detail8for_each13static_kernelINS2_12policy_hub_t12policy_500_tElN6thrust24THRUST_300001_SM_1000_NS8cuda_cub20__uninitialized_copy7functorINS7_6detail15normal_iteratorINS7_10device_ptrIKfEEEENS7_7pointerIfNS8_3tagENS7_11use_defaultESJ_EEEEEEvT0_T1_:
	.zero		920


//--------------------- .nv.constant0._ZN3cub18CUB_300001_SM_10006detail8for_each13static_kernelINS2_12policy_hub_t12policy_500_tEmN6thrust24THRUST_300001_SM_1000_NS8cuda_cub20__uninitialized_fill7functorINS7_10device_ptrIfEEfEEEEvT0_T1_ --------------------------
	.section	.nv.constant0._ZN3cub18CUB_300001_SM_10006detail8for_each13static_kernelINS2_12policy_hub_t12policy_500_tEmN6thrust24THRUST_300001_SM_1000_NS8cuda_cub20__uninitialized_fill7functorINS7_10device_ptrIfEEfEEEEvT0_T1_,"a",@progbits
	.sectionflags	@""
	.align	4
.nv.constant0._ZN3cub18CUB_300001_SM_10006detail8for_each13static_kernelINS2_12policy_hub_t12policy_500_tEmN6thrust24THRUST_300001_SM_1000_NS8cuda_cub20__uninitialized_fill7functorINS7_10device_ptrIfEEfEEEEvT0_T1_:
	.zero		920


//--------------------- .nv.constant0._ZN3cub18CUB_300001_SM_10006detail11EmptyKernelIvEEvv --------------------------
	.section	.nv.constant0._ZN3cub18CUB_300001_SM_10006detail11EmptyKernelIvEEvv,"a",@progbits
	.sectionflags	@""
	.align	4
.nv.constant0._ZN3cub18CUB_300001_SM_10006detail11EmptyKernelIvEEvv:
	.zero		896


//--------------------- .nv.constant0._Z22calculateIntersectionsPfS_S_S_S_S_ --------------------------
	.section	.nv.constant0._Z22calculateIntersectionsPfS_S_S_S_S_,"a",@progbits
	.sectionflags	@""
	.align	4
.nv.constant0._Z22calculateIntersectionsPfS_S_S_S_S_:
	.zero		944


//--------------------- .nv.constant0._Z20layersInEachTrianglePfPiif --------------------------
	.section	.nv.constant0._Z20layersInEachTrianglePfPiif,"a",@progbits
	.sectionflags	@""
	.align	4
.nv.constant0._Z20layersInEachTrianglePfPiif:
	.zero		920


//--------------------- SYMBOLS --------------------------

	.type		.nv.reservedSmem.offset0,@object
	.size		.nv.reservedSmem.offset0,0x4
	.type		.nv.reservedSmem.cap,@object
	.size		.nv.reservedSmem.cap,0x4
